	.target	sm_90a

	.elftype	@"ET_EXEC"


//--------------------- .note.nv.tkinfo           --------------------------
	.section	.note.nv.tkinfo,"",@"SHT_NOTE"
	.sectionflags	@"SHF_NOTE_NV_TKINFO"
	.tkinfo
        /*0018*/ 	.word	0x00000002
        /*0030*/ 	.string	""
        /*0030*/ 	.string	"ptxas"
        /*0030*/ 	.string	"Cuda compilation tools, release 13.0, V13.0.88"
        /*0030*/ 	.string	"Build cuda_13.0.r13.0/compiler.36424714_0"
        /*0030*/ 	.string	"-arch sm_90a -m 64 "



//--------------------- .note.nv.cuinfo           --------------------------
	.section	.note.nv.cuinfo,"",@"SHT_NOTE"
	.sectionflags	@"SHF_NOTE_NV_CUINFO"
        /*0018*/ 	.short	0x0002
        /*001a*/ 	.short	0x005a
        /*001c*/ 	.short	0x0082
	.zero		2


//--------------------- .nv.info                  --------------------------
	.section	.nv.info,"",@"SHT_CUDA_INFO"
	.align	4


	//----- nvinfo : EIATTR_REGCOUNT
	.align		4
        /*0000*/ 	.byte	0x04, 0x2f
        /*0002*/ 	.short	(.L_12 - .L_11)
	.align		4
.L_11:
        /*0004*/ 	.word	index@(_ZN7cutlass13device_kernelINS_4gemm6kernel13GemmUniversalIN4cute5tupleIJiiiiEEENS1_10collective13CollectiveMmaINS1_37MainloopSm90TmaGmmaWarpSpecializedFP8ILi6ENS5_IJNS4_1CILi1EEESB_SB_EEENS1_35KernelTmaWarpSpecializedCooperativeEEENS5_IJNSA_ILi384EEENSA_ILi160EEENSA_ILi64EEEEEENS_12float_e4m3_tENS5_IJlSB_lEEESJ_SK_NS4_8TiledMMAINS4_8MMA_AtomIJNS4_4SM904GMMA30MMA_64x32x32_F32E4M3E4M3_SS_TNILNSO_7ScaleInE1ELSQ_1EEEEEENS4_6LayoutINS5_IJNSA_ILi2EEESB_SB_EEENS5_IJSB_NSA_ILi0EEESW_EEEEENS5_IJNS4_10UnderscoreESZ_SZ_EEEEENS4_13SM90_TMA_LOADENS4_14ComposedLayoutINS4_7SwizzleILi2ELi4ELi3EEENS4_18smem_ptr_flag_bitsILi8EEENST_INS5_IJNSA_ILi8EEESH_EEENS5_IJSH_SB_EEEEEEEvNS4_8identityES12_S1C_vS1D_EENS_8epilogue10collective6detail29Sm90TmaWarpSpecializedAdapterINS1G_15DefaultEpilogueISJ_SK_SK_NS1F_6thread17LinearCombinationISJ_Li1EffLNS1K_9ScaleType4KindE0ELNS_15FloatRoundStyleE2ESJ_EENS1_15EpilogueDefaultEEEEEvvEEEEvNT_6ParamsE)
        /*0008*/ 	.word	0x000000a8


	//----- nvinfo : EIATTR_FRAME_SIZE
	.align		4
.L_12:
        /*000c*/ 	.byte	0x04, 0x11
        /*000e*/ 	.short	(.L_14 - .L_13)
	.align		4
.L_13:
        /*0010*/ 	.word	index@(_ZN7cutlass13device_kernelINS_4gemm6kernel13GemmUniversalIN4cute5tupleIJiiiiEEENS1_10collective13CollectiveMmaINS1_37MainloopSm90TmaGmmaWarpSpecializedFP8ILi6ENS5_IJNS4_1CILi1EEESB_SB_EEENS1_35KernelTmaWarpSpecializedCooperativeEEENS5_IJNSA_ILi384EEENSA_ILi160EEENSA_ILi64EEEEEENS_12float_e4m3_tENS5_IJlSB_lEEESJ_SK_NS4_8TiledMMAINS4_8MMA_AtomIJNS4_4SM904GMMA30MMA_64x32x32_F32E4M3E4M3_SS_TNILNSO_7ScaleInE1ELSQ_1EEEEEENS4_6LayoutINS5_IJNSA_ILi2EEESB_SB_EEENS5_IJSB_NSA_ILi0EEESW_EEEEENS5_IJNS4_10UnderscoreESZ_SZ_EEEEENS4_13SM90_TMA_LOADENS4_14ComposedLayoutINS4_7SwizzleILi2ELi4ELi3EEENS4_18smem_ptr_flag_bitsILi8EEENST_INS5_IJNSA_ILi8EEESH_EEENS5_IJSH_SB_EEEEEEEvNS4_8identityES12_S1C_vS1D_EENS_8epilogue10collective6detail29Sm90TmaWarpSpecializedAdapterINS1G_15DefaultEpilogueISJ_SK_SK_NS1F_6thread17LinearCombinationISJ_Li1EffLNS1K_9ScaleType4KindE0ELNS_15FloatRoundStyleE2ESJ_EENS1_15EpilogueDefaultEEEEEvvEEEEvNT_6ParamsE)
        /*0014*/ 	.word	0x000004d8


	//----- nvinfo : EIATTR_MIN_STACK_SIZE
	.align		4
.L_14:
        /*0018*/ 	.byte	0x04, 0x12
        /*001a*/ 	.short	(.L_16 - .L_15)
	.align		4
.L_15:
        /*001c*/ 	.word	index@(_ZN7cutlass13device_kernelINS_4gemm6kernel13GemmUniversalIN4cute5tupleIJiiiiEEENS1_10collective13CollectiveMmaINS1_37MainloopSm90TmaGmmaWarpSpecializedFP8ILi6ENS5_IJNS4_1CILi1EEESB_SB_EEENS1_35KernelTmaWarpSpecializedCooperativeEEENS5_IJNSA_ILi384EEENSA_ILi160EEENSA_ILi64EEEEEENS_12float_e4m3_tENS5_IJlSB_lEEESJ_SK_NS4_8TiledMMAINS4_8MMA_AtomIJNS4_4SM904GMMA30MMA_64x32x32_F32E4M3E4M3_SS_TNILNSO_7ScaleInE1ELSQ_1EEEEEENS4_6LayoutINS5_IJNSA_ILi2EEESB_SB_EEENS5_IJSB_NSA_ILi0EEESW_EEEEENS5_IJNS4_10UnderscoreESZ_SZ_EEEEENS4_13SM90_TMA_LOADENS4_14ComposedLayoutINS4_7SwizzleILi2ELi4ELi3EEENS4_18smem_ptr_flag_bitsILi8EEENST_INS5_IJNSA_ILi8EEESH_EEENS5_IJSH_SB_EEEEEEEvNS4_8identityES12_S1C_vS1D_EENS_8epilogue10collective6detail29Sm90TmaWarpSpecializedAdapterINS1G_15DefaultEpilogueISJ_SK_SK_NS1F_6thread17LinearCombinationISJ_Li1EffLNS1K_9ScaleType4KindE0ELNS_15FloatRoundStyleE2ESJ_EENS1_15EpilogueDefaultEEEEEvvEEEEvNT_6ParamsE)
        /*0020*/ 	.word	0x000004d8
.L_16:


//--------------------- .nv.compat                --------------------------
	.section	.nv.compat,"",@"SHT_CUDA_COMPAT_INFO"
	.align	4
        /*0000*/ 	.byte	0x02, 0x09, 0x01, 0x00, 0x02, 0x02, 0x04, 0x00, 0x02, 0x05, 0x05, 0x00, 0x03, 0x07, 0x01, 0x01
        /*0010*/ 	.byte	0x02, 0x03, 0x01, 0x00, 0x02, 0x06, 0x01, 0x00, 0x04, 0x0b, 0x08, 0x00, 0x00, 0x00, 0x00, 0x00
        /*0020*/ 	.byte	0x00, 0x00, 0x00, 0x00


//--------------------- .nv.info._ZN7cutlass13device_kernelINS_4gemm6kernel13GemmUniversalIN4cute5tupleIJiiiiEEENS1_10collective13CollectiveMmaINS1_37MainloopSm90TmaGmmaWarpSpecializedFP8ILi6ENS5_IJNS4_1CILi1EEESB_SB_EEENS1_35KernelTmaWarpSpecializedCooperativeEEENS5_IJNSA_ILi384EEENSA_ILi160EEENSA_ILi64EEEEEENS_12float_e4m3_tENS5_IJlSB_lEEESJ_SK_NS4_8TiledMMAINS4_8MMA_AtomIJNS4_4SM904GMMA30MMA_64x32x32_F32E4M3E4M3_SS_TNILNSO_7ScaleInE1ELSQ_1EEEEEENS4_6LayoutINS5_IJNSA_ILi2EEESB_SB_EEENS5_IJSB_NSA_ILi0EEESW_EEEEENS5_IJNS4_10UnderscoreESZ_SZ_EEEEENS4_13SM90_TMA_LOADENS4_14ComposedLayoutINS4_7SwizzleILi2ELi4ELi3EEENS4_18smem_ptr_flag_bitsILi8EEENST_INS5_IJNSA_ILi8EEESH_EEENS5_IJSH_SB_EEEEEEEvNS4_8identityES12_S1C_vS1D_EENS_8epilogue10collective6detail29Sm90TmaWarpSpecializedAdapterINS1G_15DefaultEpilogueISJ_SK_SK_NS1F_6thread17LinearCombinationISJ_Li1EffLNS1K_9ScaleType4KindE0ELNS_15FloatRoundStyleE2ESJ_EENS1_15EpilogueDefaultEEEEEvvEEEEvNT_6ParamsE --------------------------
	.section	.nv.info._ZN7cutlass13device_kernelINS_4gemm6kernel13GemmUniversalIN4cute5tupleIJiiiiEEENS1_10collective13CollectiveMmaINS1_37MainloopSm90TmaGmmaWarpSpecializedFP8ILi6ENS5_IJNS4_1CILi1EEESB_SB_EEENS1_35KernelTmaWarpSpecializedCooperativeEEENS5_IJNSA_ILi384EEENSA_ILi160EEENSA_ILi64EEEEEENS_12float_e4m3_tENS5_IJlSB_lEEESJ_SK_NS4_8TiledMMAINS4_8MMA_AtomIJNS4_4SM904GMMA30MMA_64x32x32_F32E4M3E4M3_SS_TNILNSO_7ScaleInE1ELSQ_1EEEEEENS4_6LayoutINS5_IJNSA_ILi2EEESB_SB_EEENS5_IJSB_NSA_ILi0EEESW_EEEEENS5_IJNS4_10UnderscoreESZ_SZ_EEEEENS4_13SM90_TMA_LOADENS4_14ComposedLayoutINS4_7SwizzleILi2ELi4ELi3EEENS4_18smem_ptr_flag_bitsILi8EEENST_INS5_IJNSA_ILi8EEESH_EEENS5_IJSH_SB_EEEEEEEvNS4_8identityES12_S1C_vS1D_EENS_8epilogue10collective6detail29Sm90TmaWarpSpecializedAdapterINS1G_15DefaultEpilogueISJ_SK_SK_NS1F_6thread17LinearCombinationISJ_Li1EffLNS1K_9ScaleType4KindE0ELNS_15FloatRoundStyleE2ESJ_EENS1_15EpilogueDefaultEEEEEvvEEEEvNT_6ParamsE,"",@"SHT_CUDA_INFO"
	.sectionflags	@""
	.align	4


	//----- nvinfo : EIATTR_CUDA_API_VERSION
	.align		4
        /*0000*/ 	.byte	0x04, 0x37
        /*0002*/ 	.short	(.L_18 - .L_17)
.L_17:
        /*0004*/ 	.word	0x00000082


	//----- nvinfo : EIATTR_KPARAM_INFO
	.align		4
.L_18:
        /*0008*/ 	.byte	0x04, 0x17
        /*000a*/ 	.short	(.L_20 - .L_19)
.L_19:
        /*000c*/ 	.word	0x00000000
        /*0010*/ 	.short	0x0000
        /*0012*/ 	.short	0x0070
        /*0014*/ 	.byte	0x00, 0xf0, 0x01, 0x10


	//----- nvinfo : EIATTR_SPARSE_MMA_MASK
	.align		4
.L_20:
        /*0018*/ 	.byte	0x03, 0x50
        /*001a*/ 	.short	0x0000


	//----- nvinfo : EIATTR_MAXREG_COUNT
	.align		4
        /*001c*/ 	.byte	0x03, 0x1b
        /*001e*/ 	.short	0x00a8


	//----- nvinfo : EIATTR_NUM_BARRIERS
	.align		4
        /*0020*/ 	.byte	0x02, 0x4c
        /*0022*/ 	.byte	0x01
	.zero		1


	//----- nvinfo : EIATTR_ANNOTATIONS
	.align		4
        /*0024*/ 	.byte	0x04, 0x55
        /*0026*/ 	.short	(.L_22 - .L_21)


	//   ....[0]....
.L_21:
        /*0028*/ 	.word	0x00000001
        /*002c*/ 	.byte	0xf0, 0x05, 0x00, 0x00, 0x01, 0x00, 0x00, 0x00, 0x10, 0x06, 0x00, 0x00, 0x01, 0x00, 0x00, 0x00
        /* <DEDUP_REMOVED lines=1249> */
        /*4e4c*/ 	.byte	0x70, 0xa8, 0x02, 0x00


	//----- nvinfo : EIATTR_MERCURY_ISA_VERSION
	.align		4
.L_22:
        /*4e50*/ 	.byte	0x03, 0x5f
        /*4e52*/ 	.short	0x0101


	//----- nvinfo : EIATTR_INT_WARP_WIDE_INSTR_OFFSETS
	.align		4
        /*4e54*/ 	.byte	0x04, 0x31
        /*4e56*/ 	.short	(.L_24 - .L_23)


	//   ....[0]....
.L_23:
        /*4e58*/ 	.word	0x000004b0


	//   ....[1]....
        /*4e5c*/ 	.word	0x000004c0


	//   ....[2]....
        /*4e60*/ 	.word	0x00000600


	//----- nvinfo : EIATTR_COOP_GROUP_MASK_REGIDS
	.align		4
.L_24:
        /*4e64*/ 	.byte	0x04, 0x29
        /*4e66*/ 	.short	(.L_26 - .L_25)


	//   ....[0]....
.L_25:
        /*4e68*/ 	.word	0xffffffff


	//   ....[1]....
        /*4e6c*/ 	.word	0xffffffff


	//   ....[2]....
        /*4e70*/ 	.word	0xffffffff


	//   ....[3]....
        /*4e74*/ 	.word	0xffffffff


	//   ....[4]....
        /*4e78*/ 	.word	0xffffffff


	//----- nvinfo : EIATTR_COOP_GROUP_INSTR_OFFSETS
	.align		4
.L_26:
        /*4e7c*/ 	.byte	0x04, 0x28
        /*4e7e*/ 	.short	(.L_28 - .L_27)


	//   ....[0]....
.L_27:
        /*4e80*/ 	.word	0x00000070


	//   ....[1]....
        /*4e84*/ 	.word	0x00000080


	//   ....[2]....
        /*4e88*/ 	.word	0x000001a0


	//   ....[3]....
        /*4e8c*/ 	.word	0x000003f0


	//   ....[4]....
        /*4e90*/ 	.word	0x000025d0


	//----- nvinfo : EIATTR_REG_RECONFIG
	.align		4
.L_28:
        /*4e94*/ 	.byte	0x01, 0x54
	.zero		2


	//----- nvinfo : EIATTR_MBARRIER_INSTR_OFFSETS
	.align		4
        /*4e98*/ 	.byte	0x04, 0x39
        /*4e9a*/ 	.short	(.L_30 - .L_29)


	//   ....[0]....
.L_29:
        /*4e9c*/ 	.word	0x00000320
        /*4ea0*/ 	.word	0x000000ff
        /*4ea4*/ 	.word	0x00000000
        /*4ea8*/ 	.short	0x0100
        /*4eaa*/ 	.byte	0x0a
	.zero		1


	//   ....[1]....
        /*4eac*/ 	.word	0x00000330
        /*4eb0*/ 	.word	0x000000ff
        /*4eb4*/ 	.word	0x00000030
        /*4eb8*/ 	.short	0x0100
        /*4eba*/ 	.byte	0x0a
	.zero		1


	//   ....[2]....
        /*4ebc*/ 	.word	0x00000340
        /*4ec0*/ 	.word	0x000000ff
        /*4ec4*/ 	.word	0x00000008
        /*4ec8*/ 	.short	0x0100
        /*4eca*/ 	.byte	0x0a
	.zero		1


	//   ....[3]....
        /*4ecc*/ 	.word	0x00000350
        /*4ed0*/ 	.word	0x000000ff
        /*4ed4*/ 	.word	0x00000038
        /*4ed8*/ 	.short	0x0100
        /*4eda*/ 	.byte	0x0a
	.zero		1


	//   ....[4]....
        /*4edc*/ 	.word	0x00000360
        /*4ee0*/ 	.word	0x000000ff
        /*4ee4*/ 	.word	0x00000010
        /*4ee8*/ 	.short	0x0100
        /*4eea*/ 	.byte	0x0a
	.zero		1


	//   ....[5]....
        /*4eec*/ 	.word	0x00000370
        /*4ef0*/ 	.word	0x000000ff
        /*4ef4*/ 	.word	0x00000040
        /*4ef8*/ 	.short	0x0100
        /*4efa*/ 	.byte	0x0a
	.zero		1


	//   ....[6]....
        /*4efc*/ 	.word	0x00000380
        /*4f00*/ 	.word	0x000000ff
        /*4f04*/ 	.word	0x00000018
        /*4f08*/ 	.short	0x0100
        /*4f0a*/ 	.byte	0x0a
	.zero		1


	//   ....[7]....
        /*4f0c*/ 	.word	0x00000390
        /*4f10*/ 	.word	0x000000ff
        /*4f14*/ 	.word	0x00000048
        /*4f18*/ 	.short	0x0100
        /*4f1a*/ 	.byte	0x0a
	.zero		1


	//   ....[8]....
        /*4f1c*/ 	.word	0x000003a0
        /*4f20*/ 	.word	0x000000ff
        /*4f24*/ 	.word	0x00000020
        /*4f28*/ 	.short	0x0100
        /*4f2a*/ 	.byte	0x0a
	.zero		1


	//   ....[9]....
        /*4f2c*/ 	.word	0x000003b0
        /*4f30*/ 	.word	0x000000ff
        /*4f34*/ 	.word	0x00000050
        /*4f38*/ 	.short	0x0100
        /*4f3a*/ 	.byte	0x0a
	.zero		1


	//   ....[10]....
        /*4f3c*/ 	.word	0x000003c0
        /*4f40*/ 	.word	0x000000ff
        /*4f44*/ 	.word	0x00000028
        /*4f48*/ 	.short	0x0100
        /*4f4a*/ 	.byte	0x0a
	.zero		1


	//   ....[11]....
        /*4f4c*/ 	.word	0x000003d0
        /*4f50*/ 	.word	0x000000ff
        /*4f54*/ 	.word	0x00000058
        /*4f58*/ 	.short	0x0100
        /*4f5a*/ 	.byte	0x0a
	.zero		1


	//   ....[12]....
        /*4f5c*/ 	.word	0x00000630
        /*4f60*/ 	.word	0x000000ff
        /*4f64*/ 	.word	0x00000070
        /*4f68*/ 	.short	0x0100
        /*4f6a*/ 	.byte	0x08
	.zero		1


	//   ....[13]....
        /*4f6c*/ 	.word	0x00000640
        /*4f70*/ 	.word	0x000000ff
        /*4f74*/ 	.word	0x00000078
        /*4f78*/ 	.short	0x0100
        /*4f7a*/ 	.byte	0x08
	.zero		1


	//   ....[14]....
        /*4f7c*/ 	.word	0x000029d0
        /*4f80*/ 	.word	0x000000ff
        /*4f84*/ 	.word	0x00000000
        /*4f88*/ 	.short	0x010a
        /*4f8a*/ 	.byte	0x0c
	.zero		1


	//   ....[15]....
        /*4f8c*/ 	.word	0x00002a30
        /*4f90*/ 	.word	0x000000ff
        /*4f94*/ 	.word	0x00000000
        /*4f98*/ 	.short	0x010a
        /*4f9a*/ 	.byte	0x0c
	.zero		1


	//   ....[16]....
        /*4f9c*/ 	.word	0x00006bc0
        /*4fa0*/ 	.word	0x000000ff
        /*4fa4*/ 	.word	0x00000000
        /*4fa8*/ 	.short	0x010a
        /*4faa*/ 	.byte	0x0e
	.zero		1


	//   ....[17]....
        /*4fac*/ 	.word	0x00006c00
        /*4fb0*/ 	.word	0x000000ff
        /*4fb4*/ 	.word	0x00000000
        /*4fb8*/ 	.short	0x010a
        /*4fba*/ 	.byte	0x0e
	.zero		1


	//   ....[18]....
        /*4fbc*/ 	.word	0x0000b040
        /*4fc0*/ 	.word	0x000000ff
        /*4fc4*/ 	.word	0x00000000
        /*4fc8*/ 	.short	0x0101
        /*4fca*/ 	.byte	0x0d
	.zero		1


	//   ....[19]....
        /*4fcc*/ 	.word	0x0000e550
        /*4fd0*/ 	.word	0x000000ff
        /*4fd4*/ 	.word	0x00000000
        /*4fd8*/ 	.short	0x0101
        /*4fda*/ 	.byte	0x06
	.zero		1


	//   ....[20]....
        /*4fdc*/ 	.word	0x00029970
        /*4fe0*/ 	.word	0x00000010
        /*4fe4*/ 	.word	0x00000030
        /*4fe8*/ 	.short	0x010a
        /*4fea*/ 	.byte	0x3f
	.zero		1


	//   ....[21]....
        /*4fec*/ 	.word	0x00029cc0
        /*4ff0*/ 	.word	0x00000002
        /*4ff4*/ 	.word	0x00000078
        /*4ff8*/ 	.short	0x0101
        /*4ffa*/ 	.byte	0x3f
	.zero		1


	//   ....[22]....
        /*4ffc*/ 	.word	0x0002a490
        /*5000*/ 	.word	0x00000003
        /*5004*/ 	.word	0x00000000
        /*5008*/ 	.short	0x010a
        /*500a*/ 	.byte	0x3f
	.zero		1


	//   ....[23]....
        /*500c*/ 	.word	0x0002a520
        /*5010*/ 	.word	0x00000003
        /*5014*/ 	.word	0x00000000
        /*5018*/ 	.short	0x010a
        /*501a*/ 	.byte	0x3f
	.zero		1


	//   ....[24]....
        /*501c*/ 	.word	0x0002a5b0
        /*5020*/ 	.word	0x00000003
        /*5024*/ 	.word	0x00000000
        /*5028*/ 	.short	0x010a
        /*502a*/ 	.byte	0x3f
	.zero		1


	//   ....[25]....
        /*502c*/ 	.word	0x0002a640
        /*5030*/ 	.word	0x00000003
        /*5034*/ 	.word	0x00000000
        /*5038*/ 	.short	0x010a
        /*503a*/ 	.byte	0x3f
	.zero		1


	//   ....[26]....
        /*503c*/ 	.word	0x0002a6d0
        /*5040*/ 	.word	0x00000003
        /*5044*/ 	.word	0x00000000
        /*5048*/ 	.short	0x010a
        /*504a*/ 	.byte	0x3f
	.zero		1


	//   ....[27]....
        /*504c*/ 	.word	0x0002a760
        /*5050*/ 	.word	0x00000003
        /*5054*/ 	.word	0x00000000
        /*5058*/ 	.short	0x010a
        /*505a*/ 	.byte	0x3f
	.zero		1


	//   ....[28]....
        /*505c*/ 	.word	0x0002a7d0
        /*5060*/ 	.word	0x0000000c
        /*5064*/ 	.word	0x00000000
        /*5068*/ 	.short	0x010a
        /*506a*/ 	.byte	0x3f
	.zero		1


	//   ....[29]....
        /*506c*/ 	.word	0x0002a840
        /*5070*/ 	.word	0x00000000
        /*5074*/ 	.word	0x00000000
        /*5078*/ 	.short	0x010a
        /*507a*/ 	.byte	0x3f
	.zero		1


	//   ....[30]....
        /*507c*/ 	.word	0x0002a920
        /*5080*/ 	.word	0x00000010
        /*5084*/ 	.word	0x00000030
        /*5088*/ 	.short	0x010a
        /*508a*/ 	.byte	0x3f
	.zero		1


	//   ....[31]....
        /*508c*/ 	.word	0x0002aa00
        /*5090*/ 	.word	0x00000003
        /*5094*/ 	.word	0x00000000
        /*5098*/ 	.short	0x010a
        /*509a*/ 	.byte	0x3f
	.zero		1


	//   ....[32]....
        /*509c*/ 	.word	0x0002aa50
        /*50a0*/ 	.word	0x00000003
        /*50a4*/ 	.word	0x00000000
        /*50a8*/ 	.short	0x010a
        /*50aa*/ 	.byte	0x3f
	.zero		1


	//   ....[33]....
        /*50ac*/ 	.word	0x0002aaa0
        /*50b0*/ 	.word	0x00000003
        /*50b4*/ 	.word	0x00000000
        /*50b8*/ 	.short	0x010a
        /*50ba*/ 	.byte	0x3f
	.zero		1


	//   ....[34]....
        /*50bc*/ 	.word	0x0002aaf0
        /*50c0*/ 	.word	0x00000003
        /*50c4*/ 	.word	0x00000000
        /*50c8*/ 	.short	0x010a
        /*50ca*/ 	.byte	0x3f
	.zero		1


	//   ....[35]....
        /*50cc*/ 	.word	0x0002ab40
        /*50d0*/ 	.word	0x00000003
        /*50d4*/ 	.word	0x00000000
        /*50d8*/ 	.short	0x010a
        /*50da*/ 	.byte	0x3f
	.zero		1


	//----- nvinfo : EIATTR_NUM_MBARRIERS
	.align		4
.L_30:
        /*50dc*/ 	.byte	0x03, 0x38
        /*50de*/ 	.short	0x000e


	//----- nvinfo : EIATTR_EXIT_INSTR_OFFSETS
	.align		4
        /*50e0*/ 	.byte	0x04, 0x1c
        /*50e2*/ 	.short	(.L_32 - .L_31)


	//   ....[0]....
.L_31:
        /*50e4*/ 	.word	0x000006a0


	//   ....[1]....
        /*50e8*/ 	.word	0x00000ff0


	//   ....[2]....
        /*50ec*/ 	.word	0x00028f90


	//   ....[3]....
        /*50f0*/ 	.word	0x00029600


	//   ....[4]....
        /*50f4*/ 	.word	0x0002a7b0


	//----- nvinfo : EIATTR_MAX_THREADS
	.align		4
.L_32:
        /*50f8*/ 	.byte	0x04, 0x05
        /*50fa*/ 	.short	(.L_34 - .L_33)
.L_33:
        /*50fc*/ 	.word	0x00000180
        /*5100*/ 	.word	0x00000001
        /*5104*/ 	.word	0x00000001


	//----- nvinfo : EIATTR_CRS_STACK_SIZE
	.align		4
.L_34:
        /*5108*/ 	.byte	0x04, 0x1e
        /*510a*/ 	.short	(.L_36 - .L_35)
.L_35:
        /*510c*/ 	.word	0x00000000


	//----- nvinfo : EIATTR_CBANK_PARAM_SIZE
	.align		4
.L_36:
        /*5110*/ 	.byte	0x03, 0x19
        /*5112*/ 	.short	0x0470


	//----- nvinfo : EIATTR_PARAM_CBANK
	.align		4
        /*5114*/ 	.byte	0x04, 0x0a
        /*5116*/ 	.short	(.L_38 - .L_37)
	.align		4
.L_37:
        /*5118*/ 	.word	index@(.nv.constant0._ZN7cutlass13device_kernelINS_4gemm6kernel13GemmUniversalIN4cute5tupleIJiiiiEEENS1_10collective13CollectiveMmaINS1_37MainloopSm90TmaGmmaWarpSpecializedFP8ILi6ENS5_IJNS4_1CILi1EEESB_SB_EEENS1_35KernelTmaWarpSpecializedCooperativeEEENS5_IJNSA_ILi384EEENSA_ILi160EEENSA_ILi64EEEEEENS_12float_e4m3_tENS5_IJlSB_lEEESJ_SK_NS4_8TiledMMAINS4_8MMA_AtomIJNS4_4SM904GMMA30MMA_64x32x32_F32E4M3E4M3_SS_TNILNSO_7ScaleInE1ELSQ_1EEEEEENS4_6LayoutINS5_IJNSA_ILi2EEESB_SB_EEENS5_IJSB_NSA_ILi0EEESW_EEEEENS5_IJNS4_10UnderscoreESZ_SZ_EEEEENS4_13SM90_TMA_LOADENS4_14ComposedLayoutINS4_7SwizzleILi2ELi4ELi3EEENS4_18smem_ptr_flag_bitsILi8EEENST_INS5_IJNSA_ILi8EEESH_EEENS5_IJSH_SB_EEEEEEEvNS4_8identityES12_S1C_vS1D_EENS_8epilogue10collective6detail29Sm90TmaWarpSpecializedAdapterINS1G_15DefaultEpilogueISJ_SK_SK_NS1F_6thread17LinearCombinationISJ_Li1EffLNS1K_9ScaleType4KindE0ELNS_15FloatRoundStyleE2ESJ_EENS1_15EpilogueDefaultEEEEEvvEEEEvNT_6ParamsE)
        /*511c*/ 	.short	0x0210
        /*511e*/ 	.short	0x0470


	//----- nvinfo : EIATTR_SW_WAR
	.align		4
.L_38:
        /*5120*/ 	.byte	0x04, 0x36
        /*5122*/ 	.short	(.L_40 - .L_39)
.L_39:
        /*5124*/ 	.word	0x00000008
.L_40:


//--------------------- .nv.callgraph             --------------------------
	.section	.nv.callgraph,"",@"SHT_CUDA_CALLGRAPH"
	.align	4
	.sectionentsize	8
	.align		4
        /*0000*/ 	.word	0x00000000
	.align		4
        /*0004*/ 	.word	0xffffffff
	.align		4
        /*0008*/ 	.word	0x00000000
	.align		4
        /*000c*/ 	.word	0xfffffffe
	.align		4
        /*0010*/ 	.word	0x00000000
	.align		4
        /*0014*/ 	.word	0xfffffffd
	.align		4
        /*0018*/ 	.word	0x00000000
	.align		4
        /*001c*/ 	.word	0xfffffffc


//--------------------- .nv.constant4             --------------------------
	.section	.nv.constant4,"a",@progbits
	.align	8
	.align		8
.nv.constant4:
        /*0000*/ 	.dword	_ZN40_INTERNAL_f8489a98_4_k_cu_b1c77d6c_179484cuda3std3__45__cpo5beginE
	.align		8
        /*0008*/ 	.dword	_ZN40_INTERNAL_f8489a98_4_k_cu_b1c77d6c_179484cuda3std3__45__cpo3endE
	.align		8
        /*0010*/ 	.dword	_ZN40_INTERNAL_f8489a98_4_k_cu_b1c77d6c_179484cuda3std3__45__cpo6cbeginE
	.align		8
        /*0018*/ 	.dword	_ZN40_INTERNAL_f8489a98_4_k_cu_b1c77d6c_179484cuda3std3__45__cpo4cendE
	.align		8
        /*0020*/ 	.dword	_ZN40_INTERNAL_f8489a98_4_k_cu_b1c77d6c_179484cuda3std3__442_GLOBAL__N__f8489a98_4_k_cu_b1c77d6c_179486ignoreE
	.align		8
        /*0028*/ 	.dword	_ZN40_INTERNAL_f8489a98_4_k_cu_b1c77d6c_179484cuda3std3__419piecewise_constructE
	.align		8
        /*0030*/ 	.dword	_ZN40_INTERNAL_f8489a98_4_k_cu_b1c77d6c_179484cuda3std3__48in_placeE
	.align		8
        /*0038*/ 	.dword	_ZN40_INTERNAL_f8489a98_4_k_cu_b1c77d6c_179484cuda3std6ranges3__45__cpo4swapE
	.align		8
        /*0040*/ 	.dword	_ZN40_INTERNAL_f8489a98_4_k_cu_b1c77d6c_179484cuda3std6ranges3__45__cpo9iter_moveE
	.align		8
        /*0048*/ 	.dword	_ZN40_INTERNAL_f8489a98_4_k_cu_b1c77d6c_179484cute7productE
	.align		8
        /*0050*/ 	.dword	_ZN40_INTERNAL_f8489a98_4_k_cu_b1c77d6c_179484cute1_E


//--------------------- .text._ZN7cutlass13device_kernelINS_4gemm6kernel13GemmUniversalIN4cute5tupleIJiiiiEEENS1_10collective13CollectiveMmaINS1_37MainloopSm90TmaGmmaWarpSpecializedFP8ILi6ENS5_IJNS4_1CILi1EEESB_SB_EEENS1_35KernelTmaWarpSpecializedCooperativeEEENS5_IJNSA_ILi384EEENSA_ILi160EEENSA_ILi64EEEEEENS_12float_e4m3_tENS5_IJlSB_lEEESJ_SK_NS4_8TiledMMAINS4_8MMA_AtomIJNS4_4SM904GMMA30MMA_64x32x32_F32E4M3E4M3_SS_TNILNSO_7ScaleInE1ELSQ_1EEEEEENS4_6LayoutINS5_IJNSA_ILi2EEESB_SB_EEENS5_IJSB_NSA_ILi0EEESW_EEEEENS5_IJNS4_10UnderscoreESZ_SZ_EEEEENS4_13SM90_TMA_LOADENS4_14ComposedLayoutINS4_7SwizzleILi2ELi4ELi3EEENS4_18smem_ptr_flag_bitsILi8EEENST_INS5_IJNSA_ILi8EEESH_EEENS5_IJSH_SB_EEEEEEEvNS4_8identityES12_S1C_vS1D_EENS_8epilogue10collective6detail29Sm90TmaWarpSpecializedAdapterINS1G_15DefaultEpilogueISJ_SK_SK_NS1F_6thread17LinearCombinationISJ_Li1EffLNS1K_9ScaleType4KindE0ELNS_15FloatRoundStyleE2ESJ_EENS1_15EpilogueDefaultEEEEEvvEEEEvNT_6ParamsE --------------------------
	.section	.text._ZN7cutlass13device_kernelINS_4gemm6kernel13GemmUniversalIN4cute5tupleIJiiiiEEENS1_10collective13CollectiveMmaINS1_37MainloopSm90TmaGmmaWarpSpecializedFP8ILi6ENS5_IJNS4_1CILi1EEESB_SB_EEENS1_35KernelTmaWarpSpecializedCooperativeEEENS5_IJNSA_ILi384EEENSA_ILi160EEENSA_ILi64EEEEEENS_12float_e4m3_tENS5_IJlSB_lEEESJ_SK_NS4_8TiledMMAINS4_8MMA_AtomIJNS4_4SM904GMMA30MMA_64x32x32_F32E4M3E4M3_SS_TNILNSO_7ScaleInE1ELSQ_1EEEEEENS4_6LayoutINS5_IJNSA_ILi2EEESB_SB_EEENS5_IJSB_NSA_ILi0EEESW_EEEEENS5_IJNS4_10UnderscoreESZ_SZ_EEEEENS4_13SM90_TMA_LOADENS4_14ComposedLayoutINS4_7SwizzleILi2ELi4ELi3EEENS4_18smem_ptr_flag_bitsILi8EEENST_INS5_IJNSA_ILi8EEESH_EEENS5_IJSH_SB_EEEEEEEvNS4_8identityES12_S1C_vS1D_EENS_8epilogue10collective6detail29Sm90TmaWarpSpecializedAdapterINS1G_15DefaultEpilogueISJ_SK_SK_NS1F_6thread17LinearCombinationISJ_Li1EffLNS1K_9ScaleType4KindE0ELNS_15FloatRoundStyleE2ESJ_EENS1_15EpilogueDefaultEEEEEvvEEEEvNT_6ParamsE,"ax",@progbits
	.align	128
.text._ZN7cutlass13device_kernelINS_4gemm6kernel13GemmUniversalIN4cute5tupleIJiiiiEEENS1_10collective13CollectiveMmaINS1_37MainloopSm90TmaGmmaWarpSpecializedFP8ILi6ENS5_IJNS4_1CILi1EEESB_SB_EEENS1_35KernelTmaWarpSpecializedCooperativeEEENS5_IJNSA_ILi384EEENSA_ILi160EEENSA_ILi64EEEEEENS_12float_e4m3_tENS5_IJlSB_lEEESJ_SK_NS4_8TiledMMAINS4_8MMA_AtomIJNS4_4SM904GMMA30MMA_64x32x32_F32E4M3E4M3_SS_TNILNSO_7ScaleInE1ELSQ_1EEEEEENS4_6LayoutINS5_IJNSA_ILi2EEESB_SB_EEENS5_IJSB_NSA_ILi0EEESW_EEEEENS5_IJNS4_10UnderscoreESZ_SZ_EEEEENS4_13SM90_TMA_LOADENS4_14ComposedLayoutINS4_7SwizzleILi2ELi4ELi3EEENS4_18smem_ptr_flag_bitsILi8EEENST_INS5_IJNSA_ILi8EEESH_EEENS5_IJSH_SB_EEEEEEEvNS4_8identityES12_S1C_vS1D_EENS_8epilogue10collective6detail29Sm90TmaWarpSpecializedAdapterINS1G_15DefaultEpilogueISJ_SK_SK_NS1F_6thread17LinearCombinationISJ_Li1EffLNS1K_9ScaleType4KindE0ELNS_15FloatRoundStyleE2ESJ_EENS1_15EpilogueDefaultEEEEEvvEEEEvNT_6ParamsE:
        .type           _ZN7cutlass13device_kernelINS_4gemm6kernel13GemmUniversalIN4cute5tupleIJiiiiEEENS1_10collective13CollectiveMmaINS1_37MainloopSm90TmaGmmaWarpSpecializedFP8ILi6ENS5_IJNS4_1CILi1EEESB_SB_EEENS1_35KernelTmaWarpSpecializedCooperativeEEENS5_IJNSA_ILi384EEENSA_ILi160EEENSA_ILi64EEEEEENS_12float_e4m3_tENS5_IJlSB_lEEESJ_SK_NS4_8TiledMMAINS4_8MMA_AtomIJNS4_4SM904GMMA30MMA_64x32x32_F32E4M3E4M3_SS_TNILNSO_7ScaleInE1ELSQ_1EEEEEENS4_6LayoutINS5_IJNSA_ILi2EEESB_SB_EEENS5_IJSB_NSA_ILi0EEESW_EEEEENS5_IJNS4_10UnderscoreESZ_SZ_EEEEENS4_13SM90_TMA_LOADENS4_14ComposedLayoutINS4_7SwizzleILi2ELi4ELi3EEENS4_18smem_ptr_flag_bitsILi8EEENST_INS5_IJNSA_ILi8EEESH_EEENS5_IJSH_SB_EEEEEEEvNS4_8identityES12_S1C_vS1D_EENS_8epilogue10collective6detail29Sm90TmaWarpSpecializedAdapterINS1G_15DefaultEpilogueISJ_SK_SK_NS1F_6thread17LinearCombinationISJ_Li1EffLNS1K_9ScaleType4KindE0ELNS_15FloatRoundStyleE2ESJ_EENS1_15EpilogueDefaultEEEEEvvEEEEvNT_6ParamsE,@function
        .size           _ZN7cutlass13device_kernelINS_4gemm6kernel13GemmUniversalIN4cute5tupleIJiiiiEEENS1_10collective13CollectiveMmaINS1_37MainloopSm90TmaGmmaWarpSpecializedFP8ILi6ENS5_IJNS4_1CILi1EEESB_SB_EEENS1_35KernelTmaWarpSpecializedCooperativeEEENS5_IJNSA_ILi384EEENSA_ILi160EEENSA_ILi64EEEEEENS_12float_e4m3_tENS5_IJlSB_lEEESJ_SK_NS4_8TiledMMAINS4_8MMA_AtomIJNS4_4SM904GMMA30MMA_64x32x32_F32E4M3E4M3_SS_TNILNSO_7ScaleInE1ELSQ_1EEEEEENS4_6LayoutINS5_IJNSA_ILi2EEESB_SB_EEENS5_IJSB_NSA_ILi0EEESW_EEEEENS5_IJNS4_10UnderscoreESZ_SZ_EEEEENS4_13SM90_TMA_LOADENS4_14ComposedLayoutINS4_7SwizzleILi2ELi4ELi3EEENS4_18smem_ptr_flag_bitsILi8EEENST_INS5_IJNSA_ILi8EEESH_EEENS5_IJSH_SB_EEEEEEEvNS4_8identityES12_S1C_vS1D_EENS_8epilogue10collective6detail29Sm90TmaWarpSpecializedAdapterINS1G_15DefaultEpilogueISJ_SK_SK_NS1F_6thread17LinearCombinationISJ_Li1EffLNS1K_9ScaleType4KindE0ELNS_15FloatRoundStyleE2ESJ_EENS1_15EpilogueDefaultEEEEEvvEEEEvNT_6ParamsE,(.L_x_79 - _ZN7cutlass13device_kernelINS_4gemm6kernel13GemmUniversalIN4cute5tupleIJiiiiEEENS1_10collective13CollectiveMmaINS1_37MainloopSm90TmaGmmaWarpSpecializedFP8ILi6ENS5_IJNS4_1CILi1EEESB_SB_EEENS1_35KernelTmaWarpSpecializedCooperativeEEENS5_IJNSA_ILi384EEENSA_ILi160EEENSA_ILi64EEEEEENS_12float_e4m3_tENS5_IJlSB_lEEESJ_SK_NS4_8TiledMMAINS4_8MMA_AtomIJNS4_4SM904GMMA30MMA_64x32x32_F32E4M3E4M3_SS_TNILNSO_7ScaleInE1ELSQ_1EEEEEENS4_6LayoutINS5_IJNSA_ILi2EEESB_SB_EEENS5_IJSB_NSA_ILi0EEESW_EEEEENS5_IJNS4_10UnderscoreESZ_SZ_EEEEENS4_13SM90_TMA_LOADENS4_14ComposedLayoutINS4_7SwizzleILi2ELi4ELi3EEENS4_18smem_ptr_flag_bitsILi8EEENST_INS5_IJNSA_ILi8EEESH_EEENS5_IJSH_SB_EEEEEEEvNS4_8identityES12_S1C_vS1D_EENS_8epilogue10collective6detail29Sm90TmaWarpSpecializedAdapterINS1G_15DefaultEpilogueISJ_SK_SK_NS1F_6thread17LinearCombinationISJ_Li1EffLNS1K_9ScaleType4KindE0ELNS_15FloatRoundStyleE2ESJ_EENS1_15EpilogueDefaultEEEEEvvEEEEvNT_6ParamsE)
        .other          _ZN7cutlass13device_kernelINS_4gemm6kernel13GemmUniversalIN4cute5tupleIJiiiiEEENS1_10collective13CollectiveMmaINS1_37MainloopSm90TmaGmmaWarpSpecializedFP8ILi6ENS5_IJNS4_1CILi1EEESB_SB_EEENS1_35KernelTmaWarpSpecializedCooperativeEEENS5_IJNSA_ILi384EEENSA_ILi160EEENSA_ILi64EEEEEENS_12float_e4m3_tENS5_IJlSB_lEEESJ_SK_NS4_8TiledMMAINS4_8MMA_AtomIJNS4_4SM904GMMA30MMA_64x32x32_F32E4M3E4M3_SS_TNILNSO_7ScaleInE1ELSQ_1EEEEEENS4_6LayoutINS5_IJNSA_ILi2EEESB_SB_EEENS5_IJSB_NSA_ILi0EEESW_EEEEENS5_IJNS4_10UnderscoreESZ_SZ_EEEEENS4_13SM90_TMA_LOADENS4_14ComposedLayoutINS4_7SwizzleILi2ELi4ELi3EEENS4_18smem_ptr_flag_bitsILi8EEENST_INS5_IJNSA_ILi8EEESH_EEENS5_IJSH_SB_EEEEEEEvNS4_8identityES12_S1C_vS1D_EENS_8epilogue10collective6detail29Sm90TmaWarpSpecializedAdapterINS1G_15DefaultEpilogueISJ_SK_SK_NS1F_6thread17LinearCombinationISJ_Li1EffLNS1K_9ScaleType4KindE0ELNS_15FloatRoundStyleE2ESJ_EENS1_15EpilogueDefaultEEEEEvvEEEEvNT_6ParamsE,@"STO_CUDA_ENTRY STV_DEFAULT"
_ZN7cutlass13device_kernelINS_4gemm6kernel13GemmUniversalIN4cute5tupleIJiiiiEEENS1_10collective13CollectiveMmaINS1_37MainloopSm90TmaGmmaWarpSpecializedFP8ILi6ENS5_IJNS4_1CILi1EEESB_SB_EEENS1_35KernelTmaWarpSpecializedCooperativeEEENS5_IJNSA_ILi384EEENSA_ILi160EEENSA_ILi64EEEEEENS_12float_e4m3_tENS5_IJlSB_lEEESJ_SK_NS4_8TiledMMAINS4_8MMA_AtomIJNS4_4SM904GMMA30MMA_64x32x32_F32E4M3E4M3_SS_TNILNSO_7ScaleInE1ELSQ_1EEEEEENS4_6LayoutINS5_IJNSA_ILi2EEESB_SB_EEENS5_IJSB_NSA_ILi0EEESW_EEEEENS5_IJNS4_10UnderscoreESZ_SZ_EEEEENS4_13SM90_TMA_LOADENS4_14ComposedLayoutINS4_7SwizzleILi2ELi4ELi3EEENS4_18smem_ptr_flag_bitsILi8EEENST_INS5_IJNSA_ILi8EEESH_EEENS5_IJSH_SB_EEEEEEEvNS4_8identityES12_S1C_vS1D_EENS_8epilogue10collective6detail29Sm90TmaWarpSpecializedAdapterINS1G_15DefaultEpilogueISJ_SK_SK_NS1F_6thread17LinearCombinationISJ_Li1EffLNS1K_9ScaleType4KindE0ELNS_15FloatRoundStyleE2ESJ_EENS1_15EpilogueDefaultEEEEEvvEEEEvNT_6ParamsE:
[----:B------:R-:W0:Y:S02]  /*0000*/  LDC R1, c[0x0][0x28] ;  /* 0x00000a00ff017b82 */ /* 0x000e240000000800 */
[----:B0-----:R-:W-:Y:S01]  /*0010*/  VIADD R1, R1, 0xfffffb28 ;  /* 0xfffffb2801017836 */ /* 0x001fe20000000000 */
[----:B------:R-:W0:Y:S01]  /*0020*/  S2R R2, SR_TID.X ;  /* 0x0000000000027919 */ /* 0x000e220000002100 */
[----:B------:R-:W-:Y:S01]  /*0030*/  ELECT P0, URZ, PT ;  /* 0x00000000003f782f */ /* 0x000fe20003800000 */
[----:B------:R-:W-:Y:S01]  /*0040*/  BSSY B0, `(.L_x_0) ;  /* 0x0000015000007945 */ /* 0x000fe20003800000 */
[--C-:B0-----:R-:W-:Y:S02]  /*0050*/  SHF.R.U32.HI R0, RZ, 0x5, R2.reuse ;  /* 0x00000005ff007819 */ /* 0x101fe40000011602 */
[----:B------:R-:W-:-:S03]  /*0060*/  SHF.R.U32.HI R2, RZ, 0x7, R2 ;  /* 0x00000007ff027819 */ /* 0x000fc60000011602 */
[----:B------:R-:W0:Y:S04]  /*0070*/  SHFL.IDX PT, R3, R0, RZ, 0x1f ;  /* 0x00001fff00037589 */ /* 0x000e2800000e0000 */
[----:B------:R-:W1:Y:S01]  /*0080*/  SHFL.IDX PT, R2, R2, RZ, 0x1f ;  /* 0x00001fff02027589 */ /* 0x000e6200000e0000 */
[----:B0-----:R-:W-:Y:S02]  /*0090*/  R2UR UR4, R3 ;  /* 0x00000000030472ca */ /* 0x001fe400000e0000 */
[----:B-1----:R-:W-:-:S11]  /*00a0*/  R2UR UR8, R2 ;  /* 0x00000000020872ca */ /* 0x002fd600000e0000 */
[----:B------:R-:W-:Y:S02]  /*00b0*/  USHF.R.S32.HI UR5, URZ, 0x1f, UR4 ;  /* 0x0000001f3f057899 */ /* 0x000fe40008011404 */
[----:B------:R-:W-:Y:S02]  /*00c0*/  ISETP.NE.OR P0, PT, RZ, UR4, !P0 ;  /* 0x00000004ff007c0c */ /* 0x000fe4000c705670 */
[----:B------:R-:W-:-:S04]  /*00d0*/  ULEA.HI UR5, UR5, UR4, URZ, 0x2 ;  /* 0x0000000405057291 */ /* 0x000fc8000f8f103f */
[----:B------:R-:W-:-:S04]  /*00e0*/  ULOP3.LUT UR5, UR5, 0xfffffffc, URZ, 0xc0, !UPT ;  /* 0xfffffffc05057892 */ /* 0x000fc8000f8ec03f */
[----:B------:R-:W-:-:S03]  /*00f0*/  UIADD3 UR6, UR4, -UR5, URZ ;  /* 0x8000000504067290 */ /* 0x000fc6000fffe03f */
[----:B------:R-:W-:Y:S09]  /*0100*/  @P0 BRA `(.L_x_1) ;  /* 0x0000000000200947 */ /* 0x000ff20003800000 */
[----:B------:R-:W-:Y:S02]  /*0110*/  ULDC.64 UR4, c[0x0][0x198] ;  /* 0x0000660000047ab9 */ /* 0x000fe40000000a00 */
[----:B------:R-:W-:Y:S02]  /*0120*/  UIADD3 UR10, UP0, UR4, 0xf0, URZ ;  /* 0x000000f0040a7890 */ /* 0x000fe4000ff1e03f */
[----:B------:R-:W-:Y:S02]  /*0130*/  UIADD3 UR4, UP1, UR4, 0x1f0, URZ ;  /* 0x000001f004047890 */ /* 0x000fe4000ff3e03f */
[----:B------:R-:W-:Y:S02]  /*0140*/  UIADD3.X UR11, URZ, UR5, URZ, UP0, !UPT ;  /* 0x000000053f0b7290 */ /* 0x000fe400087fe43f */
[----:B------:R-:W-:-:S07]  /*0150*/  UIADD3.X UR5, URZ, UR5, URZ, UP1, !UPT ;  /* 0x000000053f057290 */ /* 0x000fce0008ffe43f */
[----:B------:R0:W-:Y:S02]  /*0160*/  UTMACCTL.PF [UR10] ;  /* 0x000000000a0079b9 */ /* 0x0001e40008040000 */
[----:B------:R0:W-:Y:S02]  /*0170*/  UTMACCTL.PF [UR4] ;  /* 0x00000000040079b9 */ /* 0x0001e40008040000 */
[----:B0-----:R-:W-:Y:S01]  /*0180*/  NOP ;  /* 0x0000000000007918 */ /* 0x001fe20000000000 */
.L_x_1:
[----:B------:R-:W-:Y:S05]  /*0190*/  BSYNC B0 ;  /* 0x0000000000007941 */ /* 0x000fea0003800000 */
.L_x_0:
[----:B------:R-:W0:Y:S01]  /*01a0*/  SHFL.IDX PT, R2, R0, RZ, 0x1f ;  /* 0x00001fff00027589 */ /* 0x000e2200000e0000 */
[----:B------:R-:W-:Y:S01]  /*01b0*/  UISETP.NE.AND UP0, UPT, UR6, 0x3, UPT ;  /* 0x000000030600788c */ /* 0x000fe2000bf05270 */
[----:B------:R-:W-:Y:S01]  /*01c0*/  ISETP.NE.AND P1, PT, RZ, UR8, PT ;  /* 0x00000008ff007c0c */ /* 0x000fe2000bf25270 */
[----:B------:R-:W-:Y:S02]  /*01d0*/  UIADD3 UR11, UR8, -0x1, URZ ;  /* 0xffffffff080b7890 */ /* 0x000fe4000fffe03f */
[----:B------:R-:W-:Y:S02]  /*01e0*/  UISETP.EQ.OR UP0, UPT, UR6, URZ, !UP0 ;  /* 0x0000003f0600728c */ /* 0x000fe4000c702670 */
[----:B------:R-:W-:Y:S02]  /*01f0*/  UISETP.GE.U32.AND UP1, UPT, UR11, 0x2, UPT ;  /* 0x000000020b00788c */ /* 0x000fe4000bf26070 */
[----:B------:R-:W-:-:S04]  /*0200*/  UISETP.EQ.AND UP0, UPT, UR8, URZ, UP0 ;  /* 0x0000003f0800728c */ /* 0x000fc80008702270 */
[----:B------:R-:W-:-:S04]  /*0210*/  USEL UR7, URZ, 0x1, !UP0 ;  /* 0x000000013f077887 */ /* 0x000fc8000c000000 */
[----:B------:R-:W-:Y:S01]  /*0220*/  USEL UR7, UR7, 0x2, UP1 ;  /* 0x0000000207077887 */ /* 0x000fe20008800000 */
[----:B0-----:R-:W-:-:S13]  /*0230*/  ISETP.NE.AND P0, PT, R2, RZ, PT ;  /* 0x000000ff0200720c */ /* 0x001fda0003f05270 */
[----:B------:R-:W-:Y:S05]  /*0240*/  @P0 BRA `(.L_x_2) ;  /* 0x0000000000680947 */ /* 0x000fea0003800000 */
[----:B------:R-:W0:Y:S01]  /*0250*/  S2UR UR10, SR_CgaCtaId ;  /* 0x00000000000a79c3 */ /* 0x000e220000008800 */
[----:B------:R-:W-:Y:S01]  /*0260*/  UMOV UR4, 0x400 ;  /* 0x0000040000047882 */ /* 0x000fe20000000000 */
[----:B------:R-:W-:Y:S01]  /*0270*/  UMOV UR5, 0x1 ;  /* 0x0000000100057882 */ /* 0x000fe20000000000 */
[----:B------:R-:W-:Y:S01]  /*0280*/  UMOV UR8, 0x100 ;  /* 0x0000010000087882 */ /* 0x000fe20000000000 */
[----:B------:R-:W-:Y:S01]  /*0290*/  ELECT P0, URZ, PT ;  /* 0x00000000003f782f */ /* 0x000fe20003800000 */
[----:B------:R-:W-:-:S04]  /*02a0*/  UIADD3 UR8, -UR8, 0x100000, URZ ;  /* 0x0010000008087890 */ /* 0x000fc8000fffe13f */
[----:B------:R-:W-:Y:S02]  /*02b0*/  USHF.L.U32 UR9, UR8, 0xb, URZ ;  /* 0x0000000b08097899 */ /* 0x000fe4000800063f */
[----:B------:R-:W-:Y:S02]  /*02c0*/  USHF.L.U32 UR8, UR8, 0x1, URZ ;  /* 0x0000000108087899 */ /* 0x000fe4000800063f */
[----:B0-----:R-:W-:Y:S02]  /*02d0*/  ULEA UR10, UR10, UR4, 0x18 ;  /* 0x000000040a0a7291 */ /* 0x001fe4000f8ec03f */
[----:B------:R-:W-:-:S04]  /*02e0*/  UIADD3 UR4, -UR5, 0x100000, URZ ;  /* 0x0010000005047890 */ /* 0x000fc8000fffe13f */
[----:B------:R-:W-:Y:S02]  /*02f0*/  USHF.L.U32 UR5, UR4, 0xb, URZ ;  /* 0x0000000b04057899 */ /* 0x000fe4000800063f */
[----:B------:R-:W-:Y:S01]  /*0300*/  USHF.L.U32 UR4, UR4, 0x1, URZ ;  /* 0x0000000104047899 */ /* 0x000fe2000800063f */
[----:B------:R-:W0:Y:S11]  /*0310*/  FENCE.VIEW.ASYNC.S ;  /* 0x00000000000073c6 */ /* 0x000e360000000000 */
[----:B0-----:R0:W1:Y:S01]  /*0320*/  SYNCS.EXCH.64 URZ, [UR10], UR4 ;  /* 0x000000040a3f75b2 */ /* 0x0010620008000100 */
[----:B------:R0:W2:Y:S01]  /*0330*/  SYNCS.EXCH.64 URZ, [UR10+0x30], UR8 ;  /* 0x000030080a3f75b2 */ /* 0x0000a20008000100 */
[----:B------:R0:W3:Y:S01]  /*0340*/  SYNCS.EXCH.64 URZ, [UR10+0x8], UR4 ;  /* 0x000008040a3f75b2 */ /* 0x0000e20008000100 */
[----:B------:R0:W4:Y:S01]  /*0350*/  SYNCS.EXCH.64 URZ, [UR10+0x38], UR8 ;  /* 0x000038080a3f75b2 */ /* 0x0001220008000100 */
[----:B------:R0:W0:Y:S01]  /*0360*/  SYNCS.EXCH.64 URZ, [UR10+0x10], UR4 ;  /* 0x000010040a3f75b2 */ /* 0x0000220008000100 */
[----:B------:R0:W0:Y:S01]  /*0370*/  SYNCS.EXCH.64 URZ, [UR10+0x40], UR8 ;  /* 0x000040080a3f75b2 */ /* 0x0000220008000100 */
[----:B------:R0:W0:Y:S01]  /*0380*/  SYNCS.EXCH.64 URZ, [UR10+0x18], UR4 ;  /* 0x000018040a3f75b2 */ /* 0x0000220008000100 */
[----:B------:R0:W0:Y:S01]  /*0390*/  SYNCS.EXCH.64 URZ, [UR10+0x48], UR8 ;  /* 0x000048080a3f75b2 */ /* 0x0000220008000100 */
[----:B------:R0:W0:Y:S01]  /*03a0*/  SYNCS.EXCH.64 URZ, [UR10+0x20], UR4 ;  /* 0x000020040a3f75b2 */ /* 0x0000220008000100 */
[----:B------:R0:W0:Y:S01]  /*03b0*/  SYNCS.EXCH.64 URZ, [UR10+0x50], UR8 ;  /* 0x000050080a3f75b2 */ /* 0x0000220008000100 */
[----:B------:R0:W0:Y:S01]  /*03c0*/  SYNCS.EXCH.64 URZ, [UR10+0x28], UR4 ;  /* 0x000028040a3f75b2 */ /* 0x0000220008000100 */
[----:B------:R0:W0:Y:S01]  /*03d0*/  SYNCS.EXCH.64 URZ, [UR10+0x58], UR8 ;  /* 0x000058080a3f75b2 */ /* 0x0000220008000100 */
[----:B------:R-:W-:Y:S01]  /*03e0*/  NOP ;  /* 0x0000000000007918 */ /* 0x000fe20000000000 */
.L_x_2:
[----:B------:R-:W5:Y:S01]  /*03f0*/  SHFL.IDX PT, R0, R0, RZ, 0x1f ;  /* 0x00001fff00007589 */ /* 0x000f6200000e0000 */
[----:B------:R-:W1:Y:S01]  /*0400*/  LDC R2, c[0x0][0x65c] ;  /* 0x00019700ff027b82 */ /* 0x000e620000000800 */
[----:B------:R-:W-:Y:S01]  /*0410*/  ELECT P0, URZ, PT ;  /* 0x00000000003f782f */ /* 0x000fe20003800000 */
[----:B------:R-:W-:Y:S01]  /*0420*/  IMAD.MOV.U32 R3, RZ, RZ, RZ ;  /* 0x000000ffff037224 */ /* 0x000fe200078e00ff */
[----:B0-----:R-:W-:Y:S01]  /*0430*/  UMOV UR4, 0x20 ;  /* 0x0000002000047882 */ /* 0x001fe20000000000 */
[----:B------:R-:W-:Y:S01]  /*0440*/  NOP ;  /* 0x0000000000007918 */ /* 0x000fe20000000000 */
[----:B------:R-:W-:Y:S01]  /*0450*/  NOP ;  /* 0x0000000000007918 */ /* 0x000fe20000000000 */
[----:B------:R-:W-:Y:S02]  /*0460*/  LOP3.LUT R6, R6, 0xfff7ffff, RZ, 0xc0, !PT ;  /* 0xfff7ffff06067812 */ /* 0x000fe400078ec0ff */
[----:B-----5:R-:W-:Y:S02]  /*0470*/  ISETP.NE.OR P0, PT, R0, RZ, !P0 ;  /* 0x000000ff0000720c */ /* 0x020fe40004705670 */
[----:B-1----:R-:W-:Y:S01]  /*0480*/  ISETP.NE.AND P2, PT, R2, 0x1, PT ;  /* 0x000000010200780c */ /* 0x002fe20003f45270 */
[----:B------:R-:W0:Y:S01]  /*0490*/  S2R R0, SR_CTAID.Y ;  /* 0x0000000000007919 */ /* 0x000e220000002600 */
[----:B------:R-:W1:Y:S09]  /*04a0*/  S2R R2, SR_CTAID.X ;  /* 0x0000000000027919 */ /* 0x000e720000002500 */
[----:B------:R-:W-:Y:S01]  /*04b0*/  VOTEU.ALL UP0, P0 ;  /* 0x00000000003f7886 */ /* 0x000fe20000000000 */
[----:B------:R-:W-:Y:S01]  /*04c0*/  VOTEU.ALL UP1, P0 ;  /* 0x00000000003f7886 */ /* 0x000fe20000020000 */
[----:B------:R-:W1:Y:S01]  /*04d0*/  @P2 LDC R9, c[0x0][0x10] ;  /* 0x00000400ff092b82 */ /* 0x000e620000000800 */
[----:B------:R-:W-:Y:S01]  /*04e0*/  @P2 IMAD.MOV.U32 R5, RZ, RZ, RZ ;  /* 0x000000ffff052224 */ /* 0x000fe200078e00ff */
[----:B------:R-:W-:Y:S01]  /*04f0*/  @P2 LOP3.LUT R6, R6, 0x80000, RZ, 0xfc, !PT ;  /* 0x0008000006062812 */ /* 0x000fe200078efcff */
[----:B------:R-:W-:Y:S01]  /*0500*/  @P2 IMAD.MOV.U32 R11, RZ, RZ, RZ ;  /* 0x000000ffff0b2224 */ /* 0x000fe200078e00ff */
[----:B------:R-:W-:Y:S01]  /*0510*/  @!UP0 UMOV UR8, 0x400 ;  /* 0x0000040000088882 */ /* 0x000fe20000000000 */
[----:B------:R-:W-:-:S04]  /*0520*/  @!UP0 UIADD3 UR4, -UR4, 0x100000, URZ ;  /* 0x0010000004048890 */ /* 0x000fc8000fffe13f */
[----:B------:R-:W-:Y:S02]  /*0530*/  @!UP0 USHF.L.U32 UR5, UR4, 0xb, URZ ;  /* 0x0000000b04058899 */ /* 0x000fe4000800063f */
[----:B------:R-:W-:Y:S01]  /*0540*/  @!UP0 USHF.L.U32 UR4, UR4, 0x1, URZ ;  /* 0x0000000104048899 */ /* 0x000fe2000800063f */
[----:B------:R-:W5:Y:S08]  /*0550*/  @!P2 LDC R7, c[0x0][0xc] ;  /* 0x00000300ff07ab82 */ /* 0x000f700000000800 */
[----:B------:R-:W2:Y:S01]  /*0560*/  @!UP0 S2UR UR9, SR_CgaCtaId ;  /* 0x00000000000989c3 */ /* 0x000ea20000008800 */
[----:B0-----:R-:W-:-:S04]  /*0570*/  @P2 IMAD.MOV.U32 R4, RZ, RZ, R0 ;  /* 0x000000ffff042224 */ /* 0x001fc800078e0000 */
[----:B-1----:R-:W-:-:S04]  /*0580*/  @P2 IMAD.WIDE.U32 R8, R2, R9, R4 ;  /* 0x0000000902082225 */ /* 0x002fc800078e0004 */
[----:B------:R-:W-:Y:S02]  /*0590*/  @P2 IMAD.MOV.U32 R18, RZ, RZ, R8 ;  /* 0x000000ffff122224 */ /* 0x000fe400078e0008 */
[----:B------:R-:W-:Y:S02]  /*05a0*/  @P2 IMAD.IADD R19, R9, 0x1, R11 ;  /* 0x0000000109132824 */ /* 0x000fe400078e020b */
[----:B-----5:R-:W-:-:S04]  /*05b0*/  @!P2 IMAD.WIDE.U32 R4, R7, R0, R2 ;  /* 0x000000000704a225 */ /* 0x020fc800078e0002 */
[----:B------:R-:W-:Y:S02]  /*05c0*/  @!P2 IMAD.MOV.U32 R18, RZ, RZ, R4 ;  /* 0x000000ffff12a224 */ /* 0x000fe400078e0004 */
[----:B------:R-:W-:Y:S01]  /*05d0*/  @!P2 IMAD.MOV.U32 R19, RZ, RZ, R5 ;  /* 0x000000ffff13a224 */ /* 0x000fe200078e0005 */
[----:B--2---:R-:W-:Y:S02]  /*05e0*/  @!UP0 ULEA UR8, UR9, UR8, 0x18 ;  /* 0x0000000809088291 */ /* 0x004fe4000f8ec03f */
[----:B------:R0:W-:Y:S01]  /*05f0*/  STL [R1+0x40c], R18 ;  /* 0x00040c1201007387 */ /* 0x0001e20000100800 */
[----:B------:R-:W-:-:S03]  /*0600*/  VOTEU.ALL UP0, P0 ;  /* 0x00000000003f7886 */ /* 0x000fc60000000000 */
[----:B------:R0:W-:Y:S04]  /*0610*/  STL [R1+0x408], R19 ;  /* 0x0004081301007387 */ /* 0x0001e80000100800 */
[----:B------:R-:W1:Y:S02]  /*0620*/  FENCE.VIEW.ASYNC.S ;  /* 0x00000000000073c6 */ /* 0x000e640000000000 */
[----:B-1----:R0:W3:Y:S01]  /*0630*/  @!UP0 SYNCS.EXCH.64 URZ, [UR8+0x70], UR4 ;  /* 0x00007004083f85b2 */ /* 0x0020e20008000100 */
[----:B------:R0:W3:Y:S01]  /*0640*/  @!UP1 SYNCS.EXCH.64 URZ, [UR8+0x78], UR4 ;  /* 0x00007804083f95b2 */ /* 0x0000e20008000100 */
[----:B------:R-:W-:Y:S01]  /*0650*/  NOP ;  /* 0x0000000000007918 */ /* 0x000fe20000000000 */
[----:B---34-:R-:W-:Y:S06]  /*0660*/  BAR.SYNC.DEFER_BLOCKING 0x0 ;  /* 0x0000000000007b1d */ /* 0x018fec0000010000 */
[----:B0-----:R-:W-:Y:S05]  /*0670*/  @!P1 BRA `(.L_x_3) ;  /* 0x0000028800489947 */ /* 0x001fea0003800000 */
[----:B------:R-:W-:-:S06]  /*0680*/  UISETP.GT.U32.AND UP0, UPT, UR11, 0x1, UPT ;  /* 0x000000010b00788c */ /* 0x000fcc000bf04070 */
[----:B------:R-:W-:-:S13]  /*0690*/  PLOP3.LUT P0, PT, PT, PT, UP0, 0x80, 0x0 ;  /* 0x000000000000781c */ /* 0x000fda0003f0f008 */
[----:B------:R-:W-:Y:S05]  /*06a0*/  @P0 EXIT ;  /* 0x000000000000094d */ /* 0x000fea0003800000 */
[----:B------:R-:W-:Y:S01]  /*06b0*/  IMAD.MOV.U32 R7, RZ, RZ, -0x1 ;  /* 0xffffffffff077424 */ /* 0x000fe200078e00ff */
[----:B------:R-:W-:Y:S01]  /*06c0*/  ULDC.64 UR4, c[0x0][0x650] ;  /* 0x0001940000047ab9 */ /* 0x000fe20000000a00 */
[----:B------:R-:W-:Y:S01]  /*06d0*/  IMAD.MOV.U32 R5, RZ, RZ, -0x1 ;  /* 0xffffffffff057424 */ /* 0x000fe200078e00ff */
[----:B------:R-:W-:Y:S01]  /*06e0*/  ISETP.GE.U32.AND P0, PT, R18, UR4, PT ;  /* 0x0000000412007c0c */ /* 0x000fe2000bf06070 */
[----:B------:R-:W-:Y:S01]  /*06f0*/  UMOV UR34, 0xffffffff ;  /* 0xffffffff00227882 */ /* 0x000fe20000000000 */
[----:B------:R0:W-:Y:S01]  /*0700*/  STL [R1+0x400], R7 ;  /* 0x0004000701007387 */ /* 0x0001e20000100800 */
[----:B------:R-:W-:Y:S02]  /*0710*/  PRMT R4, RZ, 0x7610, R4 ;  /* 0x00007610ff047816 */ /* 0x000fe40000000004 */
[----:B------:R-:W-:Y:S01]  /*0720*/  ISETP.GE.U32.AND.EX P0, PT, R19, UR5, PT, P0 ;  /* 0x0000000513007c0c */ /* 0x000fe2000bf06100 */
[----:B------:R0:W-:-:S12]  /*0730*/  STL [R1+0x404], R5 ;  /* 0x0004040501007387 */ /* 0x0001d80000100800 */
[----:B0-----:R-:W-:Y:S05]  /*0740*/  @P0 BRA `(.L_x_4) ;  /* 0x0000000400680947 */ /* 0x001fea0003800000 */
[----:B------:R-:W0:Y:S01]  /*0750*/  LDC.64 R14, c[0x0][0x628] ;  /* 0x00018a00ff0e7b82 */ /* 0x000e220000000a00 */
[----:B------:R-:W-:Y:S02]  /*0760*/  IMAD.MOV.U32 R4, RZ, RZ, R18 ;  /* 0x000000ffff047224 */ /* 0x000fe400078e0012 */
[----:B------:R-:W-:-:S05]  /*0770*/  IMAD.MOV.U32 R5, RZ, RZ, R19 ;  /* 0x000000ffff057224 */ /* 0x000fca00078e0013 */
[----:B------:R-:W1:Y:S08]  /*0780*/  LDC R12, c[0x0][0x630] ;  /* 0x00018c00ff0c7b82 */ /* 0x000e700000000800 */
[----:B------:R-:W2:Y:S01]  /*0790*/  LDC.64 R16, c[0x0][0x620] ;  /* 0x00018800ff107b82 */ /* 0x000ea20000000a00 */
[----:B0-----:R-:W-:-:S04]  /*07a0*/  ISETP.NE.U32.AND P0, PT, R14, RZ, PT ;  /* 0x000000ff0e00720c */ /* 0x001fc80003f05070 */
[----:B------:R-:W-:-:S13]  /*07b0*/  ISETP.NE.AND.EX P0, PT, R15, RZ, PT, P0 ;  /* 0x000000ff0f00720c */ /* 0x000fda0003f05300 */
[----:B-12---:R-:W-:Y:S05]  /*07c0*/  @!P0 BRA `(.L_x_5) ;  /* 0x0000000000288947 */ /* 0x006fea0003800000 */
[----:B------:R-:W0:Y:S02]  /*07d0*/  LDC R7, c[0x0][0x634] ;  /* 0x00018d00ff077b82 */ /* 0x000e240000000800 */
[----:B0-----:R-:W-:-:S05]  /*07e0*/  IADD3 R7, P0, R18, R7, RZ ;  /* 0x0000000712077210 */ /* 0x001fca0007f1e0ff */
[----:B------:R-:W-:-:S04]  /*07f0*/  IMAD.X R13, RZ, RZ, R19, P0 ;  /* 0x000000ffff0d7224 */ /* 0x000fc800000e0613 */
[----:B------:R-:W-:-:S04]  /*0800*/  IMAD.WIDE.U32 R4, R13, R14, RZ ;  /* 0x0000000e0d047225 */ /* 0x000fc800078e00ff */
[----:B------:R-:W-:-:S04]  /*0810*/  IMAD.WIDE.U32 R8, P0, R7, R15, R4 ;  /* 0x0000000f07087225 */ /* 0x000fc80007800004 */
[----:B------:R-:W-:-:S04]  /*0820*/  IMAD.WIDE.U32 R4, R7, R14, RZ ;  /* 0x0000000e07047225 */ /* 0x000fc800078e00ff */
[----:B------:R-:W-:Y:S01]  /*0830*/  IMAD.X R11, RZ, RZ, RZ, P0 ;  /* 0x000000ffff0b7224 */ /* 0x000fe200000e06ff */
[----:B------:R-:W-:Y:S01]  /*0840*/  IADD3 RZ, P0, R5, R8, RZ ;  /* 0x0000000805ff7210 */ /* 0x000fe20007f1e0ff */
[----:B------:R-:W-:-:S04]  /*0850*/  IMAD.MOV.U32 R10, RZ, RZ, R9 ;  /* 0x000000ffff0a7224 */ /* 0x000fc800078e0009 */
[----:B------:R-:W-:-:S08]  /*0860*/  IMAD.WIDE.U32.X R4, R13, R15, R10, P0 ;  /* 0x0000000f0d047225 */ /* 0x000fd000000e040a */
.L_x_5:
[-CC-:B------:R-:W-:Y:S01]  /*0870*/  SHF.R.U64 R23, R4, R12.reuse, R5.reuse ;  /* 0x0000000c04177219 */ /* 0x180fe20000001205 */
[----:B------:R-:W0:Y:S01]  /*0880*/  LDC R10, c[0x0][0x618] ;  /* 0x00018600ff0a7b82 */ /* 0x000e220000000800 */
[----:B------:R-:W-:Y:S01]  /*0890*/  SHF.R.U32.HI R4, RZ, R12, R5 ;  /* 0x0000000cff047219 */ /* 0x000fe20000011605 */
[----:B------:R-:W-:Y:S01]  /*08a0*/  IMAD.MOV.U32 R5, RZ, RZ, R19 ;  /* 0x000000ffff057224 */ /* 0x000fe200078e0013 */
[----:B------:R-:W-:Y:S01]  /*08b0*/  IADD3 R9, P0, RZ, -R23, RZ ;  /* 0x80000017ff097210 */ /* 0x000fe20007f1e0ff */
[----:B------:R-:W-:Y:S01]  /*08c0*/  ULDC UR4, c[0x0][0x150] ;  /* 0x0000540000047ab9 */ /* 0x000fe20000000800 */
[----:B------:R-:W-:-:S03]  /*08d0*/  I2FP.F32.U32 R3, R2 ;  /* 0x0000000200037245 */ /* 0x000fc60000201000 */
[----:B------:R-:W-:Y:S01]  /*08e0*/  IMAD.X R11, RZ, RZ, ~R4, P0 ;  /* 0x000000ffff0b7224 */ /* 0x000fe200000e0e04 */
[----:B------:R-:W1:Y:S01]  /*08f0*/  LDC R12, c[0x0][0x608] ;  /* 0x00018200ff0c7b82 */ /* 0x000e620000000800 */
[----:B------:R-:W-:Y:S02]  /*0900*/  IMAD.MOV.U32 R4, RZ, RZ, R18 ;  /* 0x000000ffff047224 */ /* 0x000fe400078e0012 */
[----:B------:R-:W-:Y:S01]  /*0910*/  FMUL R3, R3, UR4 ;  /* 0x0000000403037c20 */ /* 0x000fe20008400000 */
[-C--:B------:R-:W-:Y:S01]  /*0920*/  IMAD R8, R11, R16.reuse, RZ ;  /* 0x000000100b087224 */ /* 0x080fe200078e02ff */
[----:B------:R-:W-:Y:S01]  /*0930*/  ULDC UR4, c[0x0][0x154] ;  /* 0x0000550000047ab9 */ /* 0x000fe20000000800 */
[C---:B------:R-:W-:Y:S02]  /*0940*/  IMAD.WIDE.U32 R4, R9.reuse, R16, R4 ;  /* 0x0000001009047225 */ /* 0x040fe400078e0004 */
[----:B------:R-:W2:Y:S01]  /*0950*/  LDC.64 R18, c[0x0][0x640] ;  /* 0x00019000ff127b82 */ /* 0x000ea20000000a00 */
[----:B------:R-:W3:Y:S01]  /*0960*/  F2I.U32.TRUNC.NTZ R3, R3 ;  /* 0x0000000300037305 */ /* 0x000ee2000020f000 */
[----:B------:R-:W-:-:S04]  /*0970*/  IMAD R9, R9, R17, R8 ;  /* 0x0000001109097224 */ /* 0x000fc800078e0208 */
[----:B------:R-:W-:Y:S02]  /*0980*/  IMAD.IADD R5, R5, 0x1, R9 ;  /* 0x0000000105057824 */ /* 0x000fe400078e0209 */
[----:B------:R-:W4:Y:S01]  /*0990*/  LDC R7, c[0x0][0x144] ;  /* 0x00005100ff077b82 */ /* 0x000f220000000800 */
[----:B------:R-:W-:Y:S02]  /*09a0*/  IMAD.MOV.U32 R9, RZ, RZ, -0x1 ;  /* 0xffffffffff097424 */ /* 0x000fe400078e00ff */
[----:B0-----:R-:W-:Y:S02]  /*09b0*/  SHF.R.U64 R14, R4, R10, R5 ;  /* 0x0000000a040e7219 */ /* 0x001fe40000001205 */
[----:B------:R-:W-:-:S03]  /*09c0*/  I2FP.F32.U32 R4, R0 ;  /* 0x0000000000047245 */ /* 0x000fc60000201000 */
[----:B------:R-:W0:Y:S01]  /*09d0*/  LDC R16, c[0x0][0x658] ;  /* 0x00019600ff107b82 */ /* 0x000e220000000800 */
[----:B---3--:R-:W-:Y:S01]  /*09e0*/  IMAD.MOV R8, RZ, RZ, -R3 ;  /* 0x000000ffff087224 */ /* 0x008fe200078e0a03 */
[----:B------:R-:W-:Y:S01]  /*09f0*/  SHF.R.U32.HI R3, RZ, R10, R5 ;  /* 0x0000000aff037219 */ /* 0x000fe20000011605 */
[----:B------:R-:W-:Y:S01]  /*0a00*/  FMUL R4, R4, UR4 ;  /* 0x0000000404047c20 */ /* 0x000fe20008400000 */
[----:B------:R-:W-:Y:S02]  /*0a10*/  IMAD.MOV.U32 R5, RZ, RZ, 0x1 ;  /* 0x00000001ff057424 */ /* 0x000fe400078e00ff */
[-CC-:B-1----:R-:W-:Y:S02]  /*0a20*/  SHF.R.U64 R24, R14, R12.reuse, R3.reuse ;  /* 0x0000000c0e187219 */ /* 0x182fe40000001203 */
[----:B------:R-:W1:Y:S01]  /*0a30*/  LDC R13, c[0x0][0x148] ;  /* 0x00005200ff0d7b82 */ /* 0x000e620000000800 */
[----:B--2---:R-:W-:Y:S02]  /*0a40*/  ISETP.NE.U32.AND P0, PT, R18, RZ, PT ;  /* 0x000000ff1200720c */ /* 0x004fe40003f05070 */
[----:B------:R-:W-:-:S02]  /*0a50*/  SHF.R.U32.HI R3, RZ, R12, R3 ;  /* 0x0000000cff037219 */ /* 0x000fc40000011603 */
[----:B------:R-:W-:Y:S01]  /*0a60*/  ISETP.NE.AND.EX P0, PT, R19, RZ, PT, P0 ;  /* 0x000000ff1300720c */ /* 0x000fe20003f05300 */
[----:B------:R2:W3:Y:S02]  /*0a70*/  F2I.U32.TRUNC.NTZ R12, R4 ;  /* 0x00000004000c7305 */ /* 0x0004e4000020f000 */
[----:B------:R-:W1:Y:S01]  /*0a80*/  LDC R17, c[0x0][0x600] ;  /* 0x00018000ff117b82 */ /* 0x000e620000000800 */
[----:B----4-:R-:W-:-:S07]  /*0a90*/  IMAD R7, R7, R8, R2 ;  /* 0x0000000807077224 */ /* 0x010fce00078e0202 */
[----:B------:R-:W4:Y:S01]  /*0aa0*/  LDC R20, c[0x0][0x648] ;  /* 0x00019200ff147b82 */ /* 0x000f220000000800 */
[-C--:B0-----:R-:W-:Y:S02]  /*0ab0*/  SHF.L.U32 R2, R9, R16.reuse, RZ ;  /* 0x0000001009027219 */ /* 0x081fe400000006ff */
[--C-:B------:R-:W-:Y:S02]  /*0ac0*/  SHF.R.U64 R26, R24, R16, R3.reuse ;  /* 0x00000010181a7219 */ /* 0x100fe40000001203 */
[----:B------:R-:W-:Y:S02]  /*0ad0*/  LOP3.LUT R11, RZ, R2, RZ, 0x33, !PT ;  /* 0x00000002ff0b7212 */ /* 0x000fe400078e33ff */
[-C--:B------:R-:W-:Y:S01]  /*0ae0*/  SHF.R.U32.HI R3, RZ, R16.reuse, R3 ;  /* 0x00000010ff037219 */ /* 0x080fe20000011603 */
[----:B------:R-:W0:Y:S01]  /*0af0*/  LDC R21, c[0x0][0x638] ;  /* 0x00018e00ff157b82 */ /* 0x000e220000000800 */
[----:B------:R-:W-:Y:S01]  /*0b00*/  SHF.L.U32 R10, R5, R16, RZ ;  /* 0x00000010050a7219 */ /* 0x000fe200000006ff */
[----:B------:R-:W-:-:S06]  /*0b10*/  IMAD.MOV.U32 R2, RZ, RZ, R26 ;  /* 0x000000ffff027224 */ /* 0x000fcc00078e001a */
[----:B------:R-:W0:Y:S01]  /*0b20*/  LDC R22, c[0x0][0x610] ;  /* 0x00018400ff167b82 */ /* 0x000e220000000800 */
[----:B--23--:R-:W-:Y:S05]  /*0b30*/  @!P0 BRA `(.L_x_6) ;  /* 0x0000000000288947 */ /* 0x00cfea0003800000 */
[----:B------:R-:W2:Y:S02]  /*0b40*/  LDC R9, c[0x0][0x64c] ;  /* 0x00019300ff097b82 */ /* 0x000ea40000000800 */
[----:B--2---:R-:W-:-:S05]  /*0b50*/  IADD3 R9, P0, R26, R9, RZ ;  /* 0x000000091a097210 */ /* 0x004fca0007f1e0ff */
        /* <DEDUP_REMOVED lines=8> */
.L_x_6:
[----:B----4-:R-:W-:Y:S01]  /*0be0*/  SHF.R.U64 R2, R2, R20, R3 ;  /* 0x0000001402027219 */ /* 0x010fe20000001203 */
[----:B-1----:R-:W-:Y:S01]  /*0bf0*/  VIADD R3, R17, 0xffffffff ;  /* 0xffffffff11037836 */ /* 0x002fe20000000000 */
[----:B------:R-:W-:Y:S01]  /*0c00*/  LOP3.LUT R11, R24, R11, RZ, 0xc0, !PT ;  /* 0x0000000b180b7212 */ /* 0x000fe200078ec0ff */
[----:B------:R-:W-:Y:S01]  /*0c10*/  IMAD.MOV R12, RZ, RZ, -R12 ;  /* 0x000000ffff0c7224 */ /* 0x000fe200078e0a0c */
[----:B------:R-:W-:Y:S01]  /*0c20*/  R2UR UR34, R23 ;  /* 0x00000000172272ca */ /* 0x000fe200000e0000 */
[----:B------:R-:W-:Y:S01]  /*0c30*/  IMAD.MOV R4, RZ, RZ, -R2 ;  /* 0x000000ffff047224 */ /* 0x000fe200078e0a02 */
[----:B------:R-:W-:Y:S01]  /*0c40*/  LOP3.LUT R3, R14, R3, RZ, 0xc0, !PT ;  /* 0x000000030e037212 */ /* 0x000fe200078ec0ff */
[----:B------:R-:W-:Y:S02]  /*0c50*/  @P2 IMAD R7, R13, R12, R0 ;  /* 0x0000000c0d072224 */ /* 0x000fe400078e0200 */
[----:B------:R-:W-:Y:S02]  /*0c60*/  IMAD R10, R10, R2, R11 ;  /* 0x000000020a0a7224 */ /* 0x000fe400078e020b */
[----:B0-----:R-:W-:-:S02]  /*0c70*/  IMAD R0, R4, R21, R26 ;  /* 0x0000001504007224 */ /* 0x001fc400078e021a */
[----:B------:R-:W-:Y:S02]  /*0c80*/  IMAD R7, R10, R22, R7 ;  /* 0x000000160a077224 */ /* 0x000fe400078e0207 */
[----:B------:R-:W-:Y:S02]  /*0c90*/  IMAD R0, R0, R17, R3 ;  /* 0x0000001100007224 */ /* 0x000fe400078e0203 */
[----:B------:R-:W-:-:S03]  /*0ca0*/  IMAD.MOV.U32 R4, RZ, RZ, 0x1 ;  /* 0x00000001ff047424 */ /* 0x000fc600078e00ff */
[----:B------:R-:W-:Y:S02]  /*0cb0*/  SEL R2, R0, R7, !P2 ;  /* 0x0000000700027207 */ /* 0x000fe40005000000 */
[----:B------:R-:W-:-:S03]  /*0cc0*/  SEL R0, R7, R0, !P2 ;  /* 0x0000000007007207 */ /* 0x000fc60005000000 */
[----:B------:R0:W-:Y:S04]  /*0cd0*/  STL [R1+0x404], R2 ;  /* 0x0004040201007387 */ /* 0x0001e80000100800 */
[----:B------:R0:W-:Y:S02]  /*0ce0*/  STL [R1+0x400], R0 ;  /* 0x0004000001007387 */ /* 0x0001e40000100800 */
.L_x_4:
[----:B------:R-:W-:-:S08]  /*0cf0*/  NOP ;  /* 0x0000000000007918 */ /* 0x000fd00000000000 */
[----:B------:R-:W1:Y:S02]  /*0d00*/  USETMAXREG.TRY_ALLOC.CTAPOOL UP0, 0xf0 ;  /* 0x000000f0000079c8 */ /* 0x000e640008000600 */
[----:B-1----:R-:W-:-:S13]  /*0d10*/  PLOP3.LUT P0, PT, PT, PT, UP0, 0x80, 0x0 ;  /* 0x000000000000781c */ /* 0x002fda0003f0f008 */
[----:B------:R-:W-:Y:S05]  /*0d20*/  @!P0 BRA `(.L_x_4) ;  /* 0xfffffffc00f08947 */ /* 0x000fea000383ffff */
[----:B------:R-:W-:Y:S01]  /*0d30*/  ULDC.64 UR4, c[0x0][0x598] ;  /* 0x0001660000047ab9 */ /* 0x000fe20000000a00 */
[----:B------:R-:W-:Y:S01]  /*0d40*/  ULDC.64 UR38, c[0x0][0x208] ;  /* 0x0000820000267ab9 */ /* 0x000fe20000000a00 */
[----:B------:R-:W-:-:S04]  /*0d50*/  ISETP.NE.U32.AND P0, PT, RZ, UR4, PT ;  /* 0x00000004ff007c0c */ /* 0x000fc8000bf05070 */
[----:B------:R-:W-:-:S13]  /*0d60*/  ISETP.NE.AND.EX P0, PT, RZ, UR5, PT, P0 ;  /* 0x00000005ff007c0c */ /* 0x000fda000bf05300 */
[----:B------:R-:W-:Y:S05]  /*0d70*/  @!P0 BRA `(.L_x_7) ;  /* 0x0000000000208947 */ /* 0x000fea0003800000 */
[----:B0-----:R-:W0:Y:S02]  /*0d80*/  LDC.64 R2, c[0x0][0x598] ;  /* 0x00016600ff027b82 */ /* 0x001e240000000a00 */
[----:B0-----:R-:W2:Y:S02]  /*0d90*/  LDG.E.64 R2, desc[UR38][R2.64] ;  /* 0x0000002602027981 */ /* 0x001ea4000c1e1b00 */
[----:B--2---:R-:W-:-:S04]  /*0da0*/  ISETP.NE.U32.AND P0, PT, R2, RZ, PT ;  /* 0x000000ff0200720c */ /* 0x004fc80003f05070 */
[----:B------:R-:W-:-:S13]  /*0db0*/  ISETP.NE.AND.EX P0, PT, R3, RZ, PT, P0 ;  /* 0x000000ff0300720c */ /* 0x000fda0003f05300 */
[----:B------:R-:W-:Y:S05]  /*0dc0*/  @!P0 BRA `(.L_x_7) ;  /* 0x00000000000c8947 */ /* 0x000fea0003800000 */
[----:B------:R-:W2:Y:S02]  /*0dd0*/  LD.E R2, desc[UR38][R2.64] ;  /* 0x0000002602027980 */ /* 0x000ea4000c101900 */
[----:B--2---:R-:W-:Y:S01]  /*0de0*/  R2UR UR33, R2 ;  /* 0x00000000022172ca */ /* 0x004fe200000e0000 */
[----:B------:R-:W-:-:S14]  /*0df0*/  BRA `(.L_x_8) ;  /* 0x0000000000247947 */ /* 0x000fdc0003800000 */
.L_x_7:
[----:B------:R-:W-:Y:S02]  /*0e00*/  ULDC.64 UR4, c[0x0][0x588] ;  /* 0x0001620000047ab9 */ /* 0x000fe40000000a00 */
[----:B------:R-:W-:-:S04]  /*0e10*/  ISETP.NE.U32.AND P0, PT, RZ, UR4, PT ;  /* 0x00000004ff007c0c */ /* 0x000fc8000bf05070 */
[----:B------:R-:W-:-:S13]  /*0e20*/  ISETP.NE.AND.EX P0, PT, RZ, UR5, PT, P0 ;  /* 0x00000005ff007c0c */ /* 0x000fda000bf05300 */
[----:B------:R-:W-:Y:S05]  /*0e30*/  @!P0 BRA `(.L_x_9) ;  /* 0x0000000000108947 */ /* 0x000fea0003800000 */
[----:B0-----:R-:W0:Y:S02]  /*0e40*/  LDC.64 R2, c[0x0][0x588] ;  /* 0x00016200ff027b82 */ /* 0x001e240000000a00 */
[----:B0-----:R-:W2:Y:S02]  /*0e50*/  LDG.E R2, desc[UR38][R2.64] ;  /* 0x0000002602027981 */ /* 0x001ea4000c1e1900 */
[----:B--2---:R-:W-:Y:S01]  /*0e60*/  R2UR UR33, R2 ;  /* 0x00000000022172ca */ /* 0x004fe200000e0000 */
[----:B------:R-:W-:-:S14]  /*0e70*/  BRA `(.L_x_8) ;  /* 0x0000000000047947 */ /* 0x000fdc0003800000 */
.L_x_9:
[----:B------:R-:W-:-:S05]  /*0e80*/  ULDC UR33, c[0x0][0x580] ;  /* 0x0001600000217ab9 */ /* 0x000fca0000000800 */
.L_x_8:
[----:B------:R-:W-:Y:S02]  /*0e90*/  ULDC.64 UR4, c[0x0][0x5a0] ;  /* 0x0001680000047ab9 */ /* 0x000fe40000000a00 */
        /* <DEDUP_REMOVED lines=11> */
.L_x_10:
        /* <DEDUP_REMOVED lines=8> */
.L_x_12:
[----:B------:R-:W-:-:S05]  /*0fd0*/  ULDC UR32, c[0x0][0x584] ;  /* 0x0001610000207ab9 */ /* 0x000fca0000000800 */
.L_x_11:
[----:B------:R-:W-:-:S13]  /*0fe0*/  LOP3.LUT P0, RZ, R4, 0xff, RZ, 0xc0, !PT ;  /* 0x000000ff04ff7812 */ /* 0x000fda000780c0ff */
[----:B------:R-:W-:Y:S05]  /*0ff0*/  @!P0 EXIT ;  /* 0x000000000000894d */ /* 0x000fea0003800000 */
[----:B------:R-:W1:Y:S01]  /*1000*/  LDC.64 R10, c[0x0][0x5c8] ;  /* 0x00017200ff0a7b82 */ /* 0x000e620000000a00 */
[----:B------:R-:W-:Y:S01]  /*1010*/  ULDC UR4, c[0x0][0x28c] ;  /* 0x0000a30000047ab9 */ /* 0x000fe20000000800 */
[----:B------:R-:W-:Y:S02]  /*1020*/  ULOP3.LUT UR8, UR7, 0x1, URZ, 0xfc, !UPT ;  /* 0x0000000107087892 */ /* 0x000fe4000f8efc3f */
[----:B------:R-:W-:-:S04]  /*1030*/  UIADD3 UR4, UR4, 0x3f, URZ ;  /* 0x0000003f04047890 */ /* 0x000fc8000fffe03f */
[----:B------:R-:W-:-:S04]  /*1040*/  USHF.R.S32.HI UR5, URZ, 0x1f, UR4 ;  /* 0x0000001f3f057899 */ /* 0x000fc80008011404 */
[----:B------:R-:W-:-:S03]  /*1050*/  ULEA.HI UR5, UR5, UR4, URZ, 0x6 ;  /* 0x0000000405057291 */ /* 0x000fc6000f8f303f */
[----:B------:R-:W-:Y:S01]  /*1060*/  UMOV UR4, URZ ;  /* 0x0000003f00047c82 */ /* 0x000fe20008000000 */
[----:B------:R-:W-:-:S03]  /*1070*/  USHF.R.S32.HI UR9, URZ, 0x6, UR5 ;  /* 0x000000063f097899 */ /* 0x000fc60008011405 */
[----:B------:R-:W-:Y:S01]  /*1080*/  UMOV UR5, URZ ;  /* 0x0000003f00057c82 */ /* 0x000fe20008000000 */
[C-C-:B-1----:R-:W-:Y:S01]  /*1090*/  SHF.L.U64.HI R7, R10.reuse, 0x7, R11.reuse ;  /* 0x000000070a077819 */ /* 0x142fe2000001020b */
[C---:B------:R-:W-:Y:S01]  /*10a0*/  IMAD.SHL.U32 R8, R10.reuse, 0x80, RZ ;  /* 0x000000800a087824 */ /* 0x040fe200078e00ff */
[C-C-:B------:R-:W-:Y:S01]  /*10b0*/  SHF.L.U64.HI R4, R10.reuse, 0x3, R11.reuse ;  /* 0x000000030a047819 */ /* 0x140fe2000001020b */
[C---:B------:R-:W-:Y:S01]  /*10c0*/  IMAD.SHL.U32 R3, R10.reuse, 0x8, RZ ;  /* 0x000000080a037824 */ /* 0x040fe200078e00ff */
[C---:B------:R-:W-:Y:S01]  /*10d0*/  SHF.L.U64.HI R9, R10.reuse, 0x8, R11 ;  /* 0x000000080a097819 */ /* 0x040fe2000001020b */
[----:B------:R-:W-:-:S07]  /*10e0*/  IMAD.SHL.U32 R10, R10, 0x100, RZ ;  /* 0x000001000a0a7824 */ /* 0x000fce00078e00ff */
.L_x_39:
[----:B------:R-:W-:Y:S01]  /*10f0*/  STL [R1+0x3fc], RZ ;  /* 0x0003fcff01007387 */ /* 0x000fe20000100800 */
[----:B-1----:R-:W1:Y:S01]  /*1100*/  S2UR UR16, SR_CgaCtaId ;  /* 0x00000000001079c3 */ /* 0x002e620000008800 */
[----:B------:R-:W-:Y:S01]  /*1110*/  UMOV UR15, 0x400 ;  /* 0x00000400000f7882 */ /* 0x000fe20000000000 */
[----:B------:R-:W-:Y:S01]  /*1120*/  UMOV UR6, URZ ;  /* 0x0000003f00067c82 */ /* 0x000fe20008000000 */
[----:B------:R-:W-:Y:S01]  /*1130*/  STL [R1+0x3f8], RZ ;  /* 0x0003f8ff01007387 */ /* 0x000fe20000100800 */
[----:B------:R-:W-:Y:S01]  /*1140*/  UMOV UR12, URZ ;  /* 0x0000003f000c7c82 */ /* 0x000fe20008000000 */
[----:B------:R-:W-:Y:S01]  /*1150*/  UMOV UR13, URZ ;  /* 0x0000003f000d7c82 */ /* 0x000fe20008000000 */
[----:B------:R-:W-:Y:S01]  /*1160*/  UMOV UR37, UR5 ;  /* 0x0000000500257c82 */ /* 0x000fe20008000000 */
[----:B------:R-:W-:Y:S01]  /*1170*/  STL [R1+0x3f4], RZ ;  /* 0x0003f4ff01007387 */ /* 0x000fe20000100800 */
[----:B0-2---:R-:W2:Y:S01]  /*1180*/  LDC R12, c[0x0][0x28c] ;  /* 0x0000a300ff0c7b82 */ /* 0x005ea20000000800 */
[----:B------:R-:W-:-:S02]  /*1190*/  CS2R R236, SRZ ;  /* 0x0000000000ec7805 */ /* 0x000fc4000001ff00 */
[----:B------:R-:W-:Y:S01]  /*11a0*/  CS2R R234, SRZ ;  /* 0x0000000000ea7805 */ /* 0x000fe2000001ff00 */
[----:B------:R-:W-:Y:S01]  /*11b0*/  STL [R1+0x3f0], RZ ;  /* 0x0003f0ff01007387 */ /* 0x000fe20000100800 */
[----:B------:R-:W-:Y:S02]  /*11c0*/  CS2R R232, SRZ ;  /* 0x0000000000e87805 */ /* 0x000fe4000001ff00 */
[----:B------:R-:W-:Y:S02]  /*11d0*/  CS2R R22, SRZ ;  /* 0x0000000000167805 */ /* 0x000fe4000001ff00 */
[----:B------:R-:W-:Y:S01]  /*11e0*/  CS2R R20, SRZ ;  /* 0x0000000000147805 */ /* 0x000fe2000001ff00 */
[----:B------:R-:W-:Y:S01]  /*11f0*/  STL [R1+0x3ec], RZ ;  /* 0x0003ecff01007387 */ /* 0x000fe20000100800 */
[----:B------:R-:W-:Y:S02]  /*1200*/  CS2R R18, SRZ ;  /* 0x0000000000127805 */ /* 0x000fe4000001ff00 */
        /* <DEDUP_REMOVED lines=15> */
[----:B--2---:R-:W-:Y:S02]  /*1300*/  ISETP.GE.AND P0, PT, R12, 0x1, PT ;  /* 0x000000010c00780c */ /* 0x004fe40003f06270 */
        /* <DEDUP_REMOVED lines=126> */
[----:B------:R-:W-:Y:S04]  /*1af0*/  STL [R1+0x35c], RZ ;  /* 0x00035cff01007387 */ /* 0x000fe80000100800 */
        /* <DEDUP_REMOVED lines=127> */
[----:B------:R-:W-:Y:S01]  /*22f0*/  STL [R1+0x15c], RZ ;  /* 0x00015cff01007387 */ /* 0x000fe20000100800 */
[----:B------:R-:W2:Y:S03]  /*2300*/  S2R R11, SR_TID.X ;  /* 0x00000000000b7919 */ /* 0x000ea60000002100 */
        /* <DEDUP_REMOVED lines=8> */
[----:B--2---:R-:W-:-:S03]  /*2390*/  LOP3.LUT R11, R11, 0x80, RZ, 0xc0, !PT ;  /* 0x000000800b0b7812 */ /* 0x004fc600078ec0ff */
[----:B------:R-:W-:Y:S01]  /*23a0*/  STL [R1+0x138], RZ ;  /* 0x000138ff01007387 */ /* 0x000fe20000100800 */
[----:B------:R-:W-:-:S03]  /*23b0*/  SHF.R.U32.HI R11, RZ, 0x7, R11 ;  /* 0x00000007ff0b7819 */ /* 0x000fc6000001160b */
        /* <DEDUP_REMOVED lines=33> */
[----:B------:R-:W2:Y:S04]  /*25d0*/  SHFL.IDX PT, R11, R11, RZ, 0x1f ;  /* 0x00001fff0b0b7589 */ /* 0x000ea800000e0000 */
[----:B---3--:R3:W-:Y:S04]  /*25e0*/  STL [R1+0xb0], RZ ;  /* 0x0000b0ff01007387 */ /* 0x0087e80000100800 */
[----:B------:R3:W-:Y:S04]  /*25f0*/  STL [R1+0xac], RZ ;  /* 0x0000acff01007387 */ /* 0x0007e80000100800 */
[----:B------:R3:W-:Y:S04]  /*2600*/  STL [R1+0xa8], RZ ;  /* 0x0000a8ff01007387 */ /* 0x0007e80000100800 */
[----:B------:R3:W-:Y:S04]  /*2610*/  STL [R1+0xa4], RZ ;  /* 0x0000a4ff01007387 */ /* 0x0007e80000100800 */
[----:B------:R3:W-:Y:S04]  /*2620*/  STL [R1+0xa0], RZ ;  /* 0x0000a0ff01007387 */ /* 0x0007e80000100800 */
[----:B------:R3:W-:Y:S01]  /*2630*/  STL [R1+0x9c], RZ ;  /* 0x00009cff01007387 */ /* 0x0007e20000100800 */
[----:B--2---:R-:W-:Y:S01]  /*2640*/  R2UR UR11, R11 ;  /* 0x000000000b0b72ca */ /* 0x004fe200000e0000 */
[----:B------:R-:W-:-:S02]  /*2650*/  IMAD.U32 R11, RZ, RZ, UR4 ;  /* 0x00000004ff0b7e24 */ /* 0x000fc4000f8e00ff */
[----:B------:R3:W-:Y:S04]  /*2660*/  STL [R1+0x98], RZ ;  /* 0x000098ff01007387 */ /* 0x0007e80000100800 */
[----:B------:R3:W-:Y:S04]  /*2670*/  STL [R1+0x94], RZ ;  /* 0x000094ff01007387 */ /* 0x0007e80000100800 */
[----:B------:R3:W-:Y:S02]  /*2680*/  STL [R1+0x90], RZ ;  /* 0x000090ff01007387 */ /* 0x0007e40000100800 */
[----:B------:R-:W-:-:S02]  /*2690*/  ULEA.HI UR10, UR11, UR11, URZ, 0x1 ;  /* 0x0000000b0b0a7291 */ /* 0x000fc4000f8f083f */
[----:B------:R3:W-:Y:S02]  /*26a0*/  STL [R1+0x8c], RZ ;  /* 0x00008cff01007387 */ /* 0x0007e40000100800 */
[----:B------:R-:W-:Y:S02]  /*26b0*/  ULOP3.LUT UR14, UR10, 0xffffe, URZ, 0xc0, !UPT ;  /* 0x000ffffe0a0e7892 */ /* 0x000fe4000f8ec03f */
[----:B------:R3:W-:Y:S01]  /*26c0*/  STL [R1+0x88], RZ ;  /* 0x000088ff01007387 */ /* 0x0007e20000100800 */
[----:B-1----:R-:W-:Y:S02]  /*26d0*/  ULEA UR10, UR16, UR15, 0x18 ;  /* 0x0000000f100a7291 */ /* 0x002fe4000f8ec03f */
[----:B------:R-:W-:Y:S01]  /*26e0*/  UIADD3 UR14, UR11, -UR14, URZ ;  /* 0x8000000e0b0e7290 */ /* 0x000fe2000fffe03f */
[----:B------:R3:W-:Y:S03]  /*26f0*/  STL [R1+0x84], RZ ;  /* 0x000084ff01007387 */ /* 0x0007e60000100800 */
[----:B------:R-:W-:Y:S01]  /*2700*/  ULEA UR14, UR14, UR10, 0xc ;  /* 0x0000000a0e0e7291 */ /* 0x000fe2000f8e603f */
[----:B------:R3:W-:Y:S03]  /*2710*/  STL [R1+0x80], RZ ;  /* 0x000080ff01007387 */ /* 0x0007e60000100800 */
[----:B------:R-:W-:Y:S01]  /*2720*/  UIADD3 UR14, UR14, 0x180, URZ ;  /* 0x000001800e0e7890 */ /* 0x000fe2000fffe03f */
[----:B------:R3:W-:Y:S03]  /*2730*/  STL [R1+0x40], RZ ;  /* 0x000040ff01007387 */ /* 0x0007e60000100800 */
[----:B------:R-:W-:Y:S01]  /*2740*/  USHF.R.U32.HI UR11, URZ, 0x4, UR14 ;  /* 0x000000043f0b7899 */ /* 0x000fe2000801160e */
[----:B------:R3:W-:Y:S03]  /*2750*/  STL [R1+0x44], RZ ;  /* 0x000044ff01007387 */ /* 0x0007e60000100800 */
[----:B------:R-:W-:Y:S01]  /*2760*/  ULOP3.LUT UR11, UR11, 0x3fff, URZ, 0xc0, !UPT ;  /* 0x00003fff0b0b7892 */ /* 0x000fe2000f8ec03f */
[----:B------:R3:W-:Y:S04]  /*2770*/  STL [R1+0x48], RZ ;  /* 0x000048ff01007387 */ /* 0x0007e80000100800 */
        /* <DEDUP_REMOVED lines=13> */
[----:B------:R3:W-:Y:S04]  /*2850*/  STL [R1], RZ ;  /* 0x000000ff01007387 */ /* 0x0007e80000100800 */
        /* <DEDUP_REMOVED lines=14> */
[----:B------:R3:W-:Y:S01]  /*2940*/  STL [R1+0x3c], RZ ;  /* 0x00003cff01007387 */ /* 0x0007e20000100800 */
[----:B------:R-:W-:Y:S05]  /*2950*/  @!P0 BRA `(.L_x_13) ;  /* 0x0000004000508947 */ /* 0x000fea0003800000 */
[----:B------:R-:W-:-:S06]  /*2960*/  UISETP.NE.AND UP0, UPT, UR8, 0x3, UPT ;  /* 0x000000030800788c */ /* 0x000fcc000bf05270 */
[----:B------:R-:W-:-:S13]  /*2970*/  PLOP3.LUT P1, PT, PT, PT, UP0, 0x80, 0x0 ;  /* 0x000000000000781c */ /* 0x000fda0003f2f008 */
[----:B------:R-:W-:Y:S05]  /*2980*/  @!P1 BRA `(.L_x_14) ;  /* 0x0000000000049947 */ /* 0x000fea0003800000 */
[----:B------:R-:W-:Y:S01]  /*2990*/  BPT.TRAP 0x1 ;  /* 0x000000040000795c */ /* 0x000fe20000300000 */
.L_x_14:
[----:B------:R-:W-:Y:S01]  /*29a0*/  ULEA UR12, UR5, UR10, 0x3 ;  /* 0x0000000a050c7291 */ /* 0x000fe2000f8e183f */
[----:B------:R-:W-:-:S05]  /*29b0*/  IMAD.U32 R11, RZ, RZ, UR4 ;  /* 0x00000004ff0b7e24 */ /* 0x000fca000f8e00ff */
[----:B------:R-:W-:-:S04]  /*29c0*/  SHF.L.U32 R11, R11, 0x1f, RZ ;  /* 0x0000001f0b0b7819 */ /* 0x000fc800000006ff */
[----:B------:R1:W2:Y:S01]  /*29d0*/  SYNCS.PHASECHK.TRANS64.TRYWAIT P0, [UR12], R11 ;  /* 0x0000000bff0075a7 */ /* 0x0002a2000800014c */
[----:B------:R-:W-:Y:S05]  /*29e0*/  @!P1 BRA `(.L_x_15) ;  /* 0x0000000000049947 */ /* 0x000fea0003800000 */
[----:B------:R-:W-:Y:S01]  /*29f0*/  BPT.TRAP 0x1 ;  /* 0x000000040000795c */ /* 0x000fe20000300000 */
.L_x_15:
[----:B------:R4:W-:Y:S01]  /*2a00*/  STL [R1+0x3fc], RZ ;  /* 0x0003fcff01007387 */ /* 0x0009e20000100800 */
[----:B------:R-:W-:Y:S01]  /*2a10*/  UMOV UR6, 0x2 ;  /* 0x0000000200067882 */ /* 0x000fe20000000000 */
[----:B--2---:R-:W-:Y:S05]  /*2a20*/  @P0 BRA `(.L_x_16) ;  /* 0x0000000000080947 */ /* 0x004fea0003800000 */
[----:B------:R-:W2:Y:S02]  /*2a30*/  SYNCS.PHASECHK.TRANS64.TRYWAIT P0, [UR12], R11 ;  /* 0x0000000bff0075a7 */ /* 0x000ea4000800014c */
[----:B--2---:R-:W-:Y:S05]  /*2a40*/  @!P0 BRA `(.L_x_17) ;  /* 0x0000027c005c8947 */ /* 0x004fea0003800000 */
.L_x_16:
[----:B------:R-:W-:Y:S01]  /*2a50*/  UIADD3 UR12, UR10, 0x24180, URZ ;  /* 0x000241800a0c7890 */ /* 0x000fe2000fffe03f */
[----:B------:R-:W-:Y:S01]  /*2a60*/  WARPGROUP.ARRIVE ;  /* 0x00000000000079c5 */ /* 0x000fe20000000000 */
[----:B------:R-:W-:Y:S01]  /*2a70*/  ULOP3.LUT UR35, UR11, 0x10000, URZ, 0xfc, !UPT ;  /* 0x000100000b237892 */ /* 0x000fe2000f8efc3f */
[----:B------:R-:W-:Y:S01]  /*2a80*/  STL [R1+0x3f8], RZ ;  /* 0x0003f8ff01007387 */ /* 0x000fe20000100800 */
[----:B------:R-:W-:Y:S02]  /*2a90*/  USHF.R.U32.HI UR12, URZ, 0x4, UR12 ;  /* 0x000000043f0c7899 */ /* 0x000fe4000801160c */
[----:B------:R-:W-:Y:S01]  /*2aa0*/  UIMAD UR35, UR5, 0x600, UR35 ;  /* 0x00000600052378a4 */ /* 0x000fe2000f8e0223 */
[----:B------:R-:W-:Y:S01]  /*2ab0*/  STL [R1+0x3f4], RZ ;  /* 0x0003f4ff01007387 */ /* 0x000fe20000100800 */
[----:B------:R-:W-:Y:S01]  /*2ac0*/  ULOP3.LUT UR12, UR12, 0x3fff, URZ, 0xc0, !UPT ;  /* 0x00003fff0c0c7892 */ /* 0x000fe2000f8ec03f */
[----:B------:R-:W-:Y:S01]  /*2ad0*/  UMOV UR21, 0x80000020 ;  /* 0x8000002000157882 */ /* 0x000fe20000000000 */
[----:B------:R-:W-:-:S02]  /*2ae0*/  UMOV UR23, 0x80000020 ;  /* 0x8000002000177882 */ /* 0x000fc40000000000 */
[----:B------:R-:W-:Y:S01]  /*2af0*/  ULOP3.LUT UR12, UR12, 0x10000, URZ, 0xfc, !UPT ;  /* 0x000100000c0c7892 */ /* 0x000fe2000f8efc3f */
[----:B------:R-:W-:Y:S01]  /*2b00*/  STL [R1+0x3f0], RZ ;  /* 0x0003f0ff01007387 */ /* 0x000fe20000100800 */
[----:B------:R-:W-:Y:S01]  /*2b10*/  UMOV UR20, UR35 ;  /* 0x0000002300147c82 */ /* 0x000fe20008000000 */
[----:B------:R-:W-:Y:S01]  /*2b20*/  UMOV UR25, UR21 ;  /* 0x0000001500197c82 */ /* 0x000fe20008000000 */
[----:B------:R-:W-:Y:S01]  /*2b30*/  UIMAD UR36, UR5, 0x280, UR12 ;  /* 0x00000280052478a4 */ /* 0x000fe2000f8e020c */
[----:B------:R-:W-:Y:S01]  /*2b40*/  STL [R1+0x3ec], RZ ;  /* 0x0003ecff01007387 */ /* 0x000fe20000100800 */
[----:B------:R-:W-:Y:S01]  /*2b50*/  UMOV UR24, UR20 ;  /* 0x0000001400187c82 */ /* 0x000fe20008000000 */
[----:B------:R-:W-:Y:S01]  /*2b60*/  UMOV UR27, 0x80000020 ;  /* 0x80000020001b7882 */ /* 0x000fe20000000000 */
[----:B------:R-:W-:Y:S01]  /*2b70*/  UIADD3 UR26, UR36, 0x80, URZ ;  /* 0x00000080241a7890 */ /* 0x000fe2000fffe03f */
[----:B------:R-:W-:Y:S01]  /*2b80*/  STL [R1+0x3e8], RZ ;  /* 0x0003e8ff01007387 */ /* 0x000fe20000100800 */
[----:B------:R-:W-:-:S02]  /*2b90*/  UIADD3 UR30, UR36, 0x100, URZ ;  /* 0x00000100241e7890 */ /* 0x000fc4000fffe03f */
[----:B------:R-:W-:Y:S01]  /*2ba0*/  UMOV UR22, UR36 ;  /* 0x0000002400167c82 */ /* 0x000fe20008000000 */
[----:B------:R-:W-:Y:S01]  /*2bb0*/  UMOV UR28, UR20 ;  /* 0x00000014001c7c82 */ /* 0x000fe20008000000 */
[----:B------:R-:W-:Y:S01]  /*2bc0*/  QGMMA.64x32x32.F32.E4M3.E4M3 R28, gdesc[UR20], RZ, !UPT, gsb0 ;  /* 0x00600000141c79f3 */ /* 0x000fe2000c0008ff */
[----:B------:R-:W-:Y:S01]  /*2bd0*/  UMOV UR29, UR21 ;  /* 0x00000015001d7c82 */ /* 0x000fe20008000000 */
[----:B------:R-:W-:Y:S01]  /*2be0*/  UMOV UR31, 0x80000020 ;  /* 0x80000020001f7882 */ /* 0x000fe20000000000 */
[----:B------:R-:W-:Y:S01]  /*2bf0*/  UIADD3 UR18, UR36, 0x180, URZ ;  /* 0x0000018024127890 */ /* 0x000fe2000fffe03f */
[----:B------:R-:W-:Y:S01]  /*2c00*/  STL [R1+0x3e4], RZ ;  /* 0x0003e4ff01007387 */ /* 0x000fe20000100800 */
[----:B------:R-:W-:Y:S01]  /*2c10*/  UMOV UR16, UR20 ;  /* 0x0000001400107c82 */ /* 0x000fe20008000000 */
[----:B------:R-:W-:Y:S01]  /*2c20*/  UMOV UR17, UR21 ;  /* 0x0000001500117c82 */ /* 0x000fe20008000000 */
[----:B------:R-:W-:Y:S01]  /*2c30*/  UMOV UR19, 0x80000020 ;  /* 0x8000002000137882 */ /* 0x000fe20000000000 */
[----:B------:R-:W-:Y:S01]  /*2c40*/  UIADD3 UR14, UR36, 0x200, URZ ;  /* 0x00000200240e7890 */ /* 0x000fe2000fffe03f */
[----:B------:R-:W-:Y:S01]  /*2c50*/  STL [R1+0x3e0], RZ ;  /* 0x0003e0ff01007387 */ /* 0x000fe20000100800 */
[----:B------:R-:W-:Y:S01]  /*2c60*/  UMOV UR12, UR20 ;  /* 0x00000014000c7c82 */ /* 0x000fe20008000000 */
[----:B------:R-:W-:Y:S01]  /*2c70*/  UMOV UR13, UR21 ;  /* 0x00000015000d7c82 */ /* 0x000fe20008000000 */
[----:B------:R-:W-:Y:S01]  /*2c80*/  UMOV UR15, 0x80000020 ;  /* 0x80000020000f7882 */ /* 0x000fe20000000000 */
        /* <DEDUP_REMOVED lines=12> */
[----:B------:R-:W-:-:S02]  /*2d50*/  WARPGROUP.DEPBAR.LE gsb0, 0x0 ;  /* 0x00008000000079c5 */ /* 0x000fc40000010000 */
[----:B------:R-:W-:Y:S01]  /*2d60*/  WARPGROUP.ARRIVE ;  /* 0x00000000000079c5 */ /* 0x000fe20000000000 */
[----:B------:R-:W-:Y:S01]  /*2d70*/  IMAD.MOV.U32 R14, RZ, RZ, R40 ;  /* 0x000000ffff0e7224 */ /* 0x000fe200078e0028 */
[----:B------:R-:W-:Y:S01]  /*2d80*/  STL [R1+0x3ac], RZ ;  /* 0x0003acff01007387 */ /* 0x000fe20000100800 */
[----:B------:R-:W-:Y:S02]  /*2d90*/  IMAD.MOV.U32 R13, RZ, RZ, R41 ;  /* 0x000000ffff0d7224 */ /* 0x000fe400078e0029 */
[----:B--2---:R-:W-:Y:S01]  /*2da0*/  IMAD.MOV.U32 R12, RZ, RZ, R42 ;  /* 0x000000ffff0c7224 */ /* 0x004fe200078e002a */
[----:B------:R-:W-:Y:S01]  /*2db0*/  QGMMA.64x32x32.F32.E4M3.E4M3 R200, gdesc[UR24], RZ, !UPT, gsb0 ;  /* 0x0060000018c879f3 */ /* 0x000fe2000c0008ff */
[----:B-1----:R-:W-:Y:S01]  /*2dc0*/  IMAD.MOV.U32 R11, RZ, RZ, R43 ;  /* 0x000000ffff0b7224 */ /* 0x002fe200078e002b */
[----:B------:R-:W-:Y:S01]  /*2dd0*/  STL [R1+0x3a8], RZ ;  /* 0x0003a8ff01007387 */ /* 0x000fe20000100800 */
[----:B------:R-:W-:Y:S02]  /*2de0*/  IMAD.MOV.U32 R26, RZ, RZ, R28 ;  /* 0x000000ffff1a7224 */ /* 0x000fe400078e001c */
[----:B------:R-:W-:Y:S01]  /*2df0*/  IMAD.MOV.U32 R25, RZ, RZ, R29 ;  /* 0x000000ffff197224 */ /* 0x000fe200078e001d */
[----:B------:R-:W-:Y:S01]  /*2e00*/  STL [R1+0x3a4], RZ ;  /* 0x0003a4ff01007387 */ /* 0x000fe20000100800 */
[----:B------:R-:W-:-:S02]  /*2e10*/  IMAD.MOV.U32 R24, RZ, RZ, R30 ;  /* 0x000000ffff187224 */ /* 0x000fc400078e001e */
[----:B------:R-:W-:Y:S01]  /*2e20*/  IMAD.MOV.U32 R23, RZ, RZ, R31 ;  /* 0x000000ffff177224 */ /* 0x000fe200078e001f */
[----:B------:R-:W-:Y:S01]  /*2e30*/  STL [R1+0x3a0], RZ ;  /* 0x0003a0ff01007387 */ /* 0x000fe20000100800 */
[----:B------:R-:W-:Y:S02]  /*2e40*/  IMAD.MOV.U32 R22, RZ, RZ, R32 ;  /* 0x000000ffff167224 */ /* 0x000fe400078e0020 */
[----:B------:R-:W-:Y:S01]  /*2e50*/  IMAD.MOV.U32 R21, RZ, RZ, R33 ;  /* 0x000000ffff157224 */ /* 0x000fe200078e0021 */
        /* <DEDUP_REMOVED lines=24> */
[----:B------:R-:W-:Y:S04]  /*2fe0*/  STL [R1+0x36c], RZ ;  /* 0x00036cff01007387 */ /* 0x000fe80000100800 */
[----:B------:R-:W-:Y:S01]  /*2ff0*/  STL [R1+0x368], RZ ;  /* 0x000368ff01007387 */ /* 0x000fe20000100800 */
[----:B------:R-:W-:Y:S03]  /*3000*/  QGMMA.64x32x32.F32.E4M3.E4M3 R152, gdesc[UR28], RZ, !UPT, gsb0 ;  /* 0x006000001c9879f3 */ /* 0x000fe6000c0008ff */
        /* <DEDUP_REMOVED lines=19> */
[----:B------:R-:W-:Y:S01]  /*3140*/  QGMMA.64x32x32.F32.E4M3.E4M3 R104, gdesc[UR16], RZ, !UPT, gsb0 ;  /* 0x00600000106879f3 */ /* 0x000fe2000c0008ff */
[----:B------:R-:W-:Y:S02]  /*3150*/  UIADD3 UR16, UR35, 0x200, URZ ;  /* 0x0000020023107890 */ /* 0x000fe4000fffe03f */
        /* <DEDUP_REMOVED lines=20> */
[----:B------:R-:W-:Y:S01]  /*32a0*/  UMOV UR12, UR16 ;  /* 0x00000010000c7c82 */ /* 0x000fe20008000000 */
[----:B------:R-:W-:Y:S01]  /*32b0*/  UMOV UR13, 0x80000020 ;  /* 0x80000020000d7882 */ /* 0x000fe20000000000 */
[----:B------:R-:W-:Y:S01]  /*32c0*/  UMOV UR16, UR12 ;  /* 0x0000000c00107c82 */ /* 0x000fe20008000000 */
[----:B------:R-:W-:Y:S01]  /*32d0*/  UMOV UR17, UR13 ;  /* 0x0000000d00117c82 */ /* 0x000fe20008000000 */
[----:B------:R-:W-:Y:S01]  /*32e0*/  UMOV UR28, UR12 ;  /* 0x0000000c001c7c82 */ /* 0x000fe20008000000 */
[----:B------:R-:W-:Y:S01]  /*32f0*/  UMOV UR29, UR13 ;  /* 0x0000000d001d7c82 */ /* 0x000fe20008000000 */
[----:B------:R-:W-:Y:S01]  /*3300*/  UMOV UR24, UR12 ;  /* 0x0000000c00187c82 */ /* 0x000fe20008000000 */
[----:B------:R-:W-:Y:S01]  /*3310*/  UMOV UR25, UR13 ;  /* 0x0000000d00197c82 */ /* 0x000fe20008000000 */
[----:B------:R-:W-:Y:S01]  /*3320*/  UMOV UR20, UR12 ;  /* 0x0000000c00147c82 */ /* 0x000fe20008000000 */
[----:B------:R-:W-:Y:S01]  /*3330*/  UMOV UR21, UR13 ;  /* 0x0000000d00157c82 */ /* 0x000fe20008000000 */
        /* <DEDUP_REMOVED lines=105> */
[----:B------:R-:W-:Y:S01]  /*39d0*/  STL [R1+0x190], RZ ;  /* 0x000190ff01007387 */ /* 0x000fe20000100800 */
[----:B------:R-:W-:Y:S01]  /*39e0*/  UMOV UR16, UR20 ;  /* 0x0000001400107c82 */ /* 0x000fe20008000000 */
[----:B------:R-:W-:Y:S01]  /*39f0*/  UMOV UR17, UR21 ;  /* 0x0000001500117c82 */ /* 0x000fe20008000000 */
[----:B------:R-:W-:Y:S01]  /*3a00*/  UMOV UR12, UR20 ;  /* 0x00000014000c7c82 */ /* 0x000fe20008000000 */
[----:B------:R-:W-:Y:S01]  /*3a10*/  STL [R1+0x18c], RZ ;  /* 0x00018cff01007387 */ /* 0x000fe20000100800 */
[----:B------:R-:W-:-:S03]  /*3a20*/  UMOV UR13, UR21 ;  /* 0x00000015000d7c82 */ /* 0x000fc60008000000 */
        /* <DEDUP_REMOVED lines=18> */
[----:B------:R-:W-:Y:S01]  /*3b50*/  STL [R1+0x150], RZ ;  /* 0x000150ff01007387 */ /* 0x000fe20000100800 */
[----:B------:R-:W-:Y:S01]  /*3b60*/  UMOV UR21, 0x80000020 ;  /* 0x8000002000157882 */ /* 0x000fe20000000000 */
[----:B------:R-:W-:-:S02]  /*3b70*/  UMOV UR23, 0x80000020 ;  /* 0x8000002000177882 */ /* 0x000fc40000000000 */
        /* <DEDUP_REMOVED lines=35> */
[----:B------:R-:W-:Y:S01]  /*3db0*/  STL.64 [R1], R72 ;  /* 0x0000004801007387 */ /* 0x000fe20000100a00 */
[----:B------:R-:W-:-:S02]  /*3dc0*/  WARPGROUP.DEPBAR.LE gsb0, 0x0 ;  /* 0x00008000000079c5 */ /* 0x000fc40000010000 */
[----:B------:R-:W-:Y:S01]  /*3dd0*/  WARPGROUP.ARRIVE ;  /* 0x00000000000079c5 */ /* 0x000fe20000000000 */
[----:B------:R-:W-:Y:S04]  /*3de0*/  STL.64 [R1+0x8], R74 ;  /* 0x0000084a01007387 */ /* 0x000fe80000100a00 */
[----:B------:R-:W-:Y:S01]  /*3df0*/  STL.64 [R1+0x10], R76 ;  /* 0x0000104c01007387 */ /* 0x000fe20000100a00 */
[----:B------:R-:W-:Y:S03]  /*3e00*/  QGMMA.64x32x32.F32.E4M3.E4M3 R120, gdesc[UR28], RZ, !UPT, gsb0 ;  /* 0x006000001c7879f3 */ /* 0x000fe6000c0008ff */
[----:B------:R-:W-:Y:S04]  /*3e10*/  STL.64 [R1+0x18], R78 ;  /* 0x0000184e01007387 */ /* 0x000fe80000100a00 */
[----:B------:R-:W-:Y:S04]  /*3e20*/  STL.64 [R1+0x20], R80 ;  /* 0x0000205001007387 */ /* 0x000fe80000100a00 */
[----:B------:R-:W-:Y:S04]  /*3e30*/  STL.64 [R1+0x28], R82 ;  /* 0x0000285201007387 */ /* 0x000fe80000100a00 */
[----:B------:R-:W-:Y:S04]  /*3e40*/  STL.64 [R1+0x30], R84 ;  /* 0x0000305401007387 */ /* 0x000fe80000100a00 */
[----:B------:R-:W-:Y:S04]  /*3e50*/  STL.64 [R1+0x38], R86 ;  /* 0x0000385601007387 */ /* 0x000fe80000100a00 */
[----:B------:R-:W-:Y:S04]  /*3e60*/  STL [R1+0xd4], RZ ;  /* 0x0000d4ff01007387 */ /* 0x000fe80000100800 */
[----:B------:R1:W-:Y:S04]  /*3e70*/  STL.64 [R1+0x440], R230 ;  /* 0x000440e601007387 */ /* 0x0003e80000100a00 */
[----:B------:R2:W-:Y:S04]  /*3e80*/  STL.64 [R1+0x438], R228 ;  /* 0x000438e401007387 */ /* 0x0005e80000100a00 */
[----:B------:R5:W-:Y:S04]  /*3e90*/  STL.64 [R1+0x430], R226 ;  /* 0x000430e201007387 */ /* 0x000be80000100a00 */
[----:B------:R0:W-:Y:S01]  /*3ea0*/  STL.64 [R1+0x428], R224 ;  /* 0x000428e001007387 */ /* 0x0001e20000100a00 */
[----:B-1----:R-:W-:-:S02]  /*3eb0*/  IMAD.MOV.U32 R230, RZ, RZ, R16 ;  /* 0x000000ffffe67224 */ /* 0x002fc400078e0010 */
[----:B------:R-:W-:Y:S01]  /*3ec0*/  IMAD.MOV.U32 R231, RZ, RZ, R15 ;  /* 0x000000ffffe77224 */ /* 0x000fe200078e000f */
[----:B------:R1:W-:Y:S01]  /*3ed0*/  STL.64 [R1+0x420], R222 ;  /* 0x000420de01007387 */ /* 0x0003e20000100a00 */
[----:B--2---:R-:W-:Y:S02]  /*3ee0*/  IMAD.MOV.U32 R228, RZ, RZ, R18 ;  /* 0x000000ffffe47224 */ /* 0x004fe400078e0012 */
[----:B------:R-:W-:Y:S01]  /*3ef0*/  IMAD.MOV.U32 R229, RZ, RZ, R17 ;  /* 0x000000ffffe57224 */ /* 0x000fe200078e0011 */
[----:B------:R2:W-:Y:S01]  /*3f00*/  STL.64 [R1+0x418], R220 ;  /* 0x000418dc01007387 */ /* 0x0005e20000100a00 */
[----:B-----5:R-:W-:Y:S02]  /*3f10*/  IMAD.MOV.U32 R226, RZ, RZ, R20 ;  /* 0x000000ffffe27224 */ /* 0x020fe400078e0014 */
[----:B------:R-:W-:Y:S01]  /*3f20*/  IMAD.MOV.U32 R227, RZ, RZ, R19 ;  /* 0x000000ffffe37224 */ /* 0x000fe200078e0013 */
[----:B------:R-:W-:Y:S01]  /*3f30*/  UMOV UR24, UR20 ;  /* 0x0000001400187c82 */ /* 0x000fe20008000000 */
[----:B0-----:R-:W-:Y:S01]  /*3f40*/  IMAD.MOV.U32 R224, RZ, RZ, R22 ;  /* 0x000000ffffe07224 */ /* 0x001fe200078e0016 */
[----:B------:R-:W-:Y:S01]  /*3f50*/  UMOV UR25, UR21 ;  /* 0x0000001500197c82 */ /* 0x000fe20008000000 */
[----:B------:R-:W-:Y:S01]  /*3f60*/  IMAD.MOV.U32 R225, RZ, RZ, R21 ;  /* 0x000000ffffe17224 */ /* 0x000fe200078e0015 */
[----:B------:R-:W-:Y:S01]  /*3f70*/  UMOV UR27, 0x80000020 ;  /* 0x80000020001b7882 */ /* 0x000fe20000000000 */
[----:B-1----:R-:W-:Y:S01]  /*3f80*/  IMAD.MOV.U32 R222, RZ, RZ, R24 ;  /* 0x000000ffffde7224 */ /* 0x002fe200078e0018 */
[----:B------:R-:W-:Y:S01]  /*3f90*/  UIADD3 UR30, UR36, 0x102, URZ ;  /* 0x00000102241e7890 */ /* 0x000fe2000fffe03f */
[----:B------:R-:W-:Y:S01]  /*3fa0*/  IMAD.MOV.U32 R223, RZ, RZ, R23 ;  /* 0x000000ffffdf7224 */ /* 0x000fe200078e0017 */
[----:B------:R-:W-:Y:S01]  /*3fb0*/  UMOV UR28, UR20 ;  /* 0x00000014001c7c82 */ /* 0x000fe20008000000 */
[----:B------:R-:W-:-:S02]  /*3fc0*/  WARPGROUP.DEPBAR.LE gsb0, 0x0 ;  /* 0x00008000000079c5 */ /* 0x000fc40000010000 */
[----:B------:R-:W-:Y:S01]  /*3fd0*/  WARPGROUP.ARRIVE ;  /* 0x00000000000079c5 */ /* 0x000fe20000000000 */
[----:B--2---:R-:W-:Y:S01]  /*3fe0*/  IMAD.MOV.U32 R220, RZ, RZ, R26 ;  /* 0x000000ffffdc7224 */ /* 0x004fe200078e001a */
[----:B------:R-:W-:Y:S01]  /*3ff0*/  UMOV UR29, UR21 ;  /* 0x00000015001d7c82 */ /* 0x000fe20008000000 */
[----:B------:R-:W-:Y:S01]  /*4000*/  IMAD.MOV.U32 R221, RZ, RZ, R25 ;  /* 0x000000ffffdd7224 */ /* 0x000fe200078e0019 */
[----:B------:R-:W-:Y:S01]  /*4010*/  UMOV UR31, 0x80000020 ;  /* 0x80000020001f7882 */ /* 0x000fe20000000000 */
[----:B------:R-:W-:Y:S01]  /*4020*/  STL [R1+0xd0], RZ ;  /* 0x0000d0ff01007387 */ /* 0x000fe20000100800 */
[----:B------:R-:W-:Y:S01]  /*4030*/  QGMMA.64x32x32.F32.E4M3.E4M3 R72, gdesc[UR16], RZ, !UPT, gsb0 ;  /* 0x00600000104879f3 */ /* 0x000fe2000c0008ff */
[----:B------:R-:W-:Y:S02]  /*4040*/  UIADD3 UR16, UR36, 0x2, URZ ;  /* 0x0000000224107890 */ /* 0x000fe4000fffe03f */
[----:B------:R-:W-:Y:S05]  /*4050*/  STL [R1+0xcc], RZ ;  /* 0x0000ccff01007387 */ /* 0x000fea0000100800 */
[----:B------:R-:W-:Y:S01]  /*4060*/  UMOV UR22, UR16 ;  /* 0x0000001000167c82 */ /* 0x000fe20008000000 */
[----:B------:R-:W-:-:S02]  /*4070*/  WARPGROUP.DEPBAR.LE gsb0, 0x0 ;  /* 0x00008000000079c5 */ /* 0x000fc40000010000 */
[----:B------:R-:W-:-:S06]  /*4080*/  WARPGROUP.ARRIVE ;  /* 0x00000000000079c5 */ /* 0x000fcc0000000000 */
[----:B------:R-:W-:Y:S03]  /*4090*/  QGMMA.64x32x32.F32.E4M3.E4M3 R24, gdesc[UR12], RZ, !UPT, gsb0 ;  /* 0x006000000c1879f3 */ /* 0x000fe6000c0008ff */
[----:B------:R-:W-:Y:S02]  /*40a0*/  WARPGROUP.DEPBAR.LE gsb0, 0x0 ;  /* 0x00008000000079c5 */ /* 0x000fe40000010000 */
[----:B------:R-:W-:-:S06]  /*40b0*/  WARPGROUP.ARRIVE ;  /* 0x00000000000079c5 */ /* 0x000fcc0000000000 */
[----:B------:R-:W-:Y:S03]  /*40c0*/  QGMMA.64x32x32.F32.E4M3.E4M3 R220, gdesc[UR20], R220, gsb0 ;  /* 0x0060000014dc79f3 */ /* 0x000fe600080008dc */
[----:B------:R-:W-:Y:S02]  /*40d0*/  WARPGROUP.DEPBAR.LE gsb0, 0x0 ;  /* 0x00008000000079c5 */ /* 0x000fe40000010000 */
[----:B------:R-:W-:Y:S01]  /*40e0*/  WARPGROUP.ARRIVE ;  /* 0x00000000000079c5 */ /* 0x000fe20000000000 */
[----:B------:R-:W-:Y:S01]  /*40f0*/  UIADD3 UR18, UR36, 0x182, URZ ;  /* 0x0000018224127890 */ /* 0x000fe2000fffe03f */
[----:B------:R0:W-:Y:S04]  /*4100*/  STL.64 [R1+0x40], R220 ;  /* 0x000040dc01007387 */ /* 0x0001e80000100a00 */
[----:B------:R-:W-:Y:S01]  /*4110*/  QGMMA.64x32x32.F32.E4M3.E4M3 R200, gdesc[UR24], R200, gsb0 ;  /* 0x0060000018c879f3 */ /* 0x000fe200080008c8 */
[----:B------:R-:W-:Y:S01]  /*4120*/  UMOV UR16, UR20 ;  /* 0x0000001400107c82 */ /* 0x000fe20008000000 */
[----:B------:R-:W-:Y:S01]  /*4130*/  UMOV UR17, UR21 ;  /* 0x0000001500117c82 */ /* 0x000fe20008000000 */
[----:B------:R-:W-:Y:S01]  /*4140*/  UMOV UR19, 0x80000020 ;  /* 0x8000002000137882 */ /* 0x000fe20000000000 */
[----:B------:R-:W-:Y:S01]  /*4150*/  UIADD3 UR14, UR36, 0x202, URZ ;  /* 0x00000202240e7890 */ /* 0x000fe2000fffe03f */
[----:B------:R1:W-:Y:S01]  /*4160*/  STL.64 [R1+0x48], R222 ;  /* 0x000048de01007387 */ /* 0x0003e20000100a00 */
[----:B------:R-:W-:Y:S01]  /*4170*/  UMOV UR12, UR20 ;  /* 0x00000014000c7c82 */ /* 0x000fe20008000000 */
[----:B------:R-:W-:Y:S01]  /*4180*/  UMOV UR13, UR21 ;  /* 0x00000015000d7c82 */ /* 0x000fe20008000000 */
[----:B------:R-:W-:Y:S01]  /*4190*/  UMOV UR15, 0x80000020 ;  /* 0x80000020000f7882 */ /* 0x000fe20000000000 */
[----:B------:R2:W-:Y:S04]  /*41a0*/  STL.64 [R1+0x50], R224 ;  /* 0x000050e001007387 */ /* 0x0005e80000100a00 */
[----:B------:R5:W-:Y:S04]  /*41b0*/  STL.64 [R1+0x58], R226 ;  /* 0x000058e201007387 */ /* 0x000be80000100a00 */
[----:B------:R3:W-:Y:S04]  /*41c0*/  STL.64 [R1+0x60], R228 ;  /* 0x000060e401007387 */ /* 0x0007e80000100a00 */
[----:B------:R4:W-:Y:S04]  /*41d0*/  STL.64 [R1+0x68], R230 ;  /* 0x000068e601007387 */ /* 0x0009e80000100a00 */
[----:B------:R4:W-:Y:S04]  /*41e0*/  STL.64 [R1+0x70], R232 ;  /* 0x000070e801007387 */ /* 0x0009e80000100a00 */
[----:B------:R4:W-:Y:S04]  /*41f0*/  STL.64 [R1+0x78], R234 ;  /* 0x000078ea01007387 */ /* 0x0009e80000100a00 */
[----:B0-----:R-:W4:Y:S04]  /*4200*/  LDL.LU.64 R220, [R1] ;  /* 0x0000000001dc7983 */ /* 0x001f280000300a00 */
[----:B-1----:R-:W4:Y:S04]  /*4210*/  LDL.LU.64 R222, [R1+0x8] ;  /* 0x0000080001de7983 */ /* 0x002f280000300a00 */
[----:B--2---:R-:W2:Y:S04]  /*4220*/  LDL.LU.64 R224, [R1+0x10] ;  /* 0x0000100001e07983 */ /* 0x004ea80000300a00 */
[----:B-----5:R-:W2:Y:S04]  /*4230*/  LDL.LU.64 R226, [R1+0x18] ;  /* 0x0000180001e27983 */ /* 0x020ea80000300a00 */
[----:B---3--:R-:W2:Y:S04]  /*4240*/  LDL.LU.64 R228, [R1+0x20] ;  /* 0x0000200001e47983 */ /* 0x008ea80000300a00 */
[----:B----4-:R-:W2:Y:S04]  /*4250*/  LDL.LU.64 R230, [R1+0x28] ;  /* 0x0000280001e67983 */ /* 0x010ea80000300a00 */
[----:B------:R-:W2:Y:S01]  /*4260*/  LDL.LU.64 R232, [R1+0x30] ;  /* 0x0000300001e87983 */ /* 0x000ea20000300a00 */
[----:B------:R-:W-:-:S02]  /*4270*/  WARPGROUP.DEPBAR.LE gsb0, 0x0 ;  /* 0x00008000000079c5 */ /* 0x000fc40000010000 */
[----:B------:R-:W-:Y:S01]  /*4280*/  WARPGROUP.ARRIVE ;  /* 0x00000000000079c5 */ /* 0x000fe20000000000 */
[----:B------:R-:W2:Y:S04]  /*4290*/  LDL.LU.64 R234, [R1+0x38] ;  /* 0x0000380001ea7983 */ /* 0x000ea80000300a00 */
[----:B------:R-:W-:Y:S01]  /*42a0*/  STL [R1+0xc8], RZ ;  /* 0x0000c8ff01007387 */ /* 0x000fe20000100800 */
[----:B------:R-:W-:Y:S03]  /*42b0*/  QGMMA.64x32x32.F32.E4M3.E4M3 R152, gdesc[UR28], R152, gsb0 ;  /* 0x006000001c9879f3 */ /* 0x000fe60008000898 */
[----:B------:R-:W-:Y:S04]  /*42c0*/  STL [R1+0xc4], RZ ;  /* 0x0000c4ff01007387 */ /* 0x000fe80000100800 */
[----:B------:R-:W-:Y:S01]  /*42d0*/  STL [R1+0xc0], RZ ;  /* 0x0000c0ff01007387 */ /* 0x000fe20000100800 */
[----:B------:R-:W-:-:S02]  /*42e0*/  WARPGROUP.DEPBAR.LE gsb0, 0x0 ;  /* 0x00008000000079c5 */ /* 0x000fc40000010000 */
[----:B------:R-:W-:-:S06]  /*42f0*/  WARPGROUP.ARRIVE ;  /* 0x00000000000079c5 */ /* 0x000fcc0000000000 */
[----:B------:R-:W-:Y:S01]  /*4300*/  QGMMA.64x32x32.F32.E4M3.E4M3 R104, gdesc[UR16], R104, gsb0 ;  /* 0x00600000106879f3 */ /* 0x000fe20008000868 */
[----:B------:R-:W-:Y:S02]  /*4310*/  UIADD3 UR16, UR35, 0x202, URZ ;  /* 0x0000020223107890 */ /* 0x000fe4000fffe03f */
[----:B------:R-:W-:Y:S01]  /*4320*/  UIADD3 UR35, UR35, 0x402, URZ ;  /* 0x0000040223237890 */ /* 0x000fe2000fffe03f */
[----:B------:R-:W-:Y:S02]  /*4330*/  WARPGROUP.DEPBAR.LE gsb0, 0x0 ;  /* 0x00008000000079c5 */ /* 0x000fe40000010000 */
[----:B------:R-:W-:-:S06]  /*4340*/  WARPGROUP.ARRIVE ;  /* 0x00000000000079c5 */ /* 0x000fcc0000000000 */
[----:B------:R-:W-:Y:S01]  /*4350*/  QGMMA.64x32x32.F32.E4M3.E4M3 R56, gdesc[UR12], R56, gsb0 ;  /* 0x006000000c3879f3 */ /* 0x000fe20008000838 */
        /* <DEDUP_REMOVED lines=10> */
[----:B------:R-:W-:-:S02]  /*4400*/  WARPGROUP.DEPBAR.LE gsb0, 0x0 ;  /* 0x00008000000079c5 */ /* 0x000fc40000010000 */
[----:B------:R-:W-:-:S06]  /*4410*/  WARPGROUP.ARRIVE ;  /* 0x00000000000079c5 */ /* 0x000fcc0000000000 */
[----:B------:R-:W-:Y:S01]  /*4420*/  QGMMA.64x32x32.F32.E4M3.E4M3 R40, gdesc[UR12], R40, gsb0 ;  /* 0x006000000c2879f3 */ /* 0x000fe20008000828 */
[----:B------:R-:W-:Y:S02]  /*4430*/  ULDC UR12, c[0x0][0x50c] ;  /* 0x00014300000c7ab9 */ /* 0x000fe40000000800 */
[----:B------:R-:W-:Y:S02]  /*4440*/  WARPGROUP.DEPBAR.LE gsb0, 0x0 ;  /* 0x00008000000079c5 */ /* 0x000fe40000010000 */
[----:B------:R-:W-:-:S06]  /*4450*/  WARPGROUP.ARRIVE ;  /* 0x00000000000079c5 */ /* 0x000fcc0000000000 */
[----:B------:R-:W-:Y:S03]  /*4460*/  QGMMA.64x32x32.F32.E4M3.E4M3 R88, gdesc[UR16], R88, gsb0 ;  /* 0x00600000105879f3 */ /* 0x000fe60008000858 */
[----:B------:R-:W-:Y:S02]  /*4470*/  WARPGROUP.DEPBAR.LE gsb0, 0x0 ;  /* 0x00008000000079c5 */ /* 0x000fe40000010000 */
[----:B------:R-:W-:-:S06]  /*4480*/  WARPGROUP.ARRIVE ;  /* 0x00000000000079c5 */ /* 0x000fcc0000000000 */
[----:B------:R-:W-:Y:S03]  /*4490*/  QGMMA.64x32x32.F32.E4M3.E4M3 R136, gdesc[UR28], R136, gsb0 ;  /* 0x006000001c8879f3 */ /* 0x000fe60008000888 */
[----:B------:R-:W-:Y:S02]  /*44a0*/  WARPGROUP.DEPBAR.LE gsb0, 0x0 ;  /* 0x00008000000079c5 */ /* 0x000fe40000010000 */
[----:B------:R-:W-:-:S06]  /*44b0*/  WARPGROUP.ARRIVE ;  /* 0x00000000000079c5 */ /* 0x000fcc0000000000 */
[----:B------:R-:W-:Y:S03]  /*44c0*/  QGMMA.64x32x32.F32.E4M3.E4M3 R184, gdesc[UR24], R184, gsb0 ;  /* 0x0060000018b879f3 */ /* 0x000fe600080008b8 */
[----:B------:R-:W-:Y:S02]  /*44d0*/  WARPGROUP.DEPBAR.LE gsb0, 0x0 ;  /* 0x00008000000079c5 */ /* 0x000fe40000010000 */
[----:B--2---:R-:W-:-:S06]  /*44e0*/  WARPGROUP.ARRIVE ;  /* 0x00000000000079c5 */ /* 0x004fcc0000000000 */
[----:B------:R-:W-:Y:S03]  /*44f0*/  QGMMA.64x32x32.F32.E4M3.E4M3 R220, gdesc[UR20], R220, gsb0 ;  /* 0x0060000014dc79f3 */ /* 0x000fe600080008dc */
[----:B------:R-:W-:Y:S02]  /*4500*/  WARPGROUP.DEPBAR.LE gsb0, 0x0 ;  /* 0x00008000000079c5 */ /* 0x000fe40000010000 */
[----:B------:R-:W-:Y:S01]  /*4510*/  STL.64 [R1], R220 ;  /* 0x000000dc01007387 */ /* 0x000fe20000100a00 */
[----:B------:R-:W-:Y:S01]  /*4520*/  UMOV UR20, UR35 ;  /* 0x0000002300147c82 */ /* 0x000fe20008000000 */
[----:B------:R-:W-:Y:S01]  /*4530*/  UMOV UR21, 0x80000020 ;  /* 0x8000002000157882 */ /* 0x000fe20000000000 */
[----:B------:R-:W-:Y:S01]  /*4540*/  UISETP.NE.AND UP0, UPT, UR12, 0x2, UPT ;  /* 0x000000020c00788c */ /* 0x000fe2000bf05270 */
[----:B------:R-:W-:Y:S01]  /*4550*/  STL.64 [R1+0x8], R222 ;  /* 0x000008de01007387 */ /* 0x000fe20000100a00 */
[----:B------:R-:W-:Y:S01]  /*4560*/  IMAD.MOV.U32 R13, RZ, RZ, R233 ;  /* 0x000000ffff0d7224 */ /* 0x000fe200078e00e9 */
[----:B------:R-:W-:Y:S01]  /*4570*/  CS2R R236, SRZ ;  /* 0x0000000000ec7805 */ /* 0x000fe2000001ff00 */
[----:B------:R-:W-:Y:S01]  /*4580*/  IMAD.MOV.U32 R12, RZ, RZ, R234 ;  /* 0x000000ffff0c7224 */ /* 0x000fe200078e00ea */
[----:B------:R-:W-:Y:S01]  /*4590*/  STL.64 [R1+0x10], R224 ;  /* 0x000010e001007387 */ /* 0x000fe20000100a00 */
[----:B------:R-:W-:-:S03]  /*45a0*/  IMAD.MOV.U32 R11, RZ, RZ, R235 ;  /* 0x000000ffff0b7224 */ /* 0x000fc600078e00eb */
[----:B------:R-:W-:Y:S04]  /*45b0*/  STL.64 [R1+0x18], R226 ;  /* 0x000018e201007387 */ /* 0x000fe80000100a00 */
[----:B------:R-:W-:Y:S04]  /*45c0*/  STL.64 [R1+0x20], R228 ;  /* 0x000020e401007387 */ /* 0x000fe80000100a00 */
[----:B------:R0:W-:Y:S04]  /*45d0*/  STL.64 [R1+0x28], R230 ;  /* 0x000028e601007387 */ /* 0x0001e80000100a00 */
[----:B------:R-:W-:Y:S04]  /*45e0*/  STL.64 [R1+0x30], R232 ;  /* 0x000030e801007387 */ /* 0x000fe80000100a00 */
[----:B------:R1:W-:Y:S04]  /*45f0*/  STL.64 [R1+0x38], R234 ;  /* 0x000038ea01007387 */ /* 0x0003e80000100a00 */
[----:B0-----:R-:W2:Y:S04]  /*4600*/  LDL.LU.64 R230, [R1+0x440] ;  /* 0x0004400001e67983 */ /* 0x001ea80000300a00 */
[----:B------:R-:W2:Y:S04]  /*4610*/  LDL.LU.64 R228, [R1+0x438] ;  /* 0x0004380001e47983 */ /* 0x000ea80000300a00 */
[----:B------:R-:W2:Y:S04]  /*4620*/  LDL.LU.64 R226, [R1+0x430] ;  /* 0x0004300001e27983 */ /* 0x000ea80000300a00 */
[----:B------:R-:W2:Y:S04]  /*4630*/  LDL.LU.64 R224, [R1+0x428] ;  /* 0x0004280001e07983 */ /* 0x000ea80000300a00 */
[----:B------:R-:W2:Y:S04]  /*4640*/  LDL.LU.64 R222, [R1+0x420] ;  /* 0x0004200001de7983 */ /* 0x000ea80000300a00 */
[----:B------:R-:W2:Y:S01]  /*4650*/  LDL.LU.64 R220, [R1+0x418] ;  /* 0x0004180001dc7983 */ /* 0x000ea20000300a00 */
[----:B------:R-:W-:Y:S01]  /*4660*/  UMOV UR24, UR20 ;  /* 0x0000001400187c82 */ /* 0x000fe20008000000 */
[----:B------:R-:W-:Y:S01]  /*4670*/  UMOV UR25, UR21 ;  /* 0x0000001500197c82 */ /* 0x000fe20008000000 */
[----:B------:R-:W-:Y:S01]  /*4680*/  UMOV UR28, UR20 ;  /* 0x00000014001c7c82 */ /* 0x000fe20008000000 */
[----:B------:R-:W-:Y:S01]  /*4690*/  UMOV UR29, UR21 ;  /* 0x00000015001d7c82 */ /* 0x000fe20008000000 */
[----:B------:R-:W-:Y:S01]  /*46a0*/  UMOV UR16, UR20 ;  /* 0x0000001400107c82 */ /* 0x000fe20008000000 */
[----:B------:R-:W-:Y:S01]  /*46b0*/  UMOV UR17, UR21 ;  /* 0x0000001500117c82 */ /* 0x000fe20008000000 */
[----:B------:R0:W-:Y:S01]  /*46c0*/  STL [R1+0xbc], RZ ;  /* 0x0000bcff01007387 */ /* 0x0001e20000100800 */
[----:B------:R-:W-:Y:S01]  /*46d0*/  USEL UR12, URZ, 0x1, UP0 ;  /* 0x000000013f0c7887 */ /* 0x000fe20008000000 */
[----:B-1----:R-:W-:-:S02]  /*46e0*/  CS2R R234, SRZ ;  /* 0x0000000000ea7805 */ /* 0x002fc4000001ff00 */
[----:B------:R-:W-:Y:S01]  /*46f0*/  CS2R R232, SRZ ;  /* 0x0000000000e87805 */ /* 0x000fe2000001ff00 */
[----:B------:R0:W-:Y:S01]  /*4700*/  STL [R1+0xb8], RZ ;  /* 0x0000b8ff01007387 */ /* 0x0001e20000100800 */
[----:B------:R-:W-:Y:S02]  /*4710*/  CS2R R22, SRZ ;  /* 0x0000000000167805 */ /* 0x000fe4000001ff00 */
[----:B------:R-:W-:Y:S02]  /*4720*/  CS2R R20, SRZ ;  /* 0x0000000000147805 */ /* 0x000fe4000001ff00 */
[----:B------:R-:W-:Y:S01]  /*4730*/  ISETP.NE.AND P0, PT, RZ, UR12, PT ;  /* 0x0000000cff007c0c */ /* 0x000fe2000bf05270 */
[----:B------:R0:W-:Y:S01]  /*4740*/  STL [R1+0xb4], RZ ;  /* 0x0000b4ff01007387 */ /* 0x0001e20000100800 */
[----:B------:R-:W-:Y:S02]  /*4750*/  CS2R R18, SRZ ;  /* 0x0000000000127805 */ /* 0x000fe4000001ff00 */
[----:B------:R-:W-:-:S02]  /*4760*/  CS2R R16, SRZ ;  /* 0x0000000000107805 */ /* 0x000fc4000001ff00 */
[----:B------:R-:W-:Y:S01]  /*4770*/  CS2R R14, SRZ ;  /* 0x00000000000e7805 */ /* 0x000fe2000001ff00 */
        /* <DEDUP_REMOVED lines=13> */
[----:B--2---:R-:W-:-:S06]  /*4850*/  WARPGROUP.ARRIVE ;  /* 0x00000000000079c5 */ /* 0x004fcc0000000000 */
[----:B------:R-:W-:Y:S01]  /*4860*/  QGMMA.64x32x32.F32.E4M3.E4M3 R216, gdesc[UR20], R216, gsb0 ;  /* 0x0060000014d879f3 */ /* 0x000fe200080008d8 */
[----:B------:R-:W-:Y:S01]  /*4870*/  UMOV UR22, UR14 ;  /* 0x0000000e00167c82 */ /* 0x000fe20008000000 */
[----:B------:R-:W-:Y:S01]  /*4880*/  UMOV UR23, UR15 ;  /* 0x0000000f00177c82 */ /* 0x000fe20008000000 */
        /* <DEDUP_REMOVED lines=13> */
[----:B0-----:R-:W-:Y:S05]  /*4960*/  @!P0 BRA `(.L_x_18) ;  /* 0x0000002000308947 */ /* 0x001fea0003800000 */
[----:B------:R-:W2:Y:S04]  /*4970*/  LDL R14, [R1+0x40] ;  /* 0x00004000010e7983 */ /* 0x000ea80000100800 */
[----:B------:R-:W3:Y:S04]  /*4980*/  LDL R15, [R1+0x44] ;  /* 0x00004400010f7983 */ /* 0x000ee80000100800 */
[----:B------:R-:W4:Y:S04]  /*4990*/  LDL R16, [R1+0x48] ;  /* 0x0000480001107983 */ /* 0x000f280000100800 */
        /* <DEDUP_REMOVED lines=11> */
[----:B------:R0:W-:Y:S04]  /*4a50*/  STL [R1+0x44c], R35 ;  /* 0x00044c2301007387 */ /* 0x0001e80000100800 */
[----:B0-----:R-:W4:Y:S04]  /*4a60*/  LDL R35, [R1+0x78] ;  /* 0x0000780001237983 */ /* 0x001f280000100800 */
[----:B------:R0:W-:Y:S04]  /*4a70*/  STL [R1+0x448], R36 ;  /* 0x0004482401007387 */ /* 0x0001e80000100800 */
[----:B0-----:R-:W4:Y:S04]  /*4a80*/  LDL R36, [R1+0x7c] ;  /* 0x00007c0001247983 */ /* 0x001f280000100800 */
[----:B------:R0:W-:Y:S04]  /*4a90*/  STL [R1+0x444], R37 ;  /* 0x0004442501007387 */ /* 0x0001e80000100800 */
[----:B0-----:R-:W4:Y:S04]  /*4aa0*/  LDL R37, [R1] ;  /* 0x0000000001257983 */ /* 0x001f280000100800 */
[----:B------:R0:W-:Y:S04]  /*4ab0*/  STL [R1+0x440], R38 ;  /* 0x0004402601007387 */ /* 0x0001e80000100800 */
[----:B0-----:R-:W4:Y:S04]  /*4ac0*/  LDL R38, [R1+0x4] ;  /* 0x0000040001267983 */ /* 0x001f280000100800 */
        /* <DEDUP_REMOVED lines=21> */
[----:B0-----:R-:W4:Y:S01]  /*4c20*/  LDL R0, [R1+0x30] ;  /* 0x0000300001007983 */ /* 0x001f220000100800 */
[----:B------:R-:W-:-:S01]  /*4c30*/  FADD R13, RZ, R13 ;  /* 0x0000000dff0d7221 */ /* 0x000fc20000000000 */
[----:B------:R-:W-:Y:S01]  /*4c40*/  UMOV UR6, URZ ;  /* 0x0000003f00067c82 */ /* 0x000fe20008000000 */
[----:B--2---:R-:W-:-:S01]  /*4c50*/  FADD R14, RZ, R14 ;  /* 0x0000000eff0e7221 */ /* 0x004fc20000000000 */
[----:B---3--:R-:W-:Y:S01]  /*4c60*/  FADD R15, RZ, R15 ;  /* 0x0000000fff0f7221 */ /* 0x008fe20000000000 */
[----:B----4-:R-:W-:-:S01]  /*4c70*/  FADD R16, RZ, R16 ;  /* 0x00000010ff107221 */ /* 0x010fc20000000000 */
[----:B------:R-:W-:Y:S01]  /*4c80*/  FADD R17, RZ, R17 ;  /* 0x00000011ff117221 */ /* 0x000fe20000000000 */
[----:B------:R-:W-:-:S01]  /*4c90*/  FADD R18, RZ, R18 ;  /* 0x00000012ff127221 */ /* 0x000fc20000000000 */
        /* <DEDUP_REMOVED lines=9> */
[----:B------:R-:W-:-:S02]  /*4d30*/  FADD R236, RZ, R35 ;  /* 0x00000023ffec7221 */ /* 0x000fc40000000000 */
[----:B------:R-:W2:Y:S01]  /*4d40*/  LDL.LU R35, [R1+0x44c] ;  /* 0x00044c0001237983 */ /* 0x000ea20000300800 */
[----:B------:R-:W-:-:S03]  /*4d50*/  FADD R237, RZ, R36 ;  /* 0x00000024ffed7221 */ /* 0x000fc60000000000 */
[----:B------:R-:W3:Y:S01]  /*4d60*/  LDL.LU R36, [R1+0x448] ;  /* 0x0004480001247983 */ /* 0x000ee20000300800 */
[----:B------:R-:W-:-:S05]  /*4d70*/  FADD R37, RZ, R37 ;  /* 0x00000025ff257221 */ /* 0x000fca0000000000 */
[----:B------:R0:W-:Y:S01]  /*4d80*/  STL [R1+0x80], R37 ;  /* 0x0000802501007387 */ /* 0x0001e20000100800 */
[----:B------:R-:W-:-:S03]  /*4d90*/  FADD R38, RZ, R38 ;  /* 0x00000026ff267221 */ /* 0x000fc60000000000 */
[----:B0-----:R-:W4:Y:S04]  /*4da0*/  LDL.LU R37, [R1+0x444] ;  /* 0x0004440001257983 */ /* 0x001f280000300800 */
        /* <DEDUP_REMOVED lines=8> */
[----:B0-----:R0:W5:Y:S04]  /*4e30*/  LDL.LU R10, [R1+0x438] ;  /* 0x00043800010a7983 */ /* 0x0011680000300800 */
[----:B------:R1:W-:Y:S01]  /*4e40*/  STL [R1+0x90], R9 ;  /* 0x0000900901007387 */ /* 0x0003e20000100800 */
[----:B------:R-:W-:-:S03]  /*4e50*/  FADD R8, RZ, R8 ;  /* 0x00000008ff087221 */ /* 0x000fc60000000000 */
[----:B-1----:R0:W5:Y:S04]  /*4e60*/  LDL.LU R9, [R1+0x434] ;  /* 0x0004340001097983 */ /* 0x0021680000300800 */
        /* <DEDUP_REMOVED lines=21> */
[----:B------:R1:W-:Y:S04]  /*4fc0*/  STL [R1+0xb0], R0 ;  /* 0x0000b00001007387 */ /* 0x0003e80000100800 */
[----:B-1----:R0:W5:Y:S04]  /*4fd0*/  LDL.LU R0, [R1+0x414] ;  /* 0x0004140001007983 */ /* 0x0021680000300800 */
[----:B------:R1:W-:Y:S02]  /*4fe0*/  STL [R1+0xb4], R13 ;  /* 0x0000b40d01007387 */ /* 0x0003e40000100800 */
[----:B-1----:R-:W-:-:S01]  /*4ff0*/  FADD R13, RZ, R12 ;  /* 0x0000000cff0d7221 */ /* 0x002fc20000000000 */
[----:B------:R-:W-:Y:S01]  /*5000*/  FADD R12, RZ, R11 ;  /* 0x0000000bff0c7221 */ /* 0x000fe20000000000 */
[----:B------:R-:W-:-:S03]  /*5010*/  FADD R11, RZ, R216 ;  /* 0x000000d8ff0b7221 */ /* 0x000fc60000000000 */
[----:B------:R1:W-:Y:S04]  /*5020*/  STL [R1+0xb8], R13 ;  /* 0x0000b80d01007387 */ /* 0x0003e80000100800 */
[----:B------:R0:W-:Y:S04]  /*5030*/  STL [R1+0xbc], R12 ;  /* 0x0000bc0c01007387 */ /* 0x0001e80000100800 */
[----:B------:R0:W-:Y:S01]  /*5040*/  STL [R1+0xc0], R11 ;  /* 0x0000c00b01007387 */ /* 0x0001e20000100800 */
[----:B-1----:R-:W-:-:S01]  /*5050*/  FADD R13, RZ, R217 ;  /* 0x000000d9ff0d7221 */ /* 0x002fc20000000000 */
[----:B0-----:R-:W-:-:S04]  /*5060*/  FADD R12, RZ, R218 ;  /* 0x000000daff0c7221 */ /* 0x001fc80000000000 */
[----:B------:R0:W-:Y:S01]  /*5070*/  STL [R1+0xc4], R13 ;  /* 0x0000c40d01007387 */ /* 0x0001e20000100800 */
[----:B------:R-:W-:-:S03]  /*5080*/  FADD R11, RZ, R219 ;  /* 0x000000dbff0b7221 */ /* 0x000fc60000000000 */
[----:B------:R1:W-:Y:S04]  /*5090*/  STL [R1+0xc8], R12 ;  /* 0x0000c80c01007387 */ /* 0x0003e80000100800 */
[----:B------:R1:W-:Y:S01]  /*50a0*/  STL [R1+0xcc], R11 ;  /* 0x0000cc0b01007387 */ /* 0x0003e20000100800 */
[----:B0-----:R-:W-:-:S01]  /*50b0*/  FADD R13, RZ, R220 ;  /* 0x000000dcff0d7221 */ /* 0x001fc20000000000 */
[----:B-1----:R-:W-:-:S04]  /*50c0*/  FADD R12, RZ, R221 ;  /* 0x000000ddff0c7221 */ /* 0x002fc80000000000 */
        /* <DEDUP_REMOVED lines=13> */
[----:B--2---:R-:W-:-:S03]  /*51a0*/  FADD R11, RZ, R228 ;  /* 0x000000e4ff0b7221 */ /* 0x004fc60000000000 */
        /* <DEDUP_REMOVED lines=383> */
[----:B---3--:R-:W-:-:S03]  /*69a0*/  FADD R11, RZ, R36 ;  /* 0x00000024ff0b7221 */ /* 0x008fc60000000000 */
[----:B------:R0:W-:Y:S04]  /*69b0*/  STL [R1+0x3ec], R12 ;  /* 0x0003ec0c01007387 */ /* 0x0001e80000100800 */
[----:B------:R1:W-:Y:S01]  /*69c0*/  STL [R1+0x3f0], R11 ;  /* 0x0003f00b01007387 */ /* 0x0003e20000100800 */
[----:B----4-:R-:W-:-:S01]  /*69d0*/  FADD R13, RZ, R37 ;  /* 0x00000025ff0d7221 */ /* 0x010fc20000000000 */
[----:B0-----:R-:W-:-:S04]  /*69e0*/  FADD R12, RZ, R38 ;  /* 0x00000026ff0c7221 */ /* 0x001fc80000000000 */
[----:B------:R0:W-:Y:S01]  /*69f0*/  STL [R1+0x3f4], R13 ;  /* 0x0003f40d01007387 */ /* 0x0001e20000100800 */
[----:B-1----:R-:W-:-:S03]  /*6a00*/  FADD R11, RZ, R39 ;  /* 0x00000027ff0b7221 */ /* 0x002fc60000000000 */
[----:B------:R0:W-:Y:S04]  /*6a10*/  STL [R1+0x3f8], R12 ;  /* 0x0003f80c01007387 */ /* 0x0001e80000100800 */
[----:B------:R0:W-:Y:S02]  /*6a20*/  STL [R1+0x3fc], R11 ;  /* 0x0003fc0b01007387 */ /* 0x0001e40000100800 */
.L_x_18:
[----:B------:R-:W-:-:S04]  /*6a30*/  UIADD3 UR37, UR5, 0x1, URZ ;  /* 0x0000000105257890 */ /* 0x000fc8000fffe03f */
[----:B------:R-:W-:-:S04]  /*6a40*/  UISETP.NE.AND UP0, UPT, UR37, 0x6, UPT ;  /* 0x000000062500788c */ /* 0x000fc8000bf05270 */
[----:B------:R-:W-:Y:S02]  /*6a50*/  USEL UR13, URZ, 0x1, UP0 ;  /* 0x000000013f0d7887 */ /* 0x000fe40008000000 */
[----:B------:R-:W-:Y:S02]  /*6a60*/  USEL UR37, UR37, URZ, UP0 ;  /* 0x0000003f25257287 */ /* 0x000fe40008000000 */
[----:B------:R-:W-:-:S06]  /*6a70*/  ULOP3.LUT UR13, UR4, UR13, URZ, 0x3c, !UPT ;  /* 0x0000000d040d7292 */ /* 0x000fcc000f8e3c3f */
[----:B0-----:R-:W-:Y:S01]  /*6a80*/  IMAD.U32 R11, RZ, RZ, UR13 ;  /* 0x0000000dff0b7e24 */ /* 0x001fe2000f8e00ff */
[----:B------:R-:W-:-:S06]  /*6a90*/  UMOV UR13, 0x1 ;  /* 0x00000001000d7882 */ /* 0x000fcc0000000000 */
.L_x_13:
[----:B------:R-:W-:-:S04]  /*6aa0*/  UISETP.LT.AND UP0, UPT, UR9, 0x1, UPT ;  /* 0x000000010900788c */ /* 0x000fc8000bf01270 */
[----:B------:R-:W-:-:S04]  /*6ab0*/  USEL UR14, UR9, 0x1, UP0 ;  /* 0x00000001090e7887 */ /* 0x000fc80008000000 */
[----:B------:R-:W-:-:S04]  /*6ac0*/  UIADD3 UR14, UR9, -UR14, URZ ;  /* 0x8000000e090e7290 */ /* 0x000fc8000fffe03f */
[----:B------:R-:W-:-:S06]  /*6ad0*/  UISETP.GE.AND UP0, UPT, UR14, 0x1, UPT ;  /* 0x000000010e00788c */ /* 0x000fcc000bf06270 */
[----:B------:R-:W-:-:S13]  /*6ae0*/  PLOP3.LUT P0, PT, PT, PT, UP0, 0x80, 0x0 ;  /* 0x000000000000781c */ /* 0x000fda0003f0f008 */
[----:B------:R-:W-:Y:S05]  /*6af0*/  @!P0 BRA `(.L_x_19) ;  /* 0x00000044008c8947 */ /* 0x000fea0003800000 */
[----:B------:R-:W-:Y:S01]  /*6b00*/  IMAD.U32 R12, RZ, RZ, UR14 ;  /* 0x0000000eff0c7e24 */ /* 0x000fe2000f8e00ff */
[----:B------:R-:W-:Y:S01]  /*6b10*/  UMOV UR36, UR5 ;  /* 0x0000000500247c82 */ /* 0x000fe20008000000 */
[----:B------:R-:W-:-:S05]  /*6b20*/  ULDC UR35, c[0x0][0x50c] ;  /* 0x0001430000237ab9 */ /* 0x000fca0000000800 */
.L_x_27:
[----:B------:R-:W-:-:S06]  /*6b30*/  UISETP.NE.AND UP0, UPT, UR8, 0x3, UPT ;  /* 0x000000030800788c */ /* 0x000fcc000bf05270 */
[----:B------:R-:W-:-:S13]  /*6b40*/  PLOP3.LUT P1, PT, PT, PT, UP0, 0x80, 0x0 ;  /* 0x000000000000781c */ /* 0x000fda0003f2f008 */
[----:B-1----:R-:W-:Y:S05]  /*6b50*/  @!P1 BRA `(.L_x_20) ;  /* 0x0000000000049947 */ /* 0x002fea0003800000 */
[----:B------:R-:W-:Y:S01]  /*6b60*/  BPT.TRAP 0x1 ;  /* 0x000000040000795c */ /* 0x000fe20000300000 */
.L_x_20:
[----:B------:R-:W1:Y:S01]  /*6b70*/  S2UR UR14, SR_CgaCtaId ;  /* 0x00000000000e79c3 */ /* 0x000e620000008800 */
[----:B------:R-:W-:Y:S01]  /*6b80*/  UMOV UR10, 0x400 ;  /* 0x00000400000a7882 */ /* 0x000fe20000000000 */
[----:B------:R-:W-:Y:S01]  /*6b90*/  SHF.L.U32 R13, R11, 0x1f, RZ ;  /* 0x0000001f0b0d7819 */ /* 0x000fe200000006ff */
[----:B-1----:R-:W-:-:S04]  /*6ba0*/  ULEA UR10, UR14, UR10, 0x18 ;  /* 0x0000000a0e0a7291 */ /* 0x002fc8000f8ec03f */
[----:B------:R-:W-:-:S09]  /*6bb0*/  ULEA UR14, UR37, UR10, 0x3 ;  /* 0x0000000a250e7291 */ /* 0x000fd2000f8e183f */
[----:B------:R1:W2:Y:S01]  /*6bc0*/  SYNCS.PHASECHK.TRANS64.TRYWAIT P0, [UR14], R13 ;  /* 0x0000000dff0075a7 */ /* 0x0002a2000800014e */
[----:B------:R-:W-:Y:S05]  /*6bd0*/  @!P1 BRA `(.L_x_21) ;  /* 0x0000000000049947 */ /* 0x000fea0003800000 */
[----:B------:R-:W-:Y:S01]  /*6be0*/  BPT.TRAP 0x1 ;  /* 0x000000040000795c */ /* 0x000fe20000300000 */
.L_x_21:
[----:B--2---:R-:W-:Y:S05]  /*6bf0*/  @P0 BRA `(.L_x_22) ;  /* 0x0000000000080947 */ /* 0x004fea0003800000 */
[----:B------:R-:W2:Y:S02]  /*6c00*/  SYNCS.PHASECHK.TRANS64.TRYWAIT P0, [UR14], R13 ;  /* 0x0000000dff0075a7 */ /* 0x000ea4000800014e */
[----:B--2---:R-:W-:Y:S05]  /*6c10*/  @!P0 BRA `(.L_x_23) ;  /* 0x0000023c00008947 */ /* 0x004fea0003800000 */
.L_x_22:
[----:B------:R-:W-:Y:S04]  /*6c20*/  STL.64 [R1+0x4d0], R38 ;  /* 0x0004d02601007387 */ /* 0x000fe80000100a00 */
[----:B------:R-:W-:Y:S04]  /*6c30*/  STL.64 [R1+0x4c8], R36 ;  /* 0x0004c82401007387 */ /* 0x000fe80000100a00 */
[----:B------:R-:W-:Y:S04]  /*6c40*/  STL.64 [R1+0x4c0], R34 ;  /* 0x0004c02201007387 */ /* 0x000fe80000100a00 */
[----:B------:R-:W-:Y:S04]  /*6c50*/  STL.64 [R1+0x4b8], R32 ;  /* 0x0004b82001007387 */ /* 0x000fe80000100a00 */
[----:B------:R-:W-:Y:S04]  /*6c60*/  STL.64 [R1+0x4b0], R30 ;  /* 0x0004b01e01007387 */ /* 0x000fe80000100a00 */
[----:B------:R-:W-:Y:S04]  /*6c70*/  STL.64 [R1+0x4a8], R28 ;  /* 0x0004a81c01007387 */ /* 0x000fe80000100a00 */
[----:B------:R-:W-:Y:S04]  /*6c80*/  STL.64 [R1+0x4a0], R26 ;  /* 0x0004a01a01007387 */ /* 0x000fe80000100a00 */
[----:B------:R2:W-:Y:S04]  /*6c90*/  STL.64 [R1+0x498], R24 ;  /* 0x0004981801007387 */ /* 0x0005e80000100a00 */
[----:B--2---:R-:W2:Y:S04]  /*6ca0*/  LDL.LU.64 R24, [R1+0x40] ;  /* 0x0000400001187983 */ /* 0x004ea80000300a00 */
[----:B------:R-:W2:Y:S04]  /*6cb0*/  LDL.LU.64 R26, [R1+0x48] ;  /* 0x00004800011a7983 */ /* 0x000ea80000300a00 */
[----:B------:R-:W2:Y:S04]  /*6cc0*/  LDL.LU.64 R28, [R1+0x50] ;  /* 0x00005000011c7983 */ /* 0x000ea80000300a00 */
[----:B------:R-:W2:Y:S04]  /*6cd0*/  LDL.LU.64 R30, [R1+0x58] ;  /* 0x00005800011e7983 */ /* 0x000ea80000300a00 */
[----:B------:R-:W2:Y:S04]  /*6ce0*/  LDL.LU.64 R32, [R1+0x60] ;  /* 0x0000600001207983 */ /* 0x000ea80000300a00 */
[----:B------:R-:W2:Y:S04]  /*6cf0*/  LDL.LU.64 R34, [R1+0x68] ;  /* 0x0000680001227983 */ /* 0x000ea80000300a00 */
[----:B------:R-:W2:Y:S04]  /*6d00*/  LDL.LU.64 R36, [R1+0x70] ;  /* 0x0000700001247983 */ /* 0x000ea80000300a00 */
[----:B------:R-:W2:Y:S01]  /*6d10*/  LDL.LU.64 R38, [R1+0x78] ;  /* 0x0000780001267983 */ /* 0x000ea20000300a00 */
[----:B------:R-:W-:-:S02]  /*6d20*/  UIADD3 UR14, UR10, 0x24180, URZ ;  /* 0x000241800a0e7890 */ /* 0x000fc4000fffe03f */
[----:B------:R-:W-:Y:S01]  /*6d30*/  UISETP.NE.AND UP0, UPT, UR12, URZ, UPT ;  /* 0x0000003f0c00728c */ /* 0x000fe2000bf05270 */
[----:B------:R-:W-:Y:S01]  /*6d40*/  STL.64 [R1+0x450], R18 ;  /* 0x0004501201007387 */ /* 0x000fe20000100a00 */
[----:B------:R-:W-:Y:S02]  /*6d50*/  USHF.R.U32.HI UR14, URZ, 0x4, UR14 ;  /* 0x000000043f0e7899 */ /* 0x000fe4000801160e */
[----:B------:R-:W-:Y:S01]  /*6d60*/  USEL UR13, UR13, URZ, !UP0 ;  /* 0x0000003f0d0d7287 */ /* 0x000fe2000c000000 */
[----:B------:R-:W-:Y:S01]  /*6d70*/  STL.64 [R1+0x448], R16 ;  /* 0x0004481001007387 */ /* 0x000fe20000100a00 */
[----:B------:R-:W-:Y:S02]  /*6d80*/  ULOP3.LUT UR14, UR14, 0x3fff, URZ, 0xc0, !UPT ;  /* 0x00003fff0e0e7892 */ /* 0x000fe4000f8ec03f */
[----:B------:R-:W-:Y:S01]  /*6d90*/  ULOP3.LUT UR40, UR11, 0x10000, URZ, 0xfc, !UPT ;  /* 0x000100000b287892 */ /* 0x000fe2000f8efc3f */
[----:B------:R-:W-:Y:S01]  /*6da0*/  STL.64 [R1+0x440], R14 ;  /* 0x0004400e01007387 */ /* 0x000fe20000100a00 */
[----:B------:R-:W-:-:S02]  /*6db0*/  ULOP3.LUT UR14, UR14, 0x10000, URZ, 0xfc, !UPT ;  /* 0x000100000e0e7892 */ /* 0x000fc4000f8efc3f */
[----:B------:R-:W-:Y:S01]  /*6dc0*/  UISETP.NE.U32.AND UP0, UPT, UR13, URZ, UPT ;  /* 0x0000003f0d00728c */ /* 0x000fe2000bf05070 */
[----:B------:R-:W-:Y:S01]  /*6dd0*/  STL [R1+0x438], R12 ;  /* 0x0004380c01007387 */ /* 0x000fe20000100800 */
[----:B------:R-:W-:Y:S02]  /*6de0*/  UIMAD UR40, UR37, 0x600, UR40 ;  /* 0x00000600252878a4 */ /* 0x000fe4000f8e0228 */
[----:B------:R-:W-:Y:S01]  /*6df0*/  UIMAD UR41, UR37, 0x280, UR14 ;  /* 0x00000280252978a4 */ /* 0x000fe2000f8e020e */
[----:B-----5:R-:W-:Y:S01]  /*6e00*/  STL.64 [R1+0x430], R10 ;  /* 0x0004300a01007387 */ /* 0x020fe20000100a00 */
[----:B------:R-:W-:Y:S01]  /*6e10*/  UMOV UR25, 0x80000020 ;  /* 0x8000002000197882 */ /* 0x000fe20000000000 */
[----:B------:R-:W-:Y:S02]  /*6e20*/  UMOV UR27, 0x80000020 ;  /* 0x80000020001b7882 */ /* 0x000fe40000000000 */
[----:B------:R-:W-:Y:S02]  /*6e30*/  UMOV UR24, UR40 ;  /* 0x0000002800187c82 */ /* 0x000fe40008000000 */
[----:B------:R-:W-:Y:S01]  /*6e40*/  UMOV UR26, UR41 ;  /* 0x00000029001a7c82 */ /* 0x000fe20008000000 */
[----:B------:R-:W-:Y:S01]  /*6e50*/  UIADD3 UR22, UR41, 0x80, URZ ;  /* 0x0000008029167890 */ /* 0x000fe2000fffe03f */
[----:B------:R-:W-:Y:S01]  /*6e60*/  STL.64 [R1+0x428], R8 ;  /* 0x0004280801007387 */ /* 0x000fe20000100a00 */
[----:B------:R-:W-:Y:S01]  /*6e70*/  UMOV UR20, UR24 ;  /* 0x0000001800147c82 */ /* 0x000fe20008000000 */
[----:B------:R-:W-:Y:S01]  /*6e80*/  UMOV UR21, UR25 ;  /* 0x0000001900157c82 */ /* 0x000fe20008000000 */
[----:B------:R-:W-:Y:S01]  /*6e90*/  UMOV UR23, 0x80000020 ;  /* 0x8000002000177882 */ /* 0x000fe20000000000 */
[----:B------:R-:W-:Y:S01]  /*6ea0*/  UIADD3 UR18, UR41, 0x100, URZ ;  /* 0x0000010029127890 */ /* 0x000fe2000fffe03f */
[----:B------:R-:W-:Y:S01]  /*6eb0*/  STL.64 [R1+0x420], R6 ;  /* 0x0004200601007387 */ /* 0x000fe20000100a00 */
        /* <DEDUP_REMOVED lines=8> */
[----:B--2---:R-:W-:Y:S01]  /*6f40*/  WARPGROUP.ARRIVE ;  /* 0x00000000000079c5 */ /* 0x004fe20000000000 */
[----:B------:R-:W-:Y:S01]  /*6f50*/  UIADD3 UR30, UR41, 0x200, URZ ;  /* 0x00000200291e7890 */ /* 0x000fe2000fffe03f */
[----:B----4-:R-:W2:Y:S04]  /*6f60*/  LDL.LU.64 R4, [R1] ;  /* 0x0000000001047983 */ /* 0x010ea80000300a00 */
[----:B------:R-:W-:Y:S01]  /*6f70*/  QGMMA.64x32x32.F32.E4M3.E4M3 R24, gdesc[UR24], R24, UP0, gsb0 ;  /* 0x00600000181879f3 */ /* 0x000fe2000b800818 */
[----:B------:R-:W-:Y:S01]  /*6f80*/  UMOV UR28, UR24 ;  /* 0x00000018001c7c82 */ /* 0x000fe20008000000 */
[----:B------:R-:W-:Y:S01]  /*6f90*/  UMOV UR29, UR25 ;  /* 0x00000019001d7c82 */ /* 0x000fe20008000000 */
[----:B------:R-:W-:Y:S01]  /*6fa0*/  UMOV UR31, 0x80000020 ;  /* 0x80000020001f7882 */ /* 0x000fe20000000000 */
[----:B------:R-:W2:Y:S04]  /*6fb0*/  LDL.LU.64 R6, [R1+0x8] ;  /* 0x0000080001067983 */ /* 0x000ea80000300a00 */
[----:B------:R-:W2:Y:S04]  /*6fc0*/  LDL.LU.64 R8, [R1+0x10] ;  /* 0x0000100001087983 */ /* 0x000ea80000300a00 */
[----:B------:R-:W2:Y:S04]  /*6fd0*/  LDL.LU.64 R10, [R1+0x18] ;  /* 0x00001800010a7983 */ /* 0x000ea80000300a00 */
[----:B-1----:R-:W2:Y:S04]  /*6fe0*/  LDL.LU.64 R12, [R1+0x20] ;  /* 0x00002000010c7983 */ /* 0x002ea80000300a00 */
[----:B------:R-:W2:Y:S04]  /*6ff0*/  LDL.LU.64 R14, [R1+0x28] ;  /* 0x00002800010e7983 */ /* 0x000ea80000300a00 */
[----:B------:R-:W2:Y:S04]  /*7000*/  LDL.LU.64 R16, [R1+0x30] ;  /* 0x0000300001107983 */ /* 0x000ea80000300a00 */
[----:B------:R-:W2:Y:S01]  /*7010*/  LDL.LU.64 R18, [R1+0x38] ;  /* 0x0000380001127983 */ /* 0x000ea20000300a00 */
[----:B------:R-:W-:-:S02]  /*7020*/  WARPGROUP.DEPBAR.LE gsb0, 0x0 ;  /* 0x00008000000079c5 */ /* 0x000fc40000010000 */
[----:B------:R-:W-:Y:S01]  /*7030*/  WARPGROUP.ARRIVE ;  /* 0x00000000000079c5 */ /* 0x000fe20000000000 */
[----:B------:R-:W-:Y:S04]  /*7040*/  STL.64 [R1+0x40], R24 ;  /* 0x0000401801007387 */ /* 0x000fe80000100a00 */
[----:B------:R-:W-:Y:S01]  /*7050*/  STL.64 [R1+0x48], R26 ;  /* 0x0000481a01007387 */ /* 0x000fe20000100a00 */
[----:B------:R-:W-:Y:S03]  /*7060*/  QGMMA.64x32x32.F32.E4M3.E4M3 R200, gdesc[UR20], R200, UP0, gsb0 ;  /* 0x0060000014c879f3 */ /* 0x000fe6000b8008c8 */
[----:B------:R-:W-:Y:S04]  /*7070*/  STL.64 [R1+0x50], R28 ;  /* 0x0000501c01007387 */ /* 0x000fe80000100a00 */
[----:B------:R-:W-:Y:S04]  /*7080*/  STL.64 [R1+0x58], R30 ;  /* 0x0000581e01007387 */ /* 0x000fe80000100a00 */
[----:B------:R-:W-:Y:S04]  /*7090*/  STL.64 [R1+0x60], R32 ;  /* 0x0000602001007387 */ /* 0x000fe80000100a00 */
[----:B------:R-:W-:Y:S04]  /*70a0*/  STL.64 [R1+0x68], R34 ;  /* 0x0000682201007387 */ /* 0x000fe80000100a00 */
[----:B------:R-:W-:Y:S04]  /*70b0*/  STL.64 [R1+0x70], R36 ;  /* 0x0000702401007387 */ /* 0x000fe80000100a00 */
[----:B------:R1:W-:Y:S04]  /*70c0*/  STL.64 [R1+0x78], R38 ;  /* 0x0000782601007387 */ /* 0x0003e80000100a00 */
[----:B-1----:R-:W4:Y:S04]  /*70d0*/  LDL.LU.64 R38, [R1+0x4d0] ;  /* 0x0004d00001267983 */ /* 0x002f280000300a00 */
[----:B------:R-:W4:Y:S04]  /*70e0*/  LDL.LU.64 R36, [R1+0x4c8] ;  /* 0x0004c80001247983 */ /* 0x000f280000300a00 */
[----:B------:R-:W4:Y:S04]  /*70f0*/  LDL.LU.64 R34, [R1+0x4c0] ;  /* 0x0004c00001227983 */ /* 0x000f280000300a00 */
[----:B------:R-:W4:Y:S04]  /*7100*/  LDL.LU.64 R32, [R1+0x4b8] ;  /* 0x0004b80001207983 */ /* 0x000f280000300a00 */
[----:B------:R-:W4:Y:S04]  /*7110*/  LDL.LU.64 R30, [R1+0x4b0] ;  /* 0x0004b000011e7983 */ /* 0x000f280000300a00 */
[----:B------:R-:W4:Y:S04]  /*7120*/  LDL.LU.64 R28, [R1+0x4a8] ;  /* 0x0004a800011c7983 */ /* 0x000f280000300a00 */
[----:B------:R-:W4:Y:S01]  /*7130*/  LDL.LU.64 R26, [R1+0x4a0] ;  /* 0x0004a000011a7983 */ /* 0x000f220000300a00 */
[----:B------:R-:W-:-:S02]  /*7140*/  WARPGROUP.DEPBAR.LE gsb0, 0x0 ;  /* 0x00008000000079c5 */ /* 0x000fc40000010000 */
[----:B------:R-:W-:Y:S01]  /*7150*/  WARPGROUP.ARRIVE ;  /* 0x00000000000079c5 */ /* 0x000fe20000000000 */
[----:B------:R-:W4:Y:S04]  /*7160*/  LDL.LU.64 R24, [R1+0x498] ;  /* 0x0004980001187983 */ /* 0x000f280000300a00 */
[----:B------:R-:W-:Y:S01]  /*7170*/  STL.64 [R1+0x490], R214 ;  /* 0x000490d601007387 */ /* 0x000fe20000100a00 */
[----:B------:R-:W-:Y:S03]  /*7180*/  QGMMA.64x32x32.F32.E4M3.E4M3 R152, gdesc[UR16], R152, UP0, gsb0 ;  /* 0x00600000109879f3 */ /* 0x000fe6000b800898 */
[----:B------:R-:W-:Y:S01]  /*7190*/  STL.64 [R1+0x488], R212 ;  /* 0x000488d401007387 */ /* 0x000fe20000100a00 */
[----:B------:R-:W-:-:S03]  /*71a0*/  UIADD3 UR16, UR40, 0x200, URZ ;  /* 0x0000020028107890 */ /* 0x000fc6000fffe03f */
[----:B------:R-:W-:Y:S04]  /*71b0*/  STL.64 [R1+0x480], R210 ;  /* 0x000480d201007387 */ /* 0x000fe80000100a00 */
[----:B------:R-:W-:Y:S04]  /*71c0*/  STL.64 [R1+0x478], R208 ;  /* 0x000478d001007387 */ /* 0x000fe80000100a00 */
[----:B------:R-:W-:Y:S04]  /*71d0*/  STL.64 [R1+0x470], R206 ;  /* 0x000470ce01007387 */ /* 0x000fe80000100a00 */
[----:B------:R-:W-:Y:S04]  /*71e0*/  STL.64 [R1+0x468], R204 ;  /* 0x000468cc01007387 */ /* 0x000fe80000100a00 */
[----:B------:R-:W-:Y:S04]  /*71f0*/  STL.64 [R1+0x460], R202 ;  /* 0x000460ca01007387 */ /* 0x000fe80000100a00 */
[----:B------:R1:W-:Y:S04]  /*7200*/  STL.64 [R1+0x458], R200 ;  /* 0x000458c801007387 */ /* 0x0003e80000100a00 */
[----:B-1----:R-:W3:Y:S04]  /*7210*/  LDL.LU R200, [R1+0x40] ;  /* 0x0000400001c87983 */ /* 0x002ee80000300800 */
[----:B------:R-:W3:Y:S04]  /*7220*/  LDL.LU R201, [R1+0x44] ;  /* 0x0000440001c97983 */ /* 0x000ee80000300800 */
[----:B------:R-:W3:Y:S04]  /*7230*/  LDL.LU R202, [R1+0x48] ;  /* 0x0000480001ca7983 */ /* 0x000ee80000300800 */
[----:B------:R-:W3:Y:S04]  /*7240*/  LDL.LU R203, [R1+0x4c] ;  /* 0x00004c0001cb7983 */ /* 0x000ee80000300800 */
[----:B------:R-:W3:Y:S04]  /*7250*/  LDL.LU R204, [R1+0x50] ;  /* 0x0000500001cc7983 */ /* 0x000ee80000300800 */
[----:B------:R-:W3:Y:S01]  /*7260*/  LDL.LU R205, [R1+0x54] ;  /* 0x0000540001cd7983 */ /* 0x000ee20000300800 */
[----:B------:R-:W-:-:S02]  /*7270*/  WARPGROUP.DEPBAR.LE gsb0, 0x0 ;  /* 0x00008000000079c5 */ /* 0x000fc40000010000 */
[----:B------:R-:W-:Y:S01]  /*7280*/  WARPGROUP.ARRIVE ;  /* 0x00000000000079c5 */ /* 0x000fe20000000000 */
[----:B------:R-:W3:Y:S04]  /*7290*/  LDL.LU R206, [R1+0x58] ;  /* 0x0000580001ce7983 */ /* 0x000ee80000300800 */
[----:B------:R-:W3:Y:S01]  /*72a0*/  LDL.LU R207, [R1+0x5c] ;  /* 0x00005c0001cf7983 */ /* 0x000ee20000300800 */
[----:B------:R-:W-:Y:S03]  /*72b0*/  QGMMA.64x32x32.F32.E4M3.E4M3 R104, gdesc[UR12], R104, UP0, gsb0 ;  /* 0x006000000c6879f3 */ /* 0x000fe6000b800868 */
[----:B------:R-:W3:Y:S04]  /*72c0*/  LDL.LU R208, [R1+0x60] ;  /* 0x0000600001d07983 */ /* 0x000ee80000300800 */
[----:B------:R-:W3:Y:S04]  /*72d0*/  LDL.LU R209, [R1+0x64] ;  /* 0x0000640001d17983 */ /* 0x000ee80000300800 */
[----:B------:R-:W3:Y:S04]  /*72e0*/  LDL.LU R210, [R1+0x68] ;  /* 0x0000680001d27983 */ /* 0x000ee80000300800 */
[----:B------:R-:W3:Y:S04]  /*72f0*/  LDL.LU R211, [R1+0x6c] ;  /* 0x00006c0001d37983 */ /* 0x000ee80000300800 */
[----:B------:R-:W3:Y:S04]  /*7300*/  LDL.LU R212, [R1+0x70] ;  /* 0x0000700001d47983 */ /* 0x000ee80000300800 */
[----:B------:R-:W3:Y:S04]  /*7310*/  LDL.LU R213, [R1+0x74] ;  /* 0x0000740001d57983 */ /* 0x000ee80000300800 */
[----:B------:R-:W3:Y:S04]  /*7320*/  LDL.LU R214, [R1+0x78] ;  /* 0x0000780001d67983 */ /* 0x000ee80000300800 */
[----:B------:R-:W3:Y:S01]  /*7330*/  LDL.LU R215, [R1+0x7c] ;  /* 0x00007c0001d77983 */ /* 0x000ee20000300800 */
[----:B------:R-:W-:-:S02]  /*7340*/  WARPGROUP.DEPBAR.LE gsb0, 0x0 ;  /* 0x00008000000079c5 */ /* 0x000fc40000010000 */
[----:B------:R-:W-:-:S06]  /*7350*/  WARPGROUP.ARRIVE ;  /* 0x00000000000079c5 */ /* 0x000fcc0000000000 */
[----:B------:R-:W-:Y:S01]  /*7360*/  QGMMA.64x32x32.F32.E4M3.E4M3 R56, gdesc[UR28], R56, UP0, gsb0 ;  /* 0x006000001c3879f3 */ /* 0x000fe2000b800838 */
        /* <DEDUP_REMOVED lines=12> */
[----:B------:R-:W-:Y:S03]  /*7430*/  QGMMA.64x32x32.F32.E4M3.E4M3 R40, gdesc[UR28], R40, UP0, gsb0 ;  /* 0x006000001c2879f3 */ /* 0x000fe6000b800828 */
[----:B------:R-:W-:Y:S02]  /*7440*/  WARPGROUP.DEPBAR.LE gsb0, 0x0 ;  /* 0x00008000000079c5 */ /* 0x000fe40000010000 */
[----:B------:R-:W-:-:S06]  /*7450*/  WARPGROUP.ARRIVE ;  /* 0x00000000000079c5 */ /* 0x000fcc0000000000 */
[----:B------:R-:W-:Y:S01]  /*7460*/  QGMMA.64x32x32.F32.E4M3.E4M3 R88, gdesc[UR12], R88, UP0, gsb0 ;  /* 0x006000000c5879f3 */ /* 0x000fe2000b800858 */
[----:B------:R-:W-:Y:S02]  /*7470*/  UIADD3 UR12, UR40, 0x400, URZ ;  /* 0x00000400280c7890 */ /* 0x000fe4000fffe03f */
[----:B------:R-:W-:Y:S02]  /*7480*/  WARPGROUP.DEPBAR.LE gsb0, 0x0 ;  /* 0x00008000000079c5 */ /* 0x000fe40000010000 */
[----:B------:R-:W-:-:S06]  /*7490*/  WARPGROUP.ARRIVE ;  /* 0x00000000000079c5 */ /* 0x000fcc0000000000 */
[----:B------:R-:W-:Y:S03]  /*74a0*/  QGMMA.64x32x32.F32.E4M3.E4M3 R136, gdesc[UR16], R136, UP0, gsb0 ;  /* 0x00600000108879f3 */ /* 0x000fe6000b800888 */
[----:B------:R-:W-:Y:S02]  /*74b0*/  WARPGROUP.DEPBAR.LE gsb0, 0x0 ;  /* 0x00008000000079c5 */ /* 0x000fe40000010000 */
[----:B------:R-:W-:-:S06]  /*74c0*/  WARPGROUP.ARRIVE ;  /* 0x00000000000079c5 */ /* 0x000fcc0000000000 */
[----:B------:R-:W-:Y:S03]  /*74d0*/  QGMMA.64x32x32.F32.E4M3.E4M3 R184, gdesc[UR20], R184, UP0, gsb0 ;  /* 0x0060000014b879f3 */ /* 0x000fe6000b8008b8 */
[----:B------:R-:W-:Y:S02]  /*74e0*/  WARPGROUP.DEPBAR.LE gsb0, 0x0 ;  /* 0x00008000000079c5 */ /* 0x000fe40000010000 */
[----:B--2---:R-:W-:-:S06]  /*74f0*/  WARPGROUP.ARRIVE ;  /* 0x00000000000079c5 */ /* 0x004fcc0000000000 */
        /* <DEDUP_REMOVED lines=9> */
[----:B------:R-:W-:Y:S02]  /*7590*/  WARPGROUP.DEPBAR.LE gsb0, 0x0 ;  /* 0x00008000000079c5 */ /* 0x000fe40000010000 */
[----:B------:R-:W-:-:S06]  /*75a0*/  WARPGROUP.ARRIVE ;  /* 0x00000000000079c5 */ /* 0x000fcc0000000000 */
[----:B------:R-:W-:Y:S01]  /*75b0*/  QGMMA.64x32x32.F32.E4M3.E4M3 R216, gdesc[UR24], R216, UP0, gsb0 ;  /* 0x0060000018d879f3 */ /* 0x000fe2000b8008d8 */
[----:B------:R-:W-:Y:S01]  /*75c0*/  UMOV UR26, UR30 ;  /* 0x0000001e001a7c82 */ /* 0x000fe20008000000 */
[----:B------:R-:W-:Y:S01]  /*75d0*/  UMOV UR27, UR31 ;  /* 0x0000001f001b7c82 */ /* 0x000fe20008000000 */
[----:B------:R-:W-:Y:S02]  /*75e0*/  WARPGROUP.DEPBAR.LE gsb0, 0x0 ;  /* 0x00008000000079c5 */ /* 0x000fe40000010000 */
[----:B------:R-:W-:-:S06]  /*75f0*/  WARPGROUP.ARRIVE ;  /* 0x00000000000079c5 */ /* 0x000fcc0000000000 */
[----:B------:R-:W-:Y:S01]  /*7600*/  QGMMA.64x32x32.F32.E4M3.E4M3 R168, gdesc[UR20], R168, UP0, gsb0 ;  /* 0x0060000014a879f3 */ /* 0x000fe2000b8008a8 */
[----:B------:R-:W-:Y:S02]  /*7610*/  UIADD3 UR22, UR41, 0x82, URZ ;  /* 0x0000008229167890 */ /* 0x000fe4000fffe03f */
[----:B------:R-:W-:Y:S02]  /*7620*/  WARPGROUP.DEPBAR.LE gsb0, 0x0 ;  /* 0x00008000000079c5 */ /* 0x000fe40000010000 */
[----:B------:R-:W-:-:S06]  /*7630*/  WARPGROUP.ARRIVE ;  /* 0x00000000000079c5 */ /* 0x000fcc0000000000 */
[----:B------:R-:W-:Y:S01]  /*7640*/  QGMMA.64x32x32.F32.E4M3.E4M3 R120, gdesc[UR16], R120, UP0, gsb0 ;  /* 0x00600000107879f3 */ /* 0x000fe2000b800878 */
[----:B------:R-:W-:Y:S01]  /*7650*/  UIADD3 UR16, UR40, 0x2, URZ ;  /* 0x0000000228107890 */ /* 0x000fe2000fffe03f */
[----:B------:R-:W-:Y:S01]  /*7660*/  UMOV UR23, 0x80000020 ;  /* 0x8000002000177882 */ /* 0x000fe20000000000 */
[----:B------:R-:W-:Y:S01]  /*7670*/  UIADD3 UR18, UR41, 0x102, URZ ;  /* 0x0000010229127890 */ /* 0x000fe2000fffe03f */
[----:B------:R-:W-:Y:S02]  /*7680*/  WARPGROUP.DEPBAR.LE gsb0, 0x0 ;  /* 0x00008000000079c5 */ /* 0x000fe40000010000 */
[----:B------:R-:W-:-:S06]  /*7690*/  WARPGROUP.ARRIVE ;  /* 0x00000000000079c5 */ /* 0x000fcc0000000000 */
[----:B------:R-:W-:Y:S03]  /*76a0*/  QGMMA.64x32x32.F32.E4M3.E4M3 R72, gdesc[UR12], R72, UP0, gsb0 ;  /* 0x006000000c4879f3 */ /* 0x000fe6000b800848 */
[----:B------:R-:W-:Y:S02]  /*76b0*/  WARPGROUP.DEPBAR.LE gsb0, 0x0 ;  /* 0x00008000000079c5 */ /* 0x000fe40000010000 */
[----:B----4-:R-:W-:-:S06]  /*76c0*/  WARPGROUP.ARRIVE ;  /* 0x00000000000079c5 */ /* 0x010fcc0000000000 */
[----:B------:R-:W-:Y:S01]  /*76d0*/  QGMMA.64x32x32.F32.E4M3.E4M3 R24, gdesc[UR24], R24, UP0, gsb0 ;  /* 0x00600000181879f3 */ /* 0x000fe2000b800818 */
[----:B------:R-:W-:Y:S01]  /*76e0*/  UIADD3 UR26, UR41, 0x2, URZ ;  /* 0x00000002291a7890 */ /* 0x000fe2000fffe03f */
[----:B------:R-:W-:Y:S01]  /*76f0*/  UMOV UR24, UR16 ;  /* 0x0000001000187c82 */ /* 0x000fe20008000000 */
[----:B------:R-:W-:Y:S01]  /*7700*/  UMOV UR25, 0x80000020 ;  /* 0x8000002000197882 */ /* 0x000fe20000000000 */
[----:B------:R-:W-:Y:S01]  /*7710*/  UMOV UR27, 0x80000020 ;  /* 0x80000020001b7882 */ /* 0x000fe20000000000 */
[----:B------:R-:W-:Y:S01]  /*7720*/  UMOV UR20, UR24 ;  /* 0x0000001800147c82 */ /* 0x000fe20008000000 */
[----:B------:R-:W-:Y:S01]  /*7730*/  UMOV UR21, UR25 ;  /* 0x0000001900157c82 */ /* 0x000fe20008000000 */
[----:B------:R-:W-:Y:S01]  /*7740*/  UMOV UR16, UR24 ;  /* 0x0000001800107c82 */ /* 0x000fe20008000000 */
[----:B------:R-:W-:Y:S01]  /*7750*/  UMOV UR17, UR25 ;  /* 0x0000001900117c82 */ /* 0x000fe20008000000 */
[----:B------:R-:W-:Y:S02]  /*7760*/  WARPGROUP.DEPBAR.LE gsb0, 0x0 ;  /* 0x00008000000079c5 */ /* 0x000fe40000010000 */
[----:B---3--:R-:W-:-:S06]  /*7770*/  WARPGROUP.ARRIVE ;  /* 0x00000000000079c5 */ /* 0x008fcc0000000000 */
[----:B------:R-:W-:Y:S03]  /*7780*/  QGMMA.64x32x32.F32.E4M3.E4M3 R200, gdesc[UR24], R200, gsb0 ;  /* 0x0060000018c879f3 */ /* 0x000fe600080008c8 */
[----:B------:R-:W-:Y:S02]  /*7790*/  WARPGROUP.DEPBAR.LE gsb0, 0x0 ;  /* 0x00008000000079c5 */ /* 0x000fe40000010000 */
        /* <DEDUP_REMOVED lines=8> */
[----:B-1----:R-:W2:Y:S04]  /*7820*/  LDL.LU.64 R214, [R1+0x490] ;  /* 0x0004900001d67983 */ /* 0x002ea80000300a00 */
[----:B------:R-:W2:Y:S04]  /*7830*/  LDL.LU.64 R212, [R1+0x488] ;  /* 0x0004880001d47983 */ /* 0x000ea80000300a00 */
[----:B------:R-:W2:Y:S04]  /*7840*/  LDL.LU.64 R210, [R1+0x480] ;  /* 0x0004800001d27983 */ /* 0x000ea80000300a00 */
[----:B------:R-:W2:Y:S04]  /*7850*/  LDL.LU.64 R208, [R1+0x478] ;  /* 0x0004780001d07983 */ /* 0x000ea80000300a00 */
[----:B------:R-:W2:Y:S04]  /*7860*/  LDL.LU.64 R206, [R1+0x470] ;  /* 0x0004700001ce7983 */ /* 0x000ea80000300a00 */
[----:B------:R-:W2:Y:S04]  /*7870*/  LDL.LU.64 R204, [R1+0x468] ;  /* 0x0004680001cc7983 */ /* 0x000ea80000300a00 */
[----:B------:R-:W2:Y:S04]  /*7880*/  LDL.LU.64 R202, [R1+0x460] ;  /* 0x0004600001ca7983 */ /* 0x000ea80000300a00 */
[----:B------:R-:W2:Y:S01]  /*7890*/  LDL.LU.64 R200, [R1+0x458] ;  /* 0x0004580001c87983 */ /* 0x000ea20000300a00 */
[----:B------:R-:W-:Y:S01]  /*78a0*/  UMOV UR19, 0x80000020 ;  /* 0x8000002000137882 */ /* 0x000fe20000000000 */
[----:B------:R-:W-:Y:S01]  /*78b0*/  UIADD3 UR14, UR41, 0x182, URZ ;  /* 0x00000182290e7890 */ /* 0x000fe2000fffe03f */
[----:B------:R-:W-:Y:S01]  /*78c0*/  UMOV UR12, UR24 ;  /* 0x00000018000c7c82 */ /* 0x000fe20008000000 */
[----:B------:R-:W-:Y:S01]  /*78d0*/  UMOV UR13, UR25 ;  /* 0x00000019000d7c82 */ /* 0x000fe20008000000 */
[----:B------:R-:W-:Y:S01]  /*78e0*/  UMOV UR15, 0x80000020 ;  /* 0x80000020000f7882 */ /* 0x000fe20000000000 */
[----:B------:R-:W-:Y:S01]  /*78f0*/  UIADD3 UR30, UR41, 0x202, URZ ;  /* 0x00000202291e7890 */ /* 0x000fe2000fffe03f */
[----:B------:R-:W-:Y:S01]  /*7900*/  UMOV UR28, UR24 ;  /* 0x00000018001c7c82 */ /* 0x000fe20008000000 */
[----:B------:R-:W-:Y:S01]  /*7910*/  UMOV UR29, UR25 ;  /* 0x00000019001d7c82 */ /* 0x000fe20008000000 */
[----:B------:R-:W-:Y:S01]  /*7920*/  UMOV UR31, 0x80000020 ;  /* 0x80000020001f7882 */ /* 0x000fe20000000000 */
[----:B--2---:R-:W-:-:S06]  /*7930*/  WARPGROUP.ARRIVE ;  /* 0x00000000000079c5 */ /* 0x004fcc0000000000 */
[----:B------:R-:W-:Y:S03]  /*7940*/  QGMMA.64x32x32.F32.E4M3.E4M3 R200, gdesc[UR20], R200, gsb0 ;  /* 0x0060000014c879f3 */ /* 0x000fe600080008c8 */
[----:B------:R-:W-:Y:S02]  /*7950*/  WARPGROUP.DEPBAR.LE gsb0, 0x0 ;  /* 0x00008000000079c5 */ /* 0x000fe40000010000 */
[----:B------:R-:W-:-:S06]  /*7960*/  WARPGROUP.ARRIVE ;  /* 0x00000000000079c5 */ /* 0x000fcc0000000000 */
[----:B------:R-:W-:Y:S01]  /*7970*/  QGMMA.64x32x32.F32.E4M3.E4M3 R152, gdesc[UR16], R152, gsb0 ;  /* 0x00600000109879f3 */ /* 0x000fe20008000898 */
[----:B------:R-:W-:Y:S02]  /*7980*/  UIADD3 UR16, UR40, 0x202, URZ ;  /* 0x0000020228107890 */ /* 0x000fe4000fffe03f */
[----:B------:R-:W-:Y:S01]  /*7990*/  UIADD3 UR40, UR40, 0x402, URZ ;  /* 0x0000040228287890 */ /* 0x000fe2000fffe03f */
[----:B------:R-:W-:Y:S02]  /*79a0*/  WARPGROUP.DEPBAR.LE gsb0, 0x0 ;  /* 0x00008000000079c5 */ /* 0x000fe40000010000 */
[----:B------:R-:W-:-:S06]  /*79b0*/  WARPGROUP.ARRIVE ;  /* 0x00000000000079c5 */ /* 0x000fcc0000000000 */
[----:B------:R-:W-:Y:S03]  /*79c0*/  QGMMA.64x32x32.F32.E4M3.E4M3 R104, gdesc[UR12], R104, gsb0 ;  /* 0x006000000c6879f3 */ /* 0x000fe60008000868 */
        /* <DEDUP_REMOVED lines=30> */
[----:B------:R-:W-:Y:S02]  /*7bb0*/  WARPGROUP.DEPBAR.LE gsb0, 0x0 ;  /* 0x00008000000079c5 */ /* 0x000fe40000010000 */
[----:B------:R-:W-:Y:S01]  /*7bc0*/  WARPGROUP.ARRIVE ;  /* 0x00000000000079c5 */ /* 0x000fe20000000000 */
[----:B------:R-:W-:Y:S04]  /*7bd0*/  STL.64 [R1], R4 ;  /* 0x0000000401007387 */ /* 0x000fe80000100a00 */
[----:B------:R-:W-:Y:S01]  /*7be0*/  STL.64 [R1+0x8], R6 ;  /* 0x0000080601007387 */ /* 0x000fe20000100a00 */
[----:B------:R-:W-:Y:S03]  /*7bf0*/  QGMMA.64x32x32.F32.E4M3.E4M3 R216, gdesc[UR24], R216, gsb0 ;  /* 0x0060000018d879f3 */ /* 0x000fe600080008d8 */
[----:B------:R-:W-:Y:S04]  /*7c00*/  STL.64 [R1+0x10], R8 ;  /* 0x0000100801007387 */ /* 0x000fe80000100a00 */
[----:B------:R-:W-:Y:S04]  /*7c10*/  STL.64 [R1+0x18], R10 ;  /* 0x0000180a01007387 */ /* 0x000fe80000100a00 */
[----:B------:R1:W-:Y:S04]  /*7c20*/  STL.64 [R1+0x20], R12 ;  /* 0x0000200c01007387 */ /* 0x0003e80000100a00 */
[----:B------:R-:W-:Y:S04]  /*7c30*/  STL.64 [R1+0x28], R14 ;  /* 0x0000280e01007387 */ /* 0x000fe80000100a00 */
[----:B------:R-:W-:Y:S04]  /*7c40*/  STL.64 [R1+0x30], R16 ;  /* 0x0000301001007387 */ /* 0x000fe80000100a00 */
[----:B------:R2:W-:Y:S01]  /*7c50*/  STL.64 [R1+0x38], R18 ;  /* 0x0000381201007387 */ /* 0x0005e20000100a00 */
[----:B-1----:R-:W-:-:S03]  /*7c60*/  IMAD.MOV.U32 R13, RZ, RZ, R19 ;  /* 0x000000ffff0d7224 */ /* 0x002fc600078e0013 */
[----:B--2---:R1:W5:Y:S04]  /*7c70*/  LDL.LU.64 R18, [R1+0x450] ;  /* 0x0004500001127983 */ /* 0x0043680000300a00 */
[----:B------:R1:W5:Y:S04]  /*7c80*/  LDL.LU.64 R16, [R1+0x448] ;  /* 0x0004480001107983 */ /* 0x0003680000300a00 */
[----:B------:R1:W5:Y:S04]  /*7c90*/  LDL.LU.64 R14, [R1+0x440] ;  /* 0x00044000010e7983 */ /* 0x0003680000300a00 */
[----:B------:R1:W5:Y:S04]  /*7ca0*/  LDL.LU R12, [R1+0x438] ;  /* 0x00043800010c7983 */ /* 0x0003680000300800 */
[----:B------:R1:W5:Y:S04]  /*7cb0*/  LDL.LU.64 R10, [R1+0x430] ;  /* 0x00043000010a7983 */ /* 0x0003680000300a00 */
[----:B------:R1:W5:Y:S04]  /*7cc0*/  LDL.LU.64 R8, [R1+0x428] ;  /* 0x0004280001087983 */ /* 0x0003680000300a00 */
[----:B------:R1:W5:Y:S04]  /*7cd0*/  LDL.LU.64 R6, [R1+0x420] ;  /* 0x0004200001067983 */ /* 0x0003680000300a00 */
[----:B------:R1:W5:Y:S01]  /*7ce0*/  LDL.LU.64 R4, [R1+0x418] ;  /* 0x0004180001047983 */ /* 0x0003620000300a00 */
[----:B------:R-:W-:-:S02]  /*7cf0*/  WARPGROUP.DEPBAR.LE gsb0, 0x0 ;  /* 0x00008000000079c5 */ /* 0x000fc40000010000 */
[----:B------:R-:W-:Y:S01]  /*7d00*/  WARPGROUP.ARRIVE ;  /* 0x00000000000079c5 */ /* 0x000fe20000000000 */
[----:B------:R-:W-:Y:S01]  /*7d10*/  UMOV UR20, UR24 ;  /* 0x0000001800147c82 */ /* 0x000fe20008000000 */
[----:B------:R-:W-:Y:S01]  /*7d20*/  UMOV UR21, UR25 ;  /* 0x0000001900157c82 */ /* 0x000fe20008000000 */
[----:B------:R-:W-:Y:S01]  /*7d30*/  UMOV UR16, UR24 ;  /* 0x0000001800107c82 */ /* 0x000fe20008000000 */
[----:B------:R-:W-:Y:S01]  /*7d40*/  UMOV UR17, UR25 ;  /* 0x0000001900117c82 */ /* 0x000fe20008000000 */
[----:B------:R-:W-:Y:S01]  /*7d50*/  UMOV UR12, UR24 ;  /* 0x00000018000c7c82 */ /* 0x000fe20008000000 */
[----:B------:R-:W-:Y:S01]  /*7d60*/  QGMMA.64x32x32.F32.E4M3.E4M3 R168, gdesc[UR20], R168, gsb0 ;  /* 0x0060000014a879f3 */ /* 0x000fe200080008a8 */
[----:B------:R-:W-:Y:S01]  /*7d70*/  UMOV UR13, UR25 ;  /* 0x00000019000d7c82 */ /* 0x000fe20008000000 */
[----:B------:R-:W-:Y:S01]  /*7d80*/  UMOV UR26, UR30 ;  /* 0x0000001e001a7c82 */ /* 0x000fe20008000000 */
[----:B------:R-:W-:Y:S01]  /*7d90*/  UMOV UR27, UR31 ;  /* 0x0000001f001b7c82 */ /* 0x000fe20008000000 */
[----:B------:R-:W-:-:S04]  /*7da0*/  UIADD3 UR6, UR6, 0x2, URZ ;  /* 0x0000000206067890 */ /* 0x000fc8000fffe03f */
[----:B------:R-:W-:Y:S01]  /*7db0*/  UISETP.NE.AND UP0, UPT, UR6, UR35, UPT ;  /* 0x000000230600728c */ /* 0x000fe2000bf05270 */
[----:B------:R-:W-:Y:S02]  /*7dc0*/  WARPGROUP.DEPBAR.LE gsb0, 0x0 ;  /* 0x00008000000079c5 */ /* 0x000fe40000010000 */
[----:B------:R-:W-:-:S06]  /*7dd0*/  WARPGROUP.ARRIVE ;  /* 0x00000000000079c5 */ /* 0x000fcc0000000000 */
[----:B------:R-:W-:Y:S03]  /*7de0*/  QGMMA.64x32x32.F32.E4M3.E4M3 R120, gdesc[UR16], R120, gsb0 ;  /* 0x00600000107879f3 */ /* 0x000fe60008000878 */
[----:B------:R-:W-:Y:S02]  /*7df0*/  WARPGROUP.DEPBAR.LE gsb0, 0x0 ;  /* 0x00008000000079c5 */ /* 0x000fe40000010000 */
[----:B------:R-:W-:-:S06]  /*7e00*/  WARPGROUP.ARRIVE ;  /* 0x00000000000079c5 */ /* 0x000fcc0000000000 */
[----:B------:R-:W-:Y:S01]  /*7e10*/  QGMMA.64x32x32.F32.E4M3.E4M3 R72, gdesc[UR12], R72, gsb0 ;  /* 0x006000000c4879f3 */ /* 0x000fe20008000848 */
[----:B------:R-:W-:-:S06]  /*7e20*/  USEL UR12, URZ, 0x1, UP0 ;  /* 0x000000013f0c7887 */ /* 0x000fcc0008000000 */
[----:B------:R-:W-:Y:S01]  /*7e30*/  ISETP.NE.AND P0, PT, RZ, UR12, PT ;  /* 0x0000000cff007c0c */ /* 0x000fe2000bf05270 */
[----:B------:R-:W-:Y:S02]  /*7e40*/  WARPGROUP.DEPBAR.LE gsb0, 0x0 ;  /* 0x00008000000079c5 */ /* 0x000fe40000010000 */
[----:B------:R-:W-:-:S06]  /*7e50*/  WARPGROUP.ARRIVE ;  /* 0x00000000000079c5 */ /* 0x000fcc0000000000 */
[----:B------:R-:W-:Y:S03]  /*7e60*/  QGMMA.64x32x32.F32.E4M3.E4M3 R24, gdesc[UR24], R24, gsb0 ;  /* 0x00600000181879f3 */ /* 0x000fe60008000818 */
[----:B------:R-:W-:Y:S02]  /*7e70*/  WARPGROUP.DEPBAR.LE gsb0, 0x0 ;  /* 0x00008000000079c5 */ /* 0x000fe40000010000 */
[----:B-1----:R-:W-:Y:S05]  /*7e80*/  @!P0 BRA `(.L_x_24) ;  /* 0x0000003000508947 */ /* 0x002fea0003800000 */
[----:B------:R1:W-:Y:S04]  /*7e90*/  STL [R1+0x498], R50 ;  /* 0x0004983201007387 */ /* 0x0003e80000100800 */
[----:B-1----:R-:W2:Y:S04]  /*7ea0*/  LDL R50, [R1+0x40] ;  /* 0x0000400001327983 */ /* 0x002ea80000100800 */
[----:B------:R1:W-:Y:S04]  /*7eb0*/  STL [R1+0x494], R51 ;  /* 0x0004943301007387 */ /* 0x0003e80000100800 */
[----:B-1----:R-:W3:Y:S04]  /*7ec0*/  LDL R51, [R1+0x44] ;  /* 0x0000440001337983 */ /* 0x002ee80000100800 */
[----:B------:R1:W-:Y:S04]  /*7ed0*/  STL [R1+0x490], R52 ;  /* 0x0004903401007387 */ /* 0x0003e80000100800 */
[----:B-1----:R-:W4:Y:S04]  /*7ee0*/  LDL R52, [R1+0x48] ;  /* 0x0000480001347983 */ /* 0x002f280000100800 */
[----:B------:R1:W-:Y:S04]  /*7ef0*/  STL [R1+0x48c], R53 ;  /* 0x00048c3501007387 */ /* 0x0003e80000100800 */
[----:B-1----:R-:W4:Y:S04]  /*7f00*/  LDL R53, [R1+0x4c] ;  /* 0x00004c0001357983 */ /* 0x002f280000100800 */
[----:B------:R1:W-:Y:S04]  /*7f10*/  STL [R1+0x488], R54 ;  /* 0x0004883601007387 */ /* 0x0003e80000100800 */
[----:B-1----:R-:W4:Y:S04]  /*7f20*/  LDL R54, [R1+0x50] ;  /* 0x0000500001367983 */ /* 0x002f280000100800 */
[----:B------:R1:W-:Y:S04]  /*7f30*/  STL [R1+0x484], R55 ;  /* 0x0004843701007387 */ /* 0x0003e80000100800 */
[----:B-1----:R-:W4:Y:S04]  /*7f40*/  LDL R55, [R1+0xc] ;  /* 0x00000c0001377983 */ /* 0x002f280000100800 */
[----:B------:R1:W-:Y:S04]  /*7f50*/  STL [R1+0x480], R24 ;  /* 0x0004801801007387 */ /* 0x0003e80000100800 */
[----:B-1----:R-:W4:Y:S04]  /*7f60*/  LDL.LU R24, [R1+0x88] ;  /* 0x0000880001187983 */ /* 0x002f280000300800 */
        /* <DEDUP_REMOVED lines=19> */
[----:B-1----:R-:W4:Y:S04]  /*80a0*/  LDL R34, [R1] ;  /* 0x0000000001227983 */ /* 0x002f280000100800 */
        /* <DEDUP_REMOVED lines=10> */
[----:B-----5:R1:W-:Y:S04]  /*8150*/  STL [R1+0x440], R12 ;  /* 0x0004400c01007387 */ /* 0x0203e80000100800 */
        /* <DEDUP_REMOVED lines=20> */
[----:B0-----:R-:W4:Y:S04]  /*82a0*/  LDL R2, [R1+0x58] ;  /* 0x0000580001027983 */ /* 0x001f280000100800 */
[----:B------:R0:W-:Y:S04]  /*82b0*/  STL [R1+0x414], R0 ;  /* 0x0004140001007387 */ /* 0x0001e80000100800 */
[----:B0-----:R-:W4:Y:S01]  /*82c0*/  LDL R0, [R1+0x54] ;  /* 0x0000540001007983 */ /* 0x001f220000100800 */
[----:B--2---:R-:W-:-:S01]  /*82d0*/  FADD R14, R50, R14 ;  /* 0x0000000e320e7221 */ /* 0x004fc20000000000 */
[----:B---3--:R-:W-:Y:S01]  /*82e0*/  FADD R15, R51, R15 ;  /* 0x0000000f330f7221 */ /* 0x008fe20000000000 */
[----:B----4-:R-:W-:-:S01]  /*82f0*/  FADD R24, R26, R24 ;  /* 0x000000181a187221 */ /* 0x010fc20000000000 */
[----:B------:R-:W2:Y:S01]  /*8300*/  LDL.LU R50, [R1+0x498] ;  /* 0x0004980001327983 */ /* 0x000ea20000300800 */
[----:B------:R-:W-:-:S01]  /*8310*/  FADD R16, R52, R16 ;  /* 0x0000001034107221 */ /* 0x000fc20000000000 */
[----:B------:R-:W-:-:S02]  /*8320*/  FADD R17, R53, R17 ;  /* 0x0000001135117221 */ /* 0x000fc40000000000 */
[----:B------:R-:W3:Y:S01]  /*8330*/  LDL.LU R51, [R1+0x494] ;  /* 0x0004940001337983 */ /* 0x000ee20000300800 */
[----:B------:R-:W-:-:S01]  /*8340*/  FADD R18, R54, R18 ;  /* 0x0000001236127221 */ /* 0x000fc20000000000 */
[----:B------:R-:W-:Y:S02]  /*8350*/  FADD R28, R30, R28 ;  /* 0x0000001c1e1c7221 */ /* 0x000fe40000000000 */
[----:B------:R-:W4:Y:S04]  /*8360*/  LDL.LU R52, [R1+0x490] ;  /* 0x0004900001347983 */ /* 0x000f280000300800 */
[----:B------:R-:W4:Y:S04]  /*8370*/  LDL.LU R53, [R1+0x48c] ;  /* 0x00048c0001357983 */ /* 0x000f280000300800 */
[----:B------:R-:W4:Y:S04]  /*8380*/  LDL.LU R54, [R1+0x488] ;  /* 0x0004880001367983 */ /* 0x000f280000300800 */
[----:B------:R0:W-:Y:S01]  /*8390*/  STL [R1+0x88], R24 ;  /* 0x0000881801007387 */ /* 0x0001e20000100800 */
[----:B------:R-:W-:-:S05]  /*83a0*/  FADD R32, R34, R32 ;  /* 0x0000002022207221 */ /* 0x000fca0000000000 */
[----:B------:R-:W-:Y:S04]  /*83b0*/  STL [R1+0x80], R32 ;  /* 0x0000802001007387 */ /* 0x000fe80000100800 */
[----:B0-----:R-:W2:Y:S04]  /*83c0*/  LDL.LU R24, [R1+0x8c] ;  /* 0x00008c0001187983 */ /* 0x001ea80000300800 */
[----:B------:R0:W-:Y:S04]  /*83d0*/  STL [R1+0x84], R28 ;  /* 0x0000841c01007387 */ /* 0x0001e80000100800 */
[----:B------:R-:W3:Y:S04]  /*83e0*/  LDL.LU R26, [R1+0x90] ;  /* 0x00009000011a7983 */ /* 0x000ee80000300800 */
[----:B0-----:R-:W4:Y:S04]  /*83f0*/  LDL.LU R28, [R1+0x94] ;  /* 0x00009400011c7983 */ /* 0x001f280000300800 */
[----:B------:R-:W4:Y:S04]  /*8400*/  LDL.LU R30, [R1+0x98] ;  /* 0x00009800011e7983 */ /* 0x000f280000300800 */
[----:B------:R-:W4:Y:S04]  /*8410*/  LDL.LU R32, [R1+0x9c] ;  /* 0x00009c0001207983 */ /* 0x000f280000300800 */
[----:B------:R-:W4:Y:S01]  /*8420*/  LDL.LU R34, [R1+0xa0] ;  /* 0x0000a00001227983 */ /* 0x000f220000300800 */
[----:B------:R-:W-:-:S03]  /*8430*/  FADD R237, R11, R237 ;  /* 0x000000ed0bed7221 */ /* 0x000fc60000000000 */
        /* <DEDUP_REMOVED lines=21> */
[----:B--2---:R-:W-:-:S03]  /*8590*/  FADD R24, R55, R24 ;  /* 0x0000001837187221 */ /* 0x004fc60000000000 */
[----:B------:R-:W2:Y:S04]  /*85a0*/  LDL.LU R55, [R1+0x484] ;  /* 0x0004840001377983 */ /* 0x000ea80000300800 */
[----:B------:R0:W-:Y:S01]  /*85b0*/  STL [R1+0x8c], R24 ;  /* 0x00008c1801007387 */ /* 0x0001e20000100800 */
[----:B---3--:R-:W-:-:S01]  /*85c0*/  FADD R26, R25, R26 ;  /* 0x0000001a191a7221 */ /* 0x008fc20000000000 */
[----:B----4-:R-:W-:Y:S02]  /*85d0*/  FADD R28, R27, R28 ;  /* 0x0000001c1b1c7221 */ /* 0x010fe40000000000 */
[----:B0-----:R-:W3:Y:S01]  /*85e0*/  LDL.LU R24, [R1+0x480] ;  /* 0x0004800001187983 */ /* 0x001ee20000300800 */
[----:B------:R-:W-:-:S03]  /*85f0*/  FADD R30, R29, R30 ;  /* 0x0000001e1d1e7221 */ /* 0x000fc60000000000 */
[----:B------:R-:W4:Y:S04]  /*8600*/  LDL.LU R25, [R1+0x47c] ;  /* 0x00047c0001197983 */ /* 0x000f280000300800 */
[----:B------:R0:W-:Y:S01]  /*8610*/  STL [R1+0x90], R26 ;  /* 0x0000901a01007387 */ /* 0x0001e20000100800 */
[----:B------:R-:W-:-:S01]  /*8620*/  FADD R32, R31, R32 ;  /* 0x000000201f207221 */ /* 0x000fc20000000000 */
[----:B------:R-:W-:Y:S02]  /*8630*/  FADD R34, R33, R34 ;  /* 0x0000002221227221 */ /* 0x000fe40000000000 */
[----:B0-----:R-:W4:Y:S04]  /*8640*/  LDL.LU R26, [R1+0x478] ;  /* 0x00047800011a7983 */ /* 0x001f280000300800 */
[----:B------:R-:W4:Y:S04]  /*8650*/  LDL.LU R27, [R1+0x474] ;  /* 0x00047400011b7983 */ /* 0x000f280000300800 */
[----:B------:R0:W-:Y:S04]  /*8660*/  STL [R1+0x94], R28 ;  /* 0x0000941c01007387 */ /* 0x0001e80000100800 */
[----:B0-----:R-:W4:Y:S04]  /*8670*/  LDL.LU R28, [R1+0x470] ;  /* 0x00047000011c7983 */ /* 0x001f280000300800 */
[----:B------:R-:W4:Y:S04]  /*8680*/  LDL.LU R29, [R1+0x46c] ;  /* 0x00046c00011d7983 */ /* 0x000f280000300800 */
[----:B------:R0:W-:Y:S04]  /*8690*/  STL [R1+0x98], R30 ;  /* 0x0000981e01007387 */ /* 0x0001e80000100800 */
[----:B0-----:R-:W4:Y:S04]  /*86a0*/  LDL.LU R30, [R1+0x468] ;  /* 0x00046800011e7983 */ /* 0x001f280000300800 */
[----:B------:R-:W4:Y:S04]  /*86b0*/  LDL.LU R31, [R1+0x464] ;  /* 0x00046400011f7983 */ /* 0x000f280000300800 */
[----:B------:R0:W-:Y:S04]  /*86c0*/  STL [R1+0x9c], R32 ;  /* 0x00009c2001007387 */ /* 0x0001e80000100800 */
[----:B0-----:R-:W4:Y:S01]  /*86d0*/  LDL.LU R32, [R1+0x460] ;  /* 0x0004600001207983 */ /* 0x001f220000300800 */
[----:B------:R-:W-:-:S03]  /*86e0*/  FADD R11, R35, R11 ;  /* 0x0000000b230b7221 */ /* 0x000fc60000000000 */
[----:B------:R-:W4:Y:S04]  /*86f0*/  LDL.LU R33, [R1+0x45c] ;  /* 0x00045c0001217983 */ /* 0x000f280000300800 */
[----:B------:R0:W-:Y:S01]  /*8700*/  STL [R1+0xa0], R34 ;  /* 0x0000a02201007387 */ /* 0x0001e20000100800 */
[----:B------:R-:W-:-:S03]  /*8710*/  FADD R10, R12, R10 ;  /* 0x0000000a0c0a7221 */ /* 0x000fc60000000000 */
[----:B0-----:R-:W4:Y:S04]  /*8720*/  LDL.LU R34, [R1+0x458] ;  /* 0x0004580001227983 */ /* 0x001f280000300800 */
[----:B------:R-:W4:Y:S04]  /*8730*/  LDL.LU R35, [R1+0x454] ;  /* 0x0004540001237983 */ /* 0x000f280000300800 */
[----:B------:R0:W-:Y:S01]  /*8740*/  STL [R1+0xa4], R11 ;  /* 0x0000a40b01007387 */ /* 0x0001e20000100800 */
[----:B------:R-:W-:-:S03]  /*8750*/  FADD R9, R39, R9 ;  /* 0x0000000927097221 */ /* 0x000fc60000000000 */
[----:B------:R1:W-:Y:S04]  /*8760*/  STL [R1+0xa8], R10 ;  /* 0x0000a80a01007387 */ /* 0x0003e80000100800 */
[----:B------:R1:W-:Y:S01]  /*8770*/  STL [R1+0xac], R9 ;  /* 0x0000ac0901007387 */ /* 0x0003e20000100800 */
[----:B------:R-:W-:-:S05]  /*8780*/  FADD R8, R38, R8 ;  /* 0x0000000826087221 */ /* 0x000fca0000000000 */
        /* <DEDUP_REMOVED lines=8> */
[----:B------:R1:W-:Y:S04]  /*8810*/  STL [R1+0xc0], R4 ;  /* 0x0000c00401007387 */ /* 0x0003e80000100800 */
[----:B------:R-:W2:Y:S01]  /*8820*/  LDL.LU R39, [R1+0xd0] ;  /* 0x0000d00001277983 */ /* 0x000ea20000300800 */
[----:B------:R-:W-:-:S05]  /*8830*/  FADD R3, R217, R3 ;  /* 0x00000003d9037221 */ /* 0x000fca0000000000 */
[----:B------:R1:W-:Y:S04]  /*8840*/  STL [R1+0xc4], R3 ;  /* 0x0000c40301007387 */ /* 0x0003e80000100800 */
[----:B------:R-:W3:Y:S01]  /*8850*/  LDL.LU R38, [R1+0xd4] ;  /* 0x0000d40001267983 */ /* 0x000ee20000300800 */
[----:B------:R-:W-:-:S05]  /*8860*/  FADD R2, R218, R2 ;  /* 0x00000002da027221 */ /* 0x000fca0000000000 */
[----:B------:R1:W-:Y:S04]  /*8870*/  STL [R1+0xc8], R2 ;  /* 0x0000c80201007387 */ /* 0x0003e80000100800 */
[----:B------:R-:W4:Y:S01]  /*8880*/  LDL.LU R37, [R1+0xd8] ;  /* 0x0000d80001257983 */ /* 0x000f220000300800 */
[----:B------:R-:W-:-:S05]  /*8890*/  FADD R0, R219, R0 ;  /* 0x00000000db007221 */ /* 0x000fca0000000000 */
[----:B------:R1:W-:Y:S04]  /*88a0*/  STL [R1+0xcc], R0 ;  /* 0x0000cc0001007387 */ /* 0x0003e80000100800 */
[----:B------:R-:W4:Y:S04]  /*88b0*/  LDL.LU R36, [R1+0xdc] ;  /* 0x0000dc0001247983 */ /* 0x000f280000300800 */
[----:B------:R-:W4:Y:S04]  /*88c0*/  LDL.LU R13, [R1+0xe0] ;  /* 0x0000e000010d7983 */ /* 0x000f280000300800 */
[----:B------:R-:W4:Y:S04]  /*88d0*/  LDL.LU R12, [R1+0xe4] ;  /* 0x0000e400010c7983 */ /* 0x000f280000300800 */
[----:B0-----:R-:W4:Y:S04]  /*88e0*/  LDL.LU R11, [R1+0xe8] ;  /* 0x0000e800010b7983 */ /* 0x001f280000300800 */
[----:B-1----:R-:W4:Y:S04]  /*88f0*/  LDL.LU R10, [R1+0xec] ;  /* 0x0000ec00010a7983 */ /* 0x002f280000300800 */
[----:B------:R-:W4:Y:S04]  /*8900*/  LDL.LU R9, [R1+0xf0] ;  /* 0x0000f00001097983 */ /* 0x000f280000300800 */
[----:B------:R-:W4:Y:S04]  /*8910*/  LDL.LU R8, [R1+0xf4] ;  /* 0x0000f40001087983 */ /* 0x000f280000300800 */
[----:B------:R-:W4:Y:S04]  /*8920*/  LDL.LU R7, [R1+0xf8] ;  /* 0x0000f80001077983 */ /* 0x000f280000300800 */
[----:B------:R-:W4:Y:S04]  /*8930*/  LDL.LU R6, [R1+0xfc] ;  /* 0x0000fc0001067983 */ /* 0x000f280000300800 */
[----:B------:R-:W4:Y:S04]  /*8940*/  LDL.LU R5, [R1+0x100] ;  /* 0x0001000001057983 */ /* 0x000f280000300800 */
[----:B------:R-:W4:Y:S04]  /*8950*/  LDL.LU R4, [R1+0x104] ;  /* 0x0001040001047983 */ /* 0x000f280000300800 */
[----:B------:R-:W4:Y:S04]  /*8960*/  LDL.LU R3, [R1+0x108] ;  /* 0x0001080001037983 */ /* 0x000f280000300800 */
[----:B------:R-:W4:Y:S04]  /*8970*/  LDL.LU R2, [R1+0x10c] ;  /* 0x00010c0001027983 */ /* 0x000f280000300800 */
[----:B------:R-:W4:Y:S01]  /*8980*/  LDL.LU R0, [R1+0x110] ;  /* 0x0001100001007983 */ /* 0x000f220000300800 */
[----:B--2---:R-:W-:-:S05]  /*8990*/  FADD R39, R220, R39 ;  /* 0x00000027dc277221 */ /* 0x004fca0000000000 */
[----:B------:R0:W-:Y:S01]  /*89a0*/  STL [R1+0xd0], R39 ;  /* 0x0000d02701007387 */ /* 0x0001e20000100800 */
[----:B---3--:R-:W-:-:S05]  /*89b0*/  FADD R38, R221, R38 ;  /* 0x00000026dd267221 */ /* 0x008fca0000000000 */
[----:B------:R1:W-:Y:S01]  /*89c0*/  STL [R1+0xd4], R38 ;  /* 0x0000d42601007387 */ /* 0x0003e20000100800 */
[----:B----4-:R-:W-:-:S05]  /*89d0*/  FADD R37, R222, R37 ;  /* 0x00000025de257221 */ /* 0x010fca0000000000 */
[----:B------:R2:W-:Y:S01]  /*89e0*/  STL [R1+0xd8], R37 ;  /* 0x0000d82501007387 */ /* 0x0005e20000100800 */
[----:B------:R-:W-:-:S01]  /*89f0*/  FADD R36, R223, R36 ;  /* 0x00000024df247221 */ /* 0x000fc20000000000 */
[----:B------:R-:W-:-:S04]  /*8a00*/  FADD R13, R224, R13 ;  /* 0x0000000de00d7221 */ /* 0x000fc80000000000 */
[----:B------:R3:W-:Y:S01]  /*8a10*/  STL [R1+0xdc], R36 ;  /* 0x0000dc2401007387 */ /* 0x0007e20000100800 */
[----:B------:R-:W-:-:S03]  /*8a20*/  FADD R12, R225, R12 ;  /* 0x0000000ce10c7221 */ /* 0x000fc60000000000 */
        /* <DEDUP_REMOVED lines=20> */
[----:B0-----:R-:W4:Y:S01]  /*8b70*/  LDL.LU R39, [R1+0x114] ;  /* 0x0001140001277983 */ /* 0x001f220000300800 */
[----:B------:R-:W-:-:S03]  /*8b80*/  FADD R0, R204, R0 ;  /* 0x00000000cc007221 */ /* 0x000fc60000000000 */
[----:B------:R0:W-:Y:S04]  /*8b90*/  STL [R1+0x108], R3 ;  /* 0x0001080301007387 */ /* 0x0001e80000100800 */
[----:B-1----:R-:W4:Y:S04]  /*8ba0*/  LDL.LU R38, [R1+0x118] ;  /* 0x0001180001267983 */ /* 0x002f280000300800 */
[----:B------:R1:W-:Y:S04]  /*8bb0*/  STL [R1+0x10c], R2 ;  /* 0x00010c0201007387 */ /* 0x0003e80000100800 */
[----:B--2---:R-:W2:Y:S04]  /*8bc0*/  LDL.LU R37, [R1+0x11c] ;  /* 0x00011c0001257983 */ /* 0x004ea80000300800 */
[----:B------:R1:W-:Y:S04]  /*8bd0*/  STL [R1+0x110], R0 ;  /* 0x0001100001007387 */ /* 0x0003e80000100800 */
[----:B---3--:R-:W3:Y:S04]  /*8be0*/  LDL.LU R36, [R1+0x120] ;  /* 0x0001200001247983 */ /* 0x008ee80000300800 */
[----:B----4-:R-:W4:Y:S04]  /*8bf0*/  LDL.LU R13, [R1+0x124] ;  /* 0x00012400010d7983 */ /* 0x010f280000300800 */
        /* <DEDUP_REMOVED lines=9> */
[----:B0-----:R-:W4:Y:S04]  /*8c90*/  LDL.LU R3, [R1+0x14c] ;  /* 0x00014c0001037983 */ /* 0x001f280000300800 */
[----:B-1----:R-:W4:Y:S04]  /*8ca0*/  LDL.LU R2, [R1+0x150] ;  /* 0x0001500001027983 */ /* 0x002f280000300800 */
[----:B------:R-:W4:Y:S01]  /*8cb0*/  LDL.LU R0, [R1+0x154] ;  /* 0x0001540001007983 */ /* 0x000f220000300800 */
[----:B------:R-:W-:-:S01]  /*8cc0*/  FADD R39, R205, R39 ;  /* 0x00000027cd277221 */ /* 0x000fc20000000000 */
[----:B------:R-:W-:-:S04]  /*8cd0*/  FADD R38, R206, R38 ;  /* 0x00000026ce267221 */ /* 0x000fc80000000000 */
[----:B------:R0:W-:Y:S01]  /*8ce0*/  STL [R1+0x114], R39 ;  /* 0x0001142701007387 */ /* 0x0001e20000100800 */
[----:B--2---:R-:W-:-:S03]  /*8cf0*/  FADD R37, R207, R37 ;  /* 0x00000025cf257221 */ /* 0x004fc60000000000 */
[----:B------:R1:W-:Y:S01]  /*8d00*/  STL [R1+0x118], R38 ;  /* 0x0001182601007387 */ /* 0x0003e20000100800 */
[----:B---3--:R-:W-:-:S03]  /*8d10*/  FADD R36, R208, R36 ;  /* 0x00000024d0247221 */ /* 0x008fc60000000000 */
[----:B------:R2:W-:Y:S01]  /*8d20*/  STL [R1+0x11c], R37 ;  /* 0x00011c2501007387 */ /* 0x0005e20000100800 */
[----:B----4-:R-:W-:-:S03]  /*8d30*/  FADD R13, R209, R13 ;  /* 0x0000000dd10d7221 */ /* 0x010fc60000000000 */
        /* <DEDUP_REMOVED lines=453> */
[----:B------:R-:W-:Y:S01]  /*a990*/  STL [R1+0x378], R39 ;  /* 0x0003782701007387 */ /* 0x000fe20000100800 */
[----:B--2---:R-:W-:-:S03]  /*a9a0*/  FADD R37, R40, R37 ;  /* 0x0000002528257221 */ /* 0x004fc60000000000 */
[----:B------:R-:W-:Y:S01]  /*a9b0*/  STL [R1+0x37c], R38 ;  /* 0x00037c2601007387 */ /* 0x000fe20000100800 */
[----:B---3--:R-:W-:-:S03]  /*a9c0*/  FADD R36, R41, R36 ;  /* 0x0000002429247221 */ /* 0x008fc60000000000 */
[----:B------:R-:W-:Y:S01]  /*a9d0*/  STL [R1+0x380], R37 ;  /* 0x0003802501007387 */ /* 0x000fe20000100800 */
[----:B----4-:R-:W-:-:S03]  /*a9e0*/  FADD R13, R42, R13 ;  /* 0x0000000d2a0d7221 */ /* 0x010fc60000000000 */
[----:B------:R0:W-:Y:S01]  /*a9f0*/  STL [R1+0x384], R36 ;  /* 0x0003842401007387 */ /* 0x0001e20000100800 */
[----:B------:R-:W-:-:S03]  /*aa00*/  FADD R12, R43, R12 ;  /* 0x0000000c2b0c7221 */ /* 0x000fc60000000000 */
[----:B------:R-:W-:Y:S01]  /*aa10*/  STL [R1+0x388], R13 ;  /* 0x0003880d01007387 */ /* 0x000fe20000100800 */
        /* <DEDUP_REMOVED lines=22> */
[----:B------:R-:W4:Y:S04]  /*ab80*/  LDL.LU R37, [R1+0x3c0] ;  /* 0x0003c00001257983 */ /* 0x000f280000300800 */
[----:B------:R0:W-:Y:S04]  /*ab90*/  STL [R1+0x3b4], R2 ;  /* 0x0003b40201007387 */ /* 0x0001e80000100800 */
[----:B------:R-:W4:Y:S04]  /*aba0*/  LDL.LU R38, [R1+0x3c4] ;  /* 0x0003c40001267983 */ /* 0x000f280000300800 */
[----:B------:R0:W-:Y:S04]  /*abb0*/  STL [R1+0x3b8], R0 ;  /* 0x0003b80001007387 */ /* 0x0001e80000100800 */
[----:B------:R-:W4:Y:S04]  /*abc0*/  LDL.LU R39, [R1+0x3c8] ;  /* 0x0003c80001277983 */ /* 0x000f280000300800 */
[----:B-1----:R-:W4:Y:S04]  /*abd0*/  LDL.LU R12, [R1+0x3cc] ;  /* 0x0003cc00010c7983 */ /* 0x002f280000300800 */
[----:B--2---:R-:W2:Y:S04]  /*abe0*/  LDL.LU R11, [R1+0x3d0] ;  /* 0x0003d000010b7983 */ /* 0x004ea80000300800 */
[----:B---3--:R-:W3:Y:S04]  /*abf0*/  LDL.LU R10, [R1+0x3d4] ;  /* 0x0003d400010a7983 */ /* 0x008ee80000300800 */
[----:B----4-:R-:W4:Y:S04]  /*ac00*/  LDL.LU R9, [R1+0x3d8] ;  /* 0x0003d80001097983 */ /* 0x010f280000300800 */
[----:B------:R-:W4:Y:S04]  /*ac10*/  LDL.LU R8, [R1+0x3dc] ;  /* 0x0003dc0001087983 */ /* 0x000f280000300800 */
[----:B------:R-:W4:Y:S04]  /*ac20*/  LDL.LU R7, [R1+0x3e0] ;  /* 0x0003e00001077983 */ /* 0x000f280000300800 */
[----:B------:R-:W4:Y:S04]  /*ac30*/  LDL.LU R6, [R1+0x3e4] ;  /* 0x0003e40001067983 */ /* 0x000f280000300800 */
[----:B------:R-:W4:Y:S04]  /*ac40*/  LDL.LU R5, [R1+0x3e8] ;  /* 0x0003e80001057983 */ /* 0x000f280000300800 */
[----:B------:R-:W4:Y:S04]  /*ac50*/  LDL.LU R4, [R1+0x3ec] ;  /* 0x0003ec0001047983 */ /* 0x000f280000300800 */
[----:B0-----:R-:W4:Y:S04]  /*ac60*/  LDL.LU R3, [R1+0x3f0] ;  /* 0x0003f00001037983 */ /* 0x001f280000300800 */
[----:B------:R-:W4:Y:S04]  /*ac70*/  LDL.LU R2, [R1+0x3f4] ;  /* 0x0003f40001027983 */ /* 0x000f280000300800 */
[----:B------:R-:W4:Y:S04]  /*ac80*/  LDL.LU R0, [R1+0x3f8] ;  /* 0x0003f80001007983 */ /* 0x000f280000300800 */
[----:B------:R-:W4:Y:S01]  /*ac90*/  LDL.LU R13, [R1+0x3fc] ;  /* 0x0003fc00010d7983 */ /* 0x000f220000300800 */
[----:B------:R-:W-:-:S05]  /*aca0*/  FADD R36, R55, R36 ;  /* 0x0000002437247221 */ /* 0x000fca0000000000 */
[----:B------:R0:W-:Y:S01]  /*acb0*/  STL [R1+0x3bc], R36 ;  /* 0x0003bc2401007387 */ /* 0x0001e20000100800 */
[----:B------:R-:W-:-:S03]  /*acc0*/  FADD R37, R24, R37 ;  /* 0x0000002518257221 */ /* 0x000fc60000000000 */
[----:B0-----:R-:W4:Y:S01]  /*acd0*/  LDL.LU R36, [R1+0x450] ;  /* 0x0004500001247983 */ /* 0x001f220000300800 */
[----:B------:R-:W-:-:S03]  /*ace0*/  FADD R38, R25, R38 ;  /* 0x0000002619267221 */ /* 0x000fc60000000000 */
[----:B------:R0:W-:Y:S01]  /*acf0*/  STL [R1+0x3c0], R37 ;  /* 0x0003c02501007387 */ /* 0x0001e20000100800 */
[----:B------:R-:W-:-:S03]  /*ad00*/  FADD R39, R26, R39 ;  /* 0x000000271a277221 */ /* 0x000fc60000000000 */
[----:B0-----:R-:W4:Y:S04]  /*ad10*/  LDL.LU R37, [R1+0x44c] ;  /* 0x00044c0001257983 */ /* 0x001f280000300800 */
[----:B------:R0:W-:Y:S04]  /*ad20*/  STL [R1+0x3c4], R38 ;  /* 0x0003c42601007387 */ /* 0x0001e80000100800 */
[----:B0-----:R-:W4:Y:S04]  /*ad30*/  LDL.LU R38, [R1+0x448] ;  /* 0x0004480001267983 */ /* 0x001f280000300800 */
[----:B------:R0:W-:Y:S04]  /*ad40*/  STL [R1+0x3c8], R39 ;  /* 0x0003c82701007387 */ /* 0x0001e80000100800 */
[----:B0-----:R-:W4:Y:S01]  /*ad50*/  LDL.LU R39, [R1+0x444] ;  /* 0x0004440001277983 */ /* 0x001f220000300800 */
[----:B------:R-:W-:-:S01]  /*ad60*/  FADD R12, R27, R12 ;  /* 0x0000000c1b0c7221 */ /* 0x000fc20000000000 */
[----:B--2---:R-:W-:Y:S01]  /*ad70*/  FADD R11, R28, R11 ;  /* 0x0000000b1c0b7221 */ /* 0x004fe20000000000 */
[----:B---3--:R-:W-:-:S01]  /*ad80*/  FADD R10, R29, R10 ;  /* 0x0000000a1d0a7221 */ /* 0x008fc20000000000 */
[----:B----4-:R-:W-:-:S02]  /*ad90*/  FADD R9, R30, R9 ;  /* 0x000000091e097221 */ /* 0x010fc40000000000 */
[----:B------:R0:W-:Y:S01]  /*ada0*/  STL [R1+0x3cc], R12 ;  /* 0x0003cc0c01007387 */ /* 0x0001e20000100800 */
[----:B------:R-:W-:-:S01]  /*adb0*/  FADD R8, R31, R8 ;  /* 0x000000081f087221 */ /* 0x000fc20000000000 */
[----:B------:R-:W-:Y:S01]  /*adc0*/  FADD R7, R32, R7 ;  /* 0x0000000720077221 */ /* 0x000fe20000000000 */
[----:B------:R-:W-:-:S01]  /*add0*/  FADD R6, R33, R6 ;  /* 0x0000000621067221 */ /* 0x000fc20000000000 */
[----:B0-----:R1:W5:Y:S04]  /*ade0*/  LDL.LU R12, [R1+0x440] ;  /* 0x00044000010c7983 */ /* 0x0013680000300800 */
[----:B------:R0:W-:Y:S01]  /*adf0*/  STL [R1+0x3d0], R11 ;  /* 0x0003d00b01007387 */ /* 0x0001e20000100800 */
[----:B------:R-:W-:-:S01]  /*ae00*/  FADD R5, R34, R5 ;  /* 0x0000000522057221 */ /* 0x000fc20000000000 */
[----:B------:R-:W-:-:S02]  /*ae10*/  FADD R4, R35, R4 ;  /* 0x0000000423047221 */ /* 0x000fc40000000000 */
[----:B0-----:R1:W5:Y:S04]  /*ae20*/  LDL.LU R11, [R1+0x43c] ;  /* 0x00043c00010b7983 */ /* 0x0013680000300800 */
[----:B------:R0:W-:Y:S04]  /*ae30*/  STL [R1+0x3d4], R10 ;  /* 0x0003d40a01007387 */ /* 0x0001e80000100800 */
        /* <DEDUP_REMOVED lines=12> */
[----:B0-----:R1:W5:Y:S01]  /*af00*/  LDL.LU R4, [R1+0x420] ;  /* 0x0004200001047983 */ /* 0x0013620000300800 */
[----:B------:R-:W-:Y:S01]  /*af10*/  UMOV UR6, URZ ;  /* 0x0000003f00067c82 */ /* 0x000fe20008000000 */
[----:B------:R-:W-:-:S05]  /*af20*/  FADD R3, R36, R3 ;  /* 0x0000000324037221 */ /* 0x000fca0000000000 */
[----:B------:R0:W-:Y:S01]  /*af30*/  STL [R1+0x3f0], R3 ;  /* 0x0003f00301007387 */ /* 0x0001e20000100800 */
[----:B------:R-:W-:-:S03]  /*af40*/  FADD R2, R37, R2 ;  /* 0x0000000225027221 */ /* 0x000fc60000000000 */
[----:B0-----:R1:W5:Y:S04]  /*af50*/  LDL.LU R3, [R1+0x41c] ;  /* 0x00041c0001037983 */ /* 0x0013680000300800 */
[----:B------:R0:W-:Y:S01]  /*af60*/  STL [R1+0x3f4], R2 ;  /* 0x0003f40201007387 */ /* 0x0001e20000100800 */
[----:B------:R-:W-:-:S03]  /*af70*/  FADD R0, R38, R0 ;  /* 0x0000000026007221 */ /* 0x000fc60000000000 */
[----:B0-----:R1:W5:Y:S04]  /*af80*/  LDL.LU R2, [R1+0x418] ;  /* 0x0004180001027983 */ /* 0x0013680000300800 */
[----:B------:R0:W-:Y:S01]  /*af90*/  STL [R1+0x3f8], R0 ;  /* 0x0003f80001007387 */ /* 0x0001e20000100800 */
[----:B------:R-:W-:-:S03]  /*afa0*/  FADD R13, R13, R39 ;  /* 0x000000270d0d7221 */ /* 0x000fc60000000000 */
[----:B0-----:R1:W5:Y:S04]  /*afb0*/  LDL.LU R0, [R1+0x414] ;  /* 0x0004140001007983 */ /* 0x0013680000300800 */
[----:B------:R1:W-:Y:S02]  /*afc0*/  STL [R1+0x3fc], R13 ;  /* 0x0003fc0d01007387 */ /* 0x0003e40000100800 */
.L_x_24:
[----:B------:R-:W-:Y:S05]  /*afd0*/  @!P1 BRA `(.L_x_25) ;  /* 0x0000000000049947 */ /* 0x000fea0003800000 */
[----:B------:R-:W-:Y:S01]  /*afe0*/  BPT.TRAP 0x1 ;  /* 0x000000040000795c */ /* 0x000fe20000300000 */
.L_x_25:
[----:B------:R-:W-:Y:S02]  /*aff0*/  UISETP.GT.U32.AND UP0, UPT, UR7, 0x1, UPT ;  /* 0x000000010700788c */ /* 0x000fe4000bf04070 */
[----:B------:R-:W-:-:S04]  /*b000*/  ULEA UR13, UR36, UR10, 0x3 ;  /* 0x0000000a240d7291 */ /* 0x000fc8000f8e183f */
[----:B------:R-:W-:Y:S01]  /*b010*/  UIADD3 UR13, UR13, 0x30, URZ ;  /* 0x000000300d0d7890 */ /* 0x000fe2000fffe03f */
[----:B------:R-:W-:-:S03]  /*b020*/  PLOP3.LUT P0, PT, PT, PT, UP0, 0x80, 0x0 ;  /* 0x000000000000781c */ /* 0x000fc60003f0f008 */
[----:B------:R-:W-:-:S09]  /*b030*/  UPRMT UR13, URZ, 0x654, UR13 ;  /* 0x000006543f0d7896 */ /* 0x000fd2000800000d */
[----:B------:R-:W-:Y:S01]  /*b040*/  SYNCS.ARRIVE.TRANS64.RED.A1T0 RZ, [UR13], RZ ;  /* 0x000000ffffff79a7 */ /* 0x000fe2000810040d */
[----:B------:R-:W-:Y:S05]  /*b050*/  @P0 BRA `(.L_x_26) ;  /* 0x0000000000040947 */ /* 0x000fea0003800000 */
[----:B------:R-:W-:Y:S01]  /*b060*/  BPT.TRAP 0x1 ;  /* 0x000000040000795c */ /* 0x000fe20000300000 */
.L_x_26:
[----:B------:R-:W-:Y:S01]  /*b070*/  UIADD3 UR37, UR37, 0x1, URZ ;  /* 0x0000000125257890 */ /* 0x000fe2000fffe03f */
[C---:B-----5:R-:W-:Y:S01]  /*b080*/  ISETP.GT.AND P0, PT, R12.reuse, 0x1, PT ;  /* 0x000000010c00780c */ /* 0x060fe20003f04270 */
[----:B------:R-:W-:Y:S01]  /*b090*/  UIADD3 UR36, UR36, 0x1, URZ ;  /* 0x0000000124247890 */ /* 0x000fe2000fffe03f */
[----:B------:R-:W-:Y:S01]  /*b0a0*/  VIADD R12, R12, 0xffffffff ;  /* 0xffffffff0c0c7836 */ /* 0x000fe20000000000 */
[----:B------:R-:W-:Y:S02]  /*b0b0*/  UISETP.NE.AND UP0, UPT, UR37, 0x6, UPT ;  /* 0x000000062500788c */ /* 0x000fe4000bf05270 */
[----:B------:R-:W-:Y:S02]  /*b0c0*/  UISETP.NE.AND UP1, UPT, UR36, 0x6, UPT ;  /* 0x000000062400788c */ /* 0x000fe4000bf25270 */
[----:B------:R-:W-:Y:S02]  /*b0d0*/  USEL UR13, URZ, 0x1, UP0 ;  /* 0x000000013f0d7887 */ /* 0x000fe40008000000 */
[----:B------:R-:W-:-:S02]  /*b0e0*/  USEL UR37, UR37, URZ, UP0 ;  /* 0x0000003f25257287 */ /* 0x000fc40008000000 */
[----:B------:R-:W-:Y:S02]  /*b0f0*/  USEL UR36, UR36, URZ, UP1 ;  /* 0x0000003f24247287 */ /* 0x000fe40008800000 */
[----:B------:R-:W-:Y:S01]  /*b100*/  LOP3.LUT R11, R11, UR13, RZ, 0x3c, !PT ;  /* 0x0000000d0b0b7c12 */ /* 0x000fe2000f8e3cff */
[----:B------:R-:W-:Y:S01]  /*b110*/  UMOV UR13, 0x1 ;  /* 0x00000001000d7882 */ /* 0x000fe20000000000 */
[----:B------:R-:W-:Y:S08]  /*b120*/  @P0 BRA `(.L_x_27) ;  /* 0xffffffb800800947 */ /* 0x000ff0000383ffff */
.L_x_19:
[----:B------:R-:W-:-:S04]  /*b130*/  UISETP.NE.AND UP0, UPT, UR6, URZ, UPT ;  /* 0x0000003f0600728c */ /* 0x000fc8000bf05270 */
[----:B------:R-:W-:-:S06]  /*b140*/  USEL UR6, URZ, 0x1, !UP0 ;  /* 0x000000013f067887 */ /* 0x000fcc000c000000 */
[----:B------:R-:W-:-:S13]  /*b150*/  ISETP.NE.AND P0, PT, RZ, UR6, PT ;  /* 0x00000006ff007c0c */ /* 0x000fda000bf05270 */
[----:B------:R-:W-:Y:S05]  /*b160*/  @!P0 BRA `(.L_x_28) ;  /* 0x0000003000b08947 */ /* 0x000fea0003800000 */
[----:B------:R2:W-:Y:S04]  /*b170*/  STL [R1+0x4c8], R68 ;  /* 0x0004c84401007387 */ /* 0x0005e80000100800 */
[----:B--2---:R-:W2:Y:S04]  /*b180*/  LDL.LU R68, [R1+0x40] ;  /* 0x0000400001447983 */ /* 0x004ea80000300800 */
[----:B------:R4:W-:Y:S04]  /*b190*/  STL [R1+0x4c4], R69 ;  /* 0x0004c44501007387 */ /* 0x0009e80000100800 */
[----:B----4-:R-:W4:Y:S04]  /*b1a0*/  LDL.LU R69, [R1+0x44] ;  /* 0x0000440001457983 */ /* 0x010f280000300800 */
[----:B------:R0:W-:Y:S04]  /*b1b0*/  STL [R1+0x4c0], R70 ;  /* 0x0004c04601007387 */ /* 0x0001e80000100800 */
[----:B0-----:R-:W3:Y:S04]  /*b1c0*/  LDL.LU R70, [R1+0x48] ;  /* 0x0000480001467983 */ /* 0x001ee80000300800 */
        /* <DEDUP_REMOVED lines=25> */
[----:B0-----:R-:W3:Y:S04]  /*b360*/  LDL.LU R51, [R1] ;  /* 0x0000000001337983 */ /* 0x001ee80000300800 */
        /* <DEDUP_REMOVED lines=10> */
[----:B------:R-:W3:Y:S04]  /*b410*/  LDL.LU R11, [R1+0x9c] ;  /* 0x00009c00010b7983 */ /* 0x000ee80000300800 */
[----:B------:R0:W-:Y:S04]  /*b420*/  STL [R1+0x474], R25 ;  /* 0x0004741901007387 */ /* 0x0001e80000100800 */
[----:B0-----:R-:W3:Y:S04]  /*b430*/  LDL.LU R25, [R1+0x20] ;  /* 0x0000200001197983 */ /* 0x001ee80000300800 */
[----:B------:R-:W3:Y:S04]  /*b440*/  LDL.LU R12, [R1+0xa0] ;  /* 0x0000a000010c7983 */ /* 0x000ee80000300800 */
[----:B------:R0:W-:Y:S04]  /*b450*/  STL [R1+0x470], R26 ;  /* 0x0004701a01007387 */ /* 0x0001e80000100800 */
[----:B0-----:R-:W3:Y:S04]  /*b460*/  LDL.LU R26, [R1+0x24] ;  /* 0x00002400011a7983 */ /* 0x001ee80000300800 */
[----:B-1----:R-:W3:Y:S04]  /*b470*/  LDL.LU R13, [R1+0xa4] ;  /* 0x0000a400010d7983 */ /* 0x002ee80000300800 */
        /* <DEDUP_REMOVED lines=26> */
[----:B-----5:R0:W-:Y:S04]  /*b620*/  STL [R1+0x438], R10 ;  /* 0x0004380a01007387 */ /* 0x0201e80000100800 */
        /* <DEDUP_REMOVED lines=18> */
[----:B0-----:R-:W3:Y:S01]  /*b750*/  LDL.LU R0, [R1+0x14] ;  /* 0x0000140001007983 */ /* 0x001ee20000300800 */
[----:B--2---:R-:W-:Y:S01]  /*b760*/  FADD R14, R68, R14 ;  /* 0x0000000e440e7221 */ /* 0x004fe20000000000 */
[----:B----4-:R-:W-:Y:S01]  /*b770*/  FADD R15, R69, R15 ;  /* 0x0000000f450f7221 */ /* 0x010fe20000000000 */
[----:B---3--:R-:W-:Y:S01]  /*b780*/  FADD R16, R70, R16 ;  /* 0x0000001046107221 */ /* 0x008fe20000000000 */
[----:B------:R-:W2:Y:S01]  /*b790*/  LDL.LU R68, [R1+0x4c8] ;  /* 0x0004c80001447983 */ /* 0x000ea20000300800 */
[----:B------:R-:W-:Y:S01]  /*b7a0*/  FADD R17, R71, R17 ;  /* 0x0000001147117221 */ /* 0x000fe20000000000 */
[----:B------:R-:W-:-:S02]  /*b7b0*/  FADD R18, R40, R18 ;  /* 0x0000001228127221 */ /* 0x000fc40000000000 */
[----:B------:R-:W3:Y:S01]  /*b7c0*/  LDL.LU R69, [R1+0x4c4] ;  /* 0x0004c40001457983 */ /* 0x000ee20000300800 */
        /* <DEDUP_REMOVED lines=19> */
[----:B------:R-:W4:Y:S04]  /*b900*/  LDL.LU R47, [R1+0x49c] ;  /* 0x00049c00012f7983 */ /* 0x000f280000300800 */
[----:B------:R-:W4:Y:S04]  /*b910*/  LDL.LU R48, [R1+0x498] ;  /* 0x0004980001307983 */ /* 0x000f280000300800 */
[----:B------:R-:W4:Y:S04]  /*b920*/  LDL.LU R49, [R1+0x494] ;  /* 0x0004940001317983 */ /* 0x000f280000300800 */
[----:B------:R-:W4:Y:S01]  /*b930*/  LDL.LU R50, [R1+0x490] ;  /* 0x0004900001327983 */ /* 0x000f220000300800 */
[----:B------:R-:W-:-:S03]  /*b940*/  FADD R237, R10, R237 ;  /* 0x000000ed0aed7221 */ /* 0x000fc60000000000 */
[----:B------:R-:W2:Y:S01]  /*b950*/  LDL.LU R10, [R1+0xc4] ;  /* 0x0000c400010a7983 */ /* 0x000ea20000300800 */
[----:B------:R-:W-:-:S03]  /*b960*/  FADD R9, R51, R9 ;  /* 0x0000000933097221 */ /* 0x000fc60000000000 */
[----:B------:R-:W4:Y:S04]  /*b970*/  LDL.LU R51, [R1+0x48c] ;  /* 0x00048c0001337983 */ /* 0x000f280000300800 */
[----:B------:R0:W-:Y:S01]  /*b980*/  STL [R1+0x80], R9 ;  /* 0x0000800901007387 */ /* 0x0001e20000100800 */
[----:B------:R-:W-:-:S03]  /*b990*/  FADD R8, R52, R8 ;  /* 0x0000000834087221 */ /* 0x000fc60000000000 */
[----:B0-----:R-:W3:Y:S04]  /*b9a0*/  LDL.LU R9, [R1+0xc8] ;  /* 0x0000c80001097983 */ /* 0x001ee80000300800 */
[----:B------:R-:W4:Y:S04]  /*b9b0*/  LDL.LU R52, [R1+0x488] ;  /* 0x0004880001347983 */ /* 0x000f280000300800 */
[----:B------:R0:W-:Y:S01]  /*b9c0*/  STL [R1+0x84], R8 ;  /* 0x0000840801007387 */ /* 0x0001e20000100800 */
[----:B------:R-:W-:-:S03]  /*b9d0*/  FADD R7, R53, R7 ;  /* 0x0000000735077221 */ /* 0x000fc60000000000 */
[----:B0-----:R-:W4:Y:S04]  /*b9e0*/  LDL.LU R8, [R1+0xcc] ;  /* 0x0000cc0001087983 */ /* 0x001f280000300800 */
[----:B------:R-:W4:Y:S01]  /*b9f0*/  LDL.LU R53, [R1+0x484] ;  /* 0x0004840001357983 */ /* 0x000f220000300800 */
[----:B------:R-:W-:-:S03]  /*ba00*/  FADD R6, R54, R6 ;  /* 0x0000000636067221 */ /* 0x000fc60000000000 */
[----:B------:R0:W-:Y:S04]  /*ba10*/  STL [R1+0x88], R7 ;  /* 0x0000880701007387 */ /* 0x0001e80000100800 */
[----:B0-----:R-:W4:Y:S01]  /*ba20*/  LDL.LU R7, [R1+0xd0] ;  /* 0x0000d00001077983 */ /* 0x001f220000300800 */
[----:B------:R-:W-:-:S03]  /*ba30*/  FADD R5, R55, R5 ;  /* 0x0000000537057221 */ /* 0x000fc60000000000 */
[----:B------:R-:W4:Y:S04]  /*ba40*/  LDL.LU R54, [R1+0x480] ;  /* 0x0004800001367983 */ /* 0x000f280000300800 */
[----:B------:R0:W-:Y:S04]  /*ba50*/  STL [R1+0x8c], R6 ;  /* 0x00008c0601007387 */ /* 0x0001e80000100800 */
[----:B0-----:R-:W4:Y:S04]  /*ba60*/  LDL.LU R6, [R1+0xd4] ;  /* 0x0000d40001067983 */ /* 0x001f280000300800 */
[----:B------:R-:W4:Y:S04]  /*ba70*/  LDL.LU R55, [R1+0x47c] ;  /* 0x00047c0001377983 */ /* 0x000f280000300800 */
[----:B------:R0:W-:Y:S04]  /*ba80*/  STL [R1+0x90], R5 ;  /* 0x0000900501007387 */ /* 0x0001e80000100800 */
[----:B0-----:R-:W4:Y:S01]  /*ba90*/  LDL.LU R5, [R1+0xd8] ;  /* 0x0000d80001057983 */ /* 0x001f220000300800 */
[----:B------:R-:W-:-:S05]  /*baa0*/  FADD R4, R0, R4 ;  /* 0x0000000400047221 */ /* 0x000fca0000000000 */
[----:B------:R0:W-:Y:S04]  /*bab0*/  STL [R1+0x94], R4 ;  /* 0x0000940401007387 */ /* 0x0001e80000100800 */
[----:B0-----:R-:W4:Y:S01]  /*bac0*/  LDL.LU R4, [R1+0xdc] ;  /* 0x0000dc0001047983 */ /* 0x001f220000300800 */
[----:B------:R-:W-:Y:S01]  /*bad0*/  FADD R3, R2, R3 ;  /* 0x0000000302037221 */ /* 0x000fe20000000000 */
[----:B------:R-:W-:Y:S02]  /*bae0*/  FADD R11, R24, R11 ;  /* 0x0000000b180b7221 */ /* 0x000fe40000000000 */
[----:B------:R-:W4:Y:S01]  /*baf0*/  LDL.LU R0, [R1+0x100] ;  /* 0x0001000001007983 */ /* 0x000f220000300800 */
[----:B------:R-:W-:-:S03]  /*bb00*/  FADD R12, R25, R12 ;  /* 0x0000000c190c7221 */ /* 0x000fc60000000000 */
[----:B------:R-:W4:Y:S04]  /*bb10*/  LDL.LU R2, [R1+0x104] ;  /* 0x0001040001027983 */ /* 0x000f280000300800 */
[----:B------:R0:W-:Y:S01]  /*bb20*/  STL [R1+0x98], R3 ;  /* 0x0000980301007387 */ /* 0x0001e20000100800 */
[----:B------:R-:W-:Y:S01]  /*bb30*/  FADD R13, R26, R13 ;  /* 0x0000000d1a0d7221 */ /* 0x000fe20000000000 */
[----:B------:R-:W-:Y:S02]  /*bb40*/  FADD R28, R27, R28 ;  /* 0x0000001c1b1c7221 */ /* 0x000fe40000000000 */
[----:B0-----:R-:W4:Y:S04]  /*bb50*/  LDL.LU R3, [R1+0x108] ;  /* 0x0001080001037983 */ /* 0x001f280000300800 */
[----:B------:R-:W4:Y:S04]  /*bb60*/  LDL.LU R24, [R1+0x478] ;  /* 0x0004780001187983 */ /* 0x000f280000300800 */
[----:B------:R0:W-:Y:S01]  /*bb70*/  STL [R1+0x9c], R11 ;  /* 0x00009c0b01007387 */ /* 0x0001e20000100800 */
[----:B------:R-:W-:-:S03]  /*bb80*/  FADD R30, R29, R30 ;  /* 0x0000001e1d1e7221 */ /* 0x000fc60000000000 */
        /* <DEDUP_REMOVED lines=15> */
[----:B------:R-:W-:Y:S01]  /*bc80*/  FADD R38, R37, R38 ;  /* 0x0000002625267221 */ /* 0x000fe20000000000 */
[----:B------:R-:W-:-:S02]  /*bc90*/  FADD R39, R216, R39 ;  /* 0x00000027d8277221 */ /* 0x000fc40000000000 */
        /* <DEDUP_REMOVED lines=8> */
[----:B------:R0:W-:Y:S01]  /*bd20*/  STL [R1+0xb8], R36 ;  /* 0x0000b82401007387 */ /* 0x0001e20000100800 */
[----:B--2---:R-:W-:-:S03]  /*bd30*/  FADD R10, R217, R10 ;  /* 0x0000000ad90a7221 */ /* 0x004fc60000000000 */
[----:B0-----:R-:W2:Y:S04]  /*bd40*/  LDL.LU R36, [R1+0x448] ;  /* 0x0004480001247983 */ /* 0x001ea80000300800 */
[----:B------:R-:W2:Y:S04]  /*bd50*/  LDL.LU R37, [R1+0x444] ;  /* 0x0004440001257983 */ /* 0x000ea80000300800 */
[----:B------:R0:W-:Y:S04]  /*bd60*/  STL [R1+0xbc], R38 ;  /* 0x0000bc2601007387 */ /* 0x0001e80000100800 */
[----:B0-----:R-:W2:Y:S04]  /*bd70*/  LDL.LU R38, [R1+0x440] ;  /* 0x0004400001267983 */ /* 0x001ea80000300800 */
[----:B------:R0:W-:Y:S01]  /*bd80*/  STL [R1+0xc0], R39 ;  /* 0x0000c02701007387 */ /* 0x0001e20000100800 */
[----:B---3--:R-:W-:-:S03]  /*bd90*/  FADD R9, R218, R9 ;  /* 0x00000009da097221 */ /* 0x008fc60000000000 */
[----:B0-----:R-:W3:Y:S04]  /*bda0*/  LDL.LU R39, [R1+0x43c] ;  /* 0x00043c0001277983 */ /* 0x001ee80000300800 */
[----:B------:R-:W2:Y:S04]  /*bdb0*/  LDL.LU R216, [R1+0xfc] ;  /* 0x0000fc0001d87983 */ /* 0x000ea80000300800 */
[----:B------:R0:W-:Y:S01]  /*bdc0*/  STL [R1+0xc4], R10 ;  /* 0x0000c40a01007387 */ /* 0x0001e20000100800 */
[----:B----4-:R-:W-:-:S03]  /*bdd0*/  FADD R8, R219, R8 ;  /* 0x00000008db087221 */ /* 0x010fc60000000000 */
[----:B0-----:R4:W5:Y:S04]  /*bde0*/  LDL.LU R10, [R1+0x438] ;  /* 0x00043800010a7983 */ /* 0x0019680000300800 */
[----:B------:R-:W4:Y:S04]  /*bdf0*/  LDL.LU R217, [R1+0xf8] ;  /* 0x0000f80001d97983 */ /* 0x000f280000300800 */
[----:B------:R0:W-:Y:S01]  /*be00*/  STL [R1+0xc8], R9 ;  /* 0x0000c80901007387 */ /* 0x0001e20000100800 */
[----:B------:R-:W-:-:S03]  /*be10*/  FADD R7, R220, R7 ;  /* 0x00000007dc077221 */ /* 0x000fc60000000000 */
[----:B0-----:R0:W5:Y:S04]  /*be20*/  LDL.LU R9, [R1+0x434] ;  /* 0x0004340001097983 */ /* 0x0011680000300800 */
[----:B------:R-:W3:Y:S04]  /*be30*/  LDL.LU R218, [R1+0xf4] ;  /* 0x0000f40001da7983 */ /* 0x000ee80000300800 */
[----:B------:R1:W-:Y:S01]  /*be40*/  STL [R1+0xcc], R8 ;  /* 0x0000cc0801007387 */ /* 0x0003e20000100800 */
[----:B------:R-:W-:-:S03]  /*be50*/  FADD R6, R221, R6 ;  /* 0x00000006dd067221 */ /* 0x000fc60000000000 */
[----:B-1----:R0:W5:Y:S04]  /*be60*/  LDL.LU R8, [R1+0x430] ;  /* 0x0004300001087983 */ /* 0x0021680000300800 */
[----:B------:R-:W3:Y:S04]  /*be70*/  LDL.LU R219, [R1+0xf0] ;  /* 0x0000f00001db7983 */ /* 0x000ee80000300800 */
[----:B------:R1:W-:Y:S01]  /*be80*/  STL [R1+0xd0], R7 ;  /* 0x0000d00701007387 */ /* 0x0003e20000100800 */
[----:B------:R-:W-:-:S03]  /*be90*/  FADD R5, R222, R5 ;  /* 0x00000005de057221 */ /* 0x000fc60000000000 */
[----:B-1----:R0:W5:Y:S04]  /*bea0*/  LDL.LU R7, [R1+0x42c] ;  /* 0x00042c0001077983 */ /* 0x0021680000300800 */
[----:B------:R-:W3:Y:S04]  /*beb0*/  LDL.LU R220, [R1+0xec] ;  /* 0x0000ec0001dc7983 */ /* 0x000ee80000300800 */
[----:B------:R1:W-:Y:S04]  /*bec0*/  STL [R1+0xd4], R6 ;  /* 0x0000d40601007387 */ /* 0x0003e80000100800 */
        /* <DEDUP_REMOVED lines=8> */
[----:B------:R-:W3:Y:S01]  /*bf50*/  LDL.LU R223, [R1+0xe0] ;  /* 0x0000e00001df7983 */ /* 0x000ee20000300800 */
[----:B------:R-:W-:Y:S01]  /*bf60*/  FADD R3, R202, R3 ;  /* 0x00000003ca037221 */ /* 0x000fe20000000000 */
[----:B------:R-:W-:Y:S01]  /*bf70*/  FADD R0, R200, R0 ;  /* 0x00000000c8007221 */ /* 0x000fe20000000000 */
[----:B------:R-:W-:Y:S01]  /*bf80*/  FADD R2, R201, R2 ;  /* 0x00000002c9027221 */ /* 0x000fe20000000000 */
[----:B--2---:R-:W-:Y:S01]  /*bf90*/  FADD R216, R231, R216 ;  /* 0x000000d8e7d87221 */ /* 0x004fe20000000000 */
[----:B----4-:R-:W-:Y:S01]  /*bfa0*/  FADD R217, R230, R217 ;  /* 0x000000d9e6d97221 */ /* 0x010fe20000000000 */
[----:B---3--:R-:W-:Y:S01]  /*bfb0*/  FADD R218, R229, R218 ;  /* 0x000000dae5da7221 */ /* 0x008fe20000000000 */
[----:B------:R-:W-:Y:S01]  /*bfc0*/  FADD R219, R228, R219 ;  /* 0x000000dbe4db7221 */ /* 0x000fe20000000000 */
[----:B------:R-:W-:Y:S01]  /*bfd0*/  FADD R220, R227, R220 ;  /* 0x000000dce3dc7221 */ /* 0x000fe20000000000 */
[----:B------:R-:W-:Y:S01]  /*bfe0*/  FADD R221, R226, R221 ;  /* 0x000000dde2dd7221 */ /* 0x000fe20000000000 */
[----:B------:R-:W-:Y:S01]  /*bff0*/  FADD R222, R225, R222 ;  /* 0x000000dee1de7221 */ /* 0x000fe20000000000 */
[----:B------:R-:W-:-:S05]  /*c000*/  FADD R223, R224, R223 ;  /* 0x000000dfe0df7221 */ /* 0x000fca0000000000 */
[----:B------:R-:W-:Y:S04]  /*c010*/  STL [R1+0xe0], R223 ;  /* 0x0000e0df01007387 */ /* 0x000fe80000100800 */
[----:B------:R-:W-:Y:S04]  /*c020*/  STL [R1+0xe4], R222 ;  /* 0x0000e4de01007387 */ /* 0x000fe80000100800 */
[----:B------:R-:W-:Y:S04]  /*c030*/  STL [R1+0xe8], R221 ;  /* 0x0000e8dd01007387 */ /* 0x000fe80000100800 */
[----:B------:R-:W-:Y:S04]  /*c040*/  STL [R1+0xec], R220 ;  /* 0x0000ecdc01007387 */ /* 0x000fe80000100800 */
[----:B------:R-:W-:Y:S04]  /*c050*/  STL [R1+0xf0], R219 ;  /* 0x0000f0db01007387 */ /* 0x000fe80000100800 */
[----:B------:R-:W-:Y:S04]  /*c060*/  STL [R1+0xf4], R218 ;  /* 0x0000f4da01007387 */ /* 0x000fe80000100800 */
[----:B------:R-:W-:Y:S04]  /*c070*/  STL [R1+0xf8], R217 ;  /* 0x0000f8d901007387 */ /* 0x000fe80000100800 */
[----:B------:R-:W-:Y:S04]  /*c080*/  STL [R1+0xfc], R216 ;  /* 0x0000fcd801007387 */ /* 0x000fe80000100800 */
[----:B------:R1:W-:Y:S04]  /*c090*/  STL [R1+0x108], R3 ;  /* 0x0001080301007387 */ /* 0x0003e80000100800 */
[----:B------:R-:W-:Y:S04]  /*c0a0*/  STL [R1+0x100], R0 ;  /* 0x0001000001007387 */ /* 0x000fe80000100800 */
[----:B-1----:R-:W2:Y:S01]  /*c0b0*/  LDL.LU R3, [R1+0x118] ;  /* 0x0001180001037983 */ /* 0x002ea20000300800 */
[----:B------:R-:W-:-:S03]  /*c0c0*/  FADD R11, R203, R11 ;  /* 0x0000000bcb0b7221 */ /* 0x000fc60000000000 */
[----:B------:R1:W-:Y:S04]  /*c0d0*/  STL [R1+0x104], R2 ;  /* 0x0001040201007387 */ /* 0x0003e80000100800 */
[----:B-1----:R-:W3:Y:S01]  /*c0e0*/  LDL.LU R2, [R1+0x11c] ;  /* 0x00011c0001027983 */ /* 0x002ee20000300800 */
[----:B------:R-:W-:-:S03]  /*c0f0*/  FADD R12, R204, R12 ;  /* 0x0000000ccc0c7221 */ /* 0x000fc60000000000 */
[----:B------:R-:W4:Y:S01]  /*c100*/  LDL.LU R0, [R1+0x120] ;  /* 0x0001200001007983 */ /* 0x000f220000300800 */
[----:B------:R-:W-:-:S03]  /*c110*/  FADD R13, R205, R13 ;  /* 0x0000000dcd0d7221 */ /* 0x000fc60000000000 */
[----:B------:R1:W-:Y:S04]  /*c120*/  STL [R1+0x10c], R11 ;  /* 0x00010c0b01007387 */ /* 0x0003e80000100800 */
[----:B------:R-:W4:Y:S04]  /*c130*/  LDL.LU R205, [R1+0x130] ;  /* 0x0001300001cd7983 */ /* 0x000f280000300800 */
[----:B------:R0:W-:Y:S04]  /*c140*/  STL [R1+0x110], R12 ;  /* 0x0001100c01007387 */ /* 0x0001e80000100800 */
[----:B------:R-:W4:Y:S04]  /*c150*/  LDL.LU R204, [R1+0x134] ;  /* 0x0001340001cc7983 */ /* 0x000f280000300800 */
[----:B------:R-:W4:Y:S04]  /*c160*/  LDL.LU R203, [R1+0x138] ;  /* 0x0001380001cb7983 */ /* 0x000f280000300800 */
[----:B------:R0:W-:Y:S04]  /*c170*/  STL [R1+0x114], R13 ;  /* 0x0001140d01007387 */ /* 0x0001e80000100800 */
        /* <DEDUP_REMOVED lines=19> */
[----:B-1----:R-:W4:Y:S04]  /*c2b0*/  LDL.LU R11, [R1+0x188] ;  /* 0x00018800010b7983 */ /* 0x002f280000300800 */
[----:B0-----:R-:W4:Y:S04]  /*c2c0*/  LDL.LU R12, [R1+0x18c] ;  /* 0x00018c00010c7983 */ /* 0x001f280000300800 */
[----:B------:R-:W4:Y:S01]  /*c2d0*/  LDL.LU R13, [R1+0x190] ;  /* 0x00019000010d7983 */ /* 0x000f220000300800 */
[----:B--2---:R-:W-:-:S05]  /*c2e0*/  FADD R3, R206, R3 ;  /* 0x00000003ce037221 */ /* 0x004fca0000000000 */
[----:B------:R0:W-:Y:S01]  /*c2f0*/  STL [R1+0x118], R3 ;  /* 0x0001180301007387 */ /* 0x0001e20000100800 */
[----:B---3--:R-:W-:-:S03]  /*c300*/  FADD R2, R207, R2 ;  /* 0x00000002cf027221 */ /* 0x008fc60000000000 */
[----:B0-----:R2:W5:Y:S01]  /*c310*/  LDL.LU R3, [R1+0x41c] ;  /* 0x00041c0001037983 */ /* 0x0015620000300800 */
[----:B----4-:R-:W-:-:S03]  /*c320*/  FADD R0, R208, R0 ;  /* 0x00000000d0007221 */ /* 0x010fc60000000000 */
[----:B------:R-:W3:Y:S04]  /*c330*/  LDL.LU R206, [R1+0x12c] ;  /* 0x00012c0001ce7983 */ /* 0x000ee80000300800 */
[----:B------:R0:W-:Y:S04]  /*c340*/  STL [R1+0x11c], R2 ;  /* 0x00011c0201007387 */ /* 0x0001e80000100800 */
[----:B0-----:R2:W5:Y:S04]  /*c350*/  LDL.LU R2, [R1+0x418] ;  /* 0x0004180001027983 */ /* 0x0015680000300800 */
[----:B------:R-:W4:Y:S04]  /*c360*/  LDL.LU R207, [R1+0x128] ;  /* 0x0001280001cf7983 */ /* 0x000f280000300800 */
[----:B------:R0:W-:Y:S04]  /*c370*/  STL [R1+0x120], R0 ;  /* 0x0001200001007387 */ /* 0x0001e80000100800 */
[----:B0-----:R2:W5:Y:S04]  /*c380*/  LDL.LU R0, [R1+0x414] ;  /* 0x0004140001007983 */ /* 0x0015680000300800 */
[----:B------:R-:W2:Y:S01]  /*c390*/  LDL.LU R208, [R1+0x124] ;  /* 0x0001240001d07983 */ /* 0x000ea20000300800 */
[----:B------:R-:W-:Y:S01]  /*c3a0*/  FADD R205, R212, R205 ;  /* 0x000000cdd4cd7221 */ /* 0x000fe20000000000 */
        /* <DEDUP_REMOVED lines=24> */
[----:B---3--:R-:W-:Y:S01]  /*c530*/  FADD R206, R211, R206 ;  /* 0x000000ced3ce7221 */ /* 0x008fe20000000000 */
[----:B----4-:R-:W-:Y:S01]  /*c540*/  FADD R207, R210, R207 ;  /* 0x000000cfd2cf7221 */ /* 0x010fe20000000000 */
[----:B--2---:R-:W-:-:S05]  /*c550*/  FADD R208, R209, R208 ;  /* 0x000000d0d1d07221 */ /* 0x004fca0000000000 */
[----:B------:R0:W-:Y:S04]  /*c560*/  STL [R1+0x124], R208 ;  /* 0x000124d001007387 */ /* 0x0001e80000100800 */
        /* <DEDUP_REMOVED lines=24> */
[----:B------:R-:W4:Y:S04]  /*c6f0*/  LDL.LU R211, [R1+0x194] ;  /* 0x0001940001d37983 */ /* 0x000f280000300800 */
[----:B------:R4:W-:Y:S04]  /*c700*/  STL [R1+0x188], R11 ;  /* 0x0001880b01007387 */ /* 0x0009e80000100800 */
[----:B------:R-:W4:Y:S04]  /*c710*/  LDL.LU R210, [R1+0x198] ;  /* 0x0001980001d27983 */ /* 0x000f280000300800 */
[----:B------:R4:W-:Y:S04]  /*c720*/  STL [R1+0x18c], R12 ;  /* 0x00018c0c01007387 */ /* 0x0009e80000100800 */
[----:B------:R-:W4:Y:S04]  /*c730*/  LDL.LU R209, [R1+0x19c] ;  /* 0x00019c0001d17983 */ /* 0x000f280000300800 */
[----:B------:R4:W-:Y:S04]  /*c740*/  STL [R1+0x190], R13 ;  /* 0x0001900d01007387 */ /* 0x0009e80000100800 */
[----:B0-----:R-:W4:Y:S04]  /*c750*/  LDL.LU R208, [R1+0x1a0] ;  /* 0x0001a00001d07983 */ /* 0x001f280000300800 */
        /* <DEDUP_REMOVED lines=27> */
[----:B------:R-:W-:-:S05]  /*c910*/  FADD R211, R173, R211 ;  /* 0x000000d3add37221 */ /* 0x000fca0000000000 */
[----:B------:R0:W-:Y:S01]  /*c920*/  STL [R1+0x194], R211 ;  /* 0x000194d301007387 */ /* 0x0001e20000100800 */
[----:B------:R-:W-:-:S05]  /*c930*/  FADD R210, R174, R210 ;  /* 0x000000d2aed27221 */ /* 0x000fca0000000000 */
[----:B------:R1:W-:Y:S01]  /*c940*/  STL [R1+0x198], R210 ;  /* 0x000198d201007387 */ /* 0x0003e20000100800 */
[----:B------:R-:W-:-:S05]  /*c950*/  FADD R209, R175, R209 ;  /* 0x000000d1afd17221 */ /* 0x000fca0000000000 */
[----:B------:R1:W-:Y:S01]  /*c960*/  STL [R1+0x19c], R209 ;  /* 0x00019cd101007387 */ /* 0x0003e20000100800 */
[----:B------:R-:W-:Y:S01]  /*c970*/  FADD R208, R176, R208 ;  /* 0x000000d0b0d07221 */ /* 0x000fe20000000000 */
        /* <DEDUP_REMOVED lines=56> */
[----:B------:R-:W4:Y:S04]  /*cd00*/  LDL.LU R209, [R1+0x218] ;  /* 0x0002180001d17983 */ /* 0x000f280000300800 */
[----:B------:R1:W-:Y:S04]  /*cd10*/  STL [R1+0x20c], R13 ;  /* 0x00020c0d01007387 */ /* 0x0003e80000100800 */
[----:B------:R-:W4:Y:S04]  /*cd20*/  LDL.LU R208, [R1+0x21c] ;  /* 0x00021c0001d07983 */ /* 0x000f280000300800 */
        /* <DEDUP_REMOVED lines=27> */
[----:B------:R-:W-:Y:S01]  /*cee0*/  FADD R211, R140, R211 ;  /* 0x000000d38cd37221 */ /* 0x000fe20000000000 */
[----:B------:R-:W-:-:S04]  /*cef0*/  FADD R210, R141, R210 ;  /* 0x000000d28dd27221 */ /* 0x000fc80000000000 */
[----:B------:R0:W-:Y:S01]  /*cf00*/  STL [R1+0x210], R211 ;  /* 0x000210d301007387 */ /* 0x0001e20000100800 */
[----:B------:R-:W-:-:S03]  /*cf10*/  FADD R209, R142, R209 ;  /* 0x000000d18ed17221 */ /* 0x000fc60000000000 */
[----:B------:R1:W-:Y:S01]  /*cf20*/  STL [R1+0x214], R210 ;  /* 0x000214d201007387 */ /* 0x0003e20000100800 */
[----:B------:R-:W-:-:S03]  /*cf30*/  FADD R208, R143, R208 ;  /* 0x000000d08fd07221 */ /* 0x000fc60000000000 */
        /* <DEDUP_REMOVED lines=330> */
[----:B------:R-:W-:Y:S01]  /*e3e0*/  FADD R12, R38, R12 ;  /* 0x0000000c260c7221 */ /* 0x000fe20000000000 */
[----:B------:R-:W-:-:S05]  /*e3f0*/  FADD R13, R13, R39 ;  /* 0x000000270d0d7221 */ /* 0x000fca0000000000 */
[----:B------:R0:W-:Y:S04]  /*e400*/  STL [R1+0x3fc], R13 ;  /* 0x0003fc0d01007387 */ /* 0x0001e80000100800 */
[----:B------:R0:W-:Y:S04]  /*e410*/  STL [R1+0x3f4], R11 ;  /* 0x0003f40b01007387 */ /* 0x0001e80000100800 */
[----:B------:R0:W-:Y:S02]  /*e420*/  STL [R1+0x3f8], R12 ;  /* 0x0003f80c01007387 */ /* 0x0001e40000100800 */
.L_x_28:
[----:B0-----:R-:W0:Y:S02]  /*e430*/  LDC R11, c[0x0][0x28c] ;  /* 0x0000a300ff0b7b82 */ /* 0x001e240000000800 */
[----:B0-----:R-:W-:-:S13]  /*e440*/  ISETP.GE.AND P0, PT, R11, 0x1, PT ;  /* 0x000000010b00780c */ /* 0x001fda0003f06270 */
[----:B------:R-:W-:Y:S05]  /*e450*/  @!P0 BRA `(.L_x_29) ;  /* 0x0000000000488947 */ /* 0x000fea0003800000 */
[----:B------:R-:W-:-:S06]  /*e460*/  UISETP.NE.AND UP0, UPT, UR8, 0x3, UPT ;  /* 0x000000030800788c */ /* 0x000fcc000bf05270 */
[----:B------:R-:W-:-:S13]  /*e470*/  PLOP3.LUT P0, PT, PT, PT, UP0, 0x80, 0x0 ;  /* 0x000000000000781c */ /* 0x000fda0003f0f008 */
[----:B------:R-:W-:Y:S05]  /*e480*/  @!P0 BRA `(.L_x_30) ;  /* 0x0000000000048947 */ /* 0x000fea0003800000 */
[----:B------:R-:W-:Y:S01]  /*e490*/  BPT.TRAP 0x1 ;  /* 0x000000040000795c */ /* 0x000fe20000300000 */
.L_x_30:
[----:B------:R-:W-:-:S04]  /*e4a0*/  UISETP.LT.AND UP0, UPT, UR9, 0x1, UPT ;  /* 0x000000010900788c */ /* 0x000fc8000bf01270 */
[----:B------:R-:W-:Y:S02]  /*e4b0*/  USEL UR6, UR9, 0x1, UP0 ;  /* 0x0000000109067887 */ /* 0x000fe40008000000 */
[----:B------:R-:W-:Y:S02]  /*e4c0*/  UISETP.GT.U32.AND UP0, UPT, UR7, 0x1, UPT ;  /* 0x000000010700788c */ /* 0x000fe4000bf04070 */
[----:B------:R-:W-:-:S04]  /*e4d0*/  UIADD3 UR6, UR5, UR9, -UR6 ;  /* 0x0000000905067290 */ /* 0x000fc8000fffe806 */
[----:B------:R-:W-:Y:S01]  /*e4e0*/  UIMAD.WIDE.U32 UR12, UR6, -0x55555555, URZ ;  /* 0xaaaaaaab060c78a5 */ /* 0x000fe2000f8e003f */
[----:B------:R-:W-:-:S03]  /*e4f0*/  PLOP3.LUT P0, PT, PT, PT, UP0, 0x80, 0x0 ;  /* 0x000000000000781c */ /* 0x000fc60003f0f008 */
[----:B------:R-:W-:-:S04]  /*e500*/  USHF.R.U32.HI UR12, URZ, 0x2, UR13 ;  /* 0x000000023f0c7899 */ /* 0x000fc8000801160d */
[----:B------:R-:W-:-:S04]  /*e510*/  UIMAD UR6, UR12, -0x6, UR6 ;  /* 0xfffffffa0c0678a4 */ /* 0x000fc8000f8e0206 */
[----:B------:R-:W-:-:S04]  /*e520*/  ULEA UR6, UR6, UR10, 0x3 ;  /* 0x0000000a06067291 */ /* 0x000fc8000f8e183f */
[----:B------:R-:W-:-:S04]  /*e530*/  UIADD3 UR6, UR6, 0x30, URZ ;  /* 0x0000003006067890 */ /* 0x000fc8000fffe03f */
[----:B------:R-:W-:-:S09]  /*e540*/  UPRMT UR6, URZ, 0x654, UR6 ;  /* 0x000006543f067896 */ /* 0x000fd20008000006 */
[----:B------:R-:W-:Y:S01]  /*e550*/  SYNCS.ARRIVE.TRANS64.RED.A1T0 RZ, [UR6], RZ ;  /* 0x000000ffffff79a7 */ /* 0x000fe20008100406 */
[----:B------:R-:W-:Y:S05]  /*e560*/  @P0 BRA `(.L_x_29) ;  /* 0x0000000000040947 */ /* 0x000fea0003800000 */
[----:B------:R-:W-:Y:S01]  /*e570*/  BPT.TRAP 0x1 ;  /* 0x000000040000795c */ /* 0x000fe20000300000 */
.L_x_29:
[----:B------:R-:W2:Y:S01]  /*e580*/  LDL.LU R24, [R1+0x404] ;  /* 0x0004040001187983 */ /* 0x000ea20000300800 */
[----:B------:R-:W0:Y:S01]  /*e590*/  LDC R27, c[0x0][0x288] ;  /* 0x0000a200ff1b7b82 */ /* 0x000e220000000800 */
[----:B------:R-:W-:Y:S01]  /*e5a0*/  ULDC UR6, c[0x0][0x284] ;  /* 0x0000a10000067ab9 */ /* 0x000fe20000000800 */
[----:B------:R-:W1:Y:S01]  /*e5b0*/  S2R R30, SR_TID.X ;  /* 0x00000000001e7919 */ /* 0x000e620000002100 */
[----:B------:R-:W-:Y:S02]  /*e5c0*/  UISETP.GE.U32.AND UP1, UPT, UR9, 0x6, UPT ;  /* 0x000000060900788c */ /* 0x000fe4000bf26070 */
[----:B------:R-:W-:Y:S01]  /*e5d0*/  USHF.R.S32.HI UR12, URZ, 0x1f, UR34 ;  /* 0x0000001f3f0c7899 */ /* 0x000fe20008011422 */
[----:B------:R-:W4:Y:S01]  /*e5e0*/  LDL.LU R28, [R1+0x400] ;  /* 0x00040000011c7983 */ /* 0x000f220000300800 */
[----:B------:R-:W-:Y:S01]  /*e5f0*/  ULDC.64 UR14, c[0x0][0x5d0] ;  /* 0x00017400000e7ab9 */ /* 0x000fe20000000a00 */
[----:B------:R-:W-:Y:S01]  /*e600*/  IMAD.MOV.U32 R182, RZ, RZ, -0x1 ;  /* 0xffffffffffb67424 */ /* 0x000fe200078e00ff */
[----:B-1----:R-:W-:-:S02]  /*e610*/  SHF.R.U32.HI R13, RZ, 0x2, R30 ;  /* 0x00000002ff0d7819 */ /* 0x002fc4000001161e */
[----:B------:R-:W-:Y:S02]  /*e620*/  LOP3.LUT R25, R30, 0x60, RZ, 0xc0, !PT ;  /* 0x000000601e197812 */ /* 0x000fe400078ec0ff */
[----:B------:R-:W-:Y:S02]  /*e630*/  SHF.R.U32.HI R12, RZ, 0x7, R30 ;  /* 0x00000007ff0c7819 */ /* 0x000fe4000001161e */
[----:B------:R-:W-:Y:S02]  /*e640*/  LOP3.LUT R13, R13, 0x7, RZ, 0xc0, !PT ;  /* 0x000000070d0d7812 */ /* 0x000fe400078ec0ff */
[----:B------:R-:W-:Y:S02]  /*e650*/  SHF.R.U32.HI R25, RZ, 0x1, R25 ;  /* 0x00000001ff197819 */ /* 0x000fe40000011619 */
[----:B------:R-:W-:Y:S02]  /*e660*/  LOP3.LUT R12, R12, 0x1, RZ, 0xc0, !PT ;  /* 0x000000010c0c7812 */ /* 0x000fe400078ec0ff */
[----:B------:R-:W-:-:S02]  /*e670*/  IADD3 R11, RZ, -R25, -R13 ;  /* 0x80000019ff0b7210 */ /* 0x000fc40007ffe80d */
[----:B------:R-:W-:Y:S01]  /*e680*/  LOP3.LUT R26, R30, 0x3, RZ, 0xc0, !PT ;  /* 0x000000031e1a7812 */ /* 0x000fe200078ec0ff */
[C---:B------:R-:W-:Y:S02]  /*e690*/  IMAD.SHL.U32 R29, R12.reuse, 0x40, RZ ;  /* 0x000000400c1d7824 */ /* 0x040fe400078e00ff */
[----:B------:R-:W-:Y:S02]  /*e6a0*/  IMAD R11, R12, -0x40, R11 ;  /* 0xffffffc00c0b7824 */ /* 0x000fe400078e020b */
[----:B0-----:R-:W-:Y:S01]  /*e6b0*/  IMAD R26, R26, -0x2, R27 ;  /* 0xfffffffe1a1a7824 */ /* 0x001fe200078e021b */
[----:B------:R-:W-:Y:S01]  /*e6c0*/  LOP3.LUT R29, R29, 0x40, R13, 0xe2, !PT ;  /* 0x000000401d1d7812 */ /* 0x000fe200078ee20d */
[----:B--2---:R-:W-:-:S04]  /*e6d0*/  IMAD R24, R24, 0xa0, RZ ;  /* 0x000000a018187824 */ /* 0x004fc800078e02ff */
[----:B------:R-:W-:Y:S01]  /*e6e0*/  IMAD.IADD R26, R26, 0x1, -R24 ;  /* 0x000000011a1a7824 */ /* 0x000fe200078e0a18 */
[----:B------:R-:W-:Y:S01]  /*e6f0*/  ISETP.GE.AND P0, PT, R24, R27, PT ;  /* 0x0000001b1800720c */ /* 0x000fe20003f06270 */
[C---:B----4-:R-:W-:Y:S02]  /*e700*/  IMAD R12, R28.reuse, 0x180, RZ ;  /* 0x000001801c0c7824 */ /* 0x050fe400078e02ff */
[----:B------:R-:W-:-:S03]  /*e710*/  IMAD.WIDE R82, R28, 0x180, RZ ;  /* 0x000001801c527825 */ /* 0x000fc600078e02ff */
[C---:B------:R-:W-:Y:S02]  /*e720*/  IADD3 R11, -R12.reuse, UR6, R11 ;  /* 0x000000060c0b7c10 */ /* 0x040fe4000fffe10b */
[----:B------:R-:W-:Y:S01]  /*e730*/  ISETP.GE.OR P0, PT, R12, UR6, P0 ;  /* 0x000000060c007c0c */ /* 0x000fe20008706670 */
[----:B------:R-:W-:Y:S01]  /*e740*/  IMAD.SHL.U32 R12, R30, 0x2, RZ ;  /* 0x000000021e0c7824 */ /* 0x000fe200078e00ff */
[----:B------:R-:W-:Y:S01]  /*e750*/  UIADD3 UR6, UR9, UR5, URZ ;  /* 0x0000000509067290 */ /* 0x000fe2000fffe03f */
[----:B------:R-:W-:Y:S01]  /*e760*/  LOP3.LUT R29, R82, R29, R25, 0xfe, !PT ;  /* 0x0000001d521d7212 */ /* 0x000fe200078efe19 */
[----:B------:R-:W-:Y:S02]  /*e770*/  UIMAD UR5, UR12, UR14, URZ ;  /* 0x0000000e0c0572a4 */ /* 0x000fe4000f8e023f */
[----:B------:R-:W-:Y:S01]  /*e780*/  LOP3.LUT R24, R24, 0x6, R12, 0xf8, !PT ;  /* 0x0000000618187812 */ /* 0x000fe200078ef80c */
[----:B------:R-:W-:Y:S01]  /*e790*/  UISETP.GT.U32.AND UP0, UPT, UR6, 0x5, UPT ;  /* 0x000000050600788c */ /* 0x000fe2000bf04070 */
[----:B------:R-:W-:Y:S01]  /*e7a0*/  IMAD.U32 R12, RZ, RZ, UR14 ;  /* 0x0000000eff0c7e24 */ /* 0x000fe2000f8e00ff */
[----:B------:R-:W-:Y:S01]  /*e7b0*/  @UP1 UIMAD.WIDE.U32 UR10, UR6, -0x55555555, URZ ;  /* 0xaaaaaaab060a18a5 */ /* 0x000fe2000f8e003f */
[----:B------:R-:W-:Y:S01]  /*e7c0*/  SHF.R.S32.HI R25, RZ, 0x1f, R24 ;  /* 0x0000001fff197819 */ /* 0x000fe20000011418 */
[----:B------:R-:W-:-:S02]  /*e7d0*/  UISETP.LT.U32.AND UP0, UPT, UR9, 0x6, UP0 ;  /* 0x000000060900788c */ /* 0x000fc40008701070 */
[----:B------:R-:W-:Y:S02]  /*e7e0*/  UIMAD UR5, UR34, UR15, UR5 ;  /* 0x0000000f220572a4 */ /* 0x000fe4000f8e0205 */
[----:B------:R-:W-:Y:S01]  /*e7f0*/  @UP1 USHF.R.U32.HI UR10, URZ, 0x2, UR11 ;  /* 0x000000023f0a1899 */ /* 0x000fe2000801160b */
[----:B------:R-:W-:Y:S01]  /*e800*/  IMAD.WIDE.U32 R12, R12, UR34, R24 ;  /* 0x000000220c0c7c25 */ /* 0x000fe2000f8e0018 */
[----:B------:R-:W-:Y:S01]  /*e810*/  USEL UR11, URZ, 0x1, !UP0 ;  /* 0x000000013f0b7887 */ /* 0x000fe2000c000000 */
[----:B------:R-:W-:Y:S02]  /*e820*/  ULDC.64 UR14, c[0x0][0x5c8] ;  /* 0x00017200000e7ab9 */ /* 0x000fe40000000a00 */
[----:B------:R-:W-:Y:S01]  /*e830*/  VIADD R13, R13, UR5 ;  /* 0x000000050d0d7c36 */ /* 0x000fe20008000000 */
[----:B------:R-:W-:Y:S01]  /*e840*/  ULOP3.LUT UR4, UR4, UR11, URZ, 0x3c, !UPT ;  /* 0x0000000b04047292 */ /* 0x000fe2000f8e3c3f */
[----:B------:R-:W-:Y:S02]  /*e850*/  IMAD R28, R83, UR14, RZ ;  /* 0x0000000e531c7c24 */ /* 0x000fe4000f8e02ff */
[----:B------:R-:W-:Y:S01]  /*e860*/  IMAD.WIDE.U32 R12, R29, UR14, R12 ;  /* 0x0000000e1d0c7c25 */ /* 0x000fe2000f8e000c */
[----:B------:R-:W-:-:S03]  /*e870*/  @UP1 ULOP3.LUT UR4, UR4, 0x1, UR10, 0x78, !UPT ;  /* 0x0000000104041892 */ /* 0x000fc6000f8e780a */
[----:B------:R-:W-:Y:S01]  /*e880*/  IMAD R28, R29, UR15, R28 ;  /* 0x0000000f1d1c7c24 */ /* 0x000fe2000f8e021c */
[----:B------:R-:W-:Y:S08]  /*e890*/  @P0 BRA `(.L_x_31) ;  /* 0x0000019c00dc0947 */ /* 0x000ff00003800000 */
[----:B------:R-:W-:Y:S01]  /*e8a0*/  FSETP.NEU.AND P0, PT, RZ, UR32, PT ;  /* 0x00000020ff007c0b */ /* 0x000fe2000bf0d000 */
[----:B------:R-:W-:Y:S01]  /*e8b0*/  BSSY B0, `(.L_x_31) ;  /* 0x00019f5000007945 */ /* 0x000fe20003800000 */
[----:B------:R-:W-:-:S11]  /*e8c0*/  IMAD.IADD R28, R13, 0x1, R28 ;  /* 0x000000010d1c7824 */ /* 0x000fd600078e021c */
[----:B------:R-:W-:Y:S05]  /*e8d0*/  @!P0 BRA `(.L_x_32) ;  /* 0x000000f800f48947 */ /* 0x000fea0003800000 */
[----:B------:R-:W-:Y:S01]  /*e8e0*/  ISETP.GE.AND P3, PT, R11, 0x9, PT ;  /* 0x000000090b00780c */ /* 0x000fe20003f66270 */
[----:B------:R-:W-:Y:S01]  /*e8f0*/  ULDC.64 UR10, c[0x0][0x5b8] ;  /* 0x00016e00000a7ab9 */ /* 0x000fe20000000a00 */
[----:B------:R-:W2:Y:S02]  /*e900*/  LDL.LU R56, [R1+0x80] ;  /* 0x0000800001387983 */ /* 0x000ea40000300800 */
[C---:B------:R-:W-:Y:S02]  /*e910*/  ISETP.LT.OR P4, PT, R26.reuse, 0x1, !P3 ;  /* 0x000000011a00780c */ /* 0x040fe40005f81670 */
[C---:B------:R-:W-:Y:S02]  /*e920*/  ISETP.LT.OR P1, PT, R26.reuse, 0x2, !P3 ;  /* 0x000000021a00780c */ /* 0x040fe40005f21670 */
[----:B------:R-:W-:Y:S01]  /*e930*/  ISETP.LT.OR P2, PT, R26, 0x9, !P3 ;  /* 0x000000091a00780c */ /* 0x000fe20005f41670 */
[----:B------:R-:W-:Y:S01]  /*e940*/  UIMAD UR5, UR12, UR10, URZ ;  /* 0x0000000a0c0572a4 */ /* 0x000fe2000f8e023f */
[----:B------:R-:W-:Y:S01]  /*e950*/  LOP3.LUT R27, R27, 0xffbfffff, RZ, 0xc0, !PT ;  /* 0xffbfffff1b1b7812 */ /* 0x000fe200078ec0ff */
[----:B------:R-:W4:Y:S01]  /*e960*/  LDL.LU R57, [R1+0x84] ;  /* 0x0000840001397983 */ /* 0x000f220000300800 */
[----:B------:R-:W-:Y:S01]  /*e970*/  ULDC.64 UR12, c[0x0][0x5a8] ;  /* 0x00016a00000c7ab9 */ /* 0x000fe20000000a00 */
[----:B------:R-:W-:-:S04]  /*e980*/  UIMAD UR5, UR34, UR11, UR5 ;  /* 0x0000000b220572a4 */ /* 0x000fc8000f8e0205 */
[----:B------:R-:W0:Y:S02]  /*e990*/  @!P4 LDC.64 R34, c[0x0][0x5c0] ;  /* 0x00017000ff22cb82 */ /* 0x000e240000000a00 */
[----:B------:R-:W-:-:S06]  /*e9a0*/  @P1 LOP3.LUT R27, R27, 0x400000, RZ, 0xfc, !PT ;  /* 0x004000001b1b1812 */ /* 0x000fcc00078efcff */
[----:B------:R-:W1:Y:S08]  /*e9b0*/  @!P1 LDC.64 R32, c[0x0][0x5c0] ;  /* 0x00017000ff209b82 */ /* 0x000e700000000a00 */
[----:B------:R-:W3:Y:S01]  /*e9c0*/  @!P2 LDC.64 R30, c[0x0][0x5c0] ;  /* 0x00017000ff1eab82 */ /* 0x000ee20000000a00 */
[----:B0----5:R-:W-:-:S04]  /*e9d0*/  @!P4 IADD3 R34, P0, P5, R12, R34, R3 ;  /* 0x000000220c22c210 */ /* 0x021fc80007d1e003 */
[----:B------:R-:W-:Y:S02]  /*e9e0*/  @!P4 IADD3.X R35, R28, R35, R4, P0, P5 ;  /* 0x000000231c23c210 */ /* 0x000fe400007ea404 */
[----:B-1----:R-:W-:-:S04]  /*e9f0*/  @!P1 IADD3 R36, P0, P5, R12, R32, R3 ;  /* 0x000000200c249210 */ /* 0x002fc80007d1e003 */
[----:B------:R-:W-:Y:S02]  /*ea00*/  @!P1 IADD3.X R37, R28, R33, R4, P0, P5 ;  /* 0x000000211c259210 */ /* 0x000fe400007ea404 */
[----:B------:R-:W-:Y:S02]  /*ea10*/  ISETP.GE.AND P1, PT, R11, 0x1, PT ;  /* 0x000000010b00780c */ /* 0x000fe40003f26270 */
[----:B---3--:R-:W-:-:S04]  /*ea20*/  @!P2 IADD3 R42, P0, P5, R12, R30, R3 ;  /* 0x0000001e0c2aa210 */ /* 0x008fc80007d1e003 */
[----:B------:R-:W-:Y:S02]  /*ea30*/  @!P2 IADD3.X R43, R28, R31, R4, P0, P5 ;  /* 0x0000001f1c2ba210 */ /* 0x000fe400007ea404 */
[----:B------:R-:W-:-:S13]  /*ea40*/  ISETP.LT.OR P0, PT, R26, 0xa, !P3 ;  /* 0x0000000a1a00780c */ /* 0x000fda0005f01670 */
[----:B------:R-:W0:Y:S02]  /*ea50*/  @!P0 LDC.64 R30, c[0x0][0x5c0] ;  /* 0x00017000ff1e8b82 */ /* 0x000e240000000a00 */
[----:B0-----:R-:W-:Y:S01]  /*ea60*/  @!P0 IADD3 R44, P5, P6, R12, R30, R3 ;  /* 0x0000001e0c2c8210 */ /* 0x001fe20007ebe003 */
[----:B------:R-:W-:Y:S01]  /*ea70*/  IMAD.U32 R30, RZ, RZ, UR10 ;  /* 0x0000000aff1e7e24 */ /* 0x000fe2000f8e00ff */
[----:B------:R-:W-:Y:S02]  /*ea80*/  ULDC.64 UR10, c[0x0][0x5b0] ;  /* 0x00016c00000a7ab9 */ /* 0x000fe40000000a00 */
[----:B------:R-:W-:Y:S01]  /*ea90*/  @!P0 IADD3.X R45, R28, R31, R4, P5, P6 ;  /* 0x0000001f1c2d8210 */ /* 0x000fe20002fec404 */
[----:B------:R-:W-:-:S04]  /*eaa0*/  IMAD.WIDE.U32 R24, R30, UR34, R24 ;  /* 0x000000221e187c25 */ /* 0x000fc8000f8e0018 */
[----:B------:R-:W-:Y:S02]  /*eab0*/  VIADD R31, R25, UR5 ;  /* 0x00000005191f7c36 */ /* 0x000fe40008000000 */
[----:B------:R-:W-:Y:S02]  /*eac0*/  IMAD.MOV.U32 R30, RZ, RZ, R24 ;  /* 0x000000ffff1e7224 */ /* 0x000fe400078e0018 */
[----:B------:R-:W-:Y:S02]  /*ead0*/  IMAD R32, R83, UR10, RZ ;  /* 0x0000000a53207c24 */ /* 0x000fe4000f8e02ff */
[----:B------:R-:W-:-:S04]  /*eae0*/  IMAD.WIDE.U32 R24, R29, UR10, R30 ;  /* 0x0000000a1d187c25 */ /* 0x000fc8000f8e001e */
[----:B------:R-:W-:Y:S01]  /*eaf0*/  IMAD R32, R29, UR11, R32 ;  /* 0x0000000b1d207c24 */ /* 0x000fe2000f8e0220 */
[----:B------:R-:W-:-:S04]  /*eb00*/  IADD3 R24, P5, R24, UR12, RZ ;  /* 0x0000000c18187c10 */ /* 0x000fc8000ffbe0ff */
[--C-:B------:R-:W-:Y:S02]  /*eb10*/  IADD3.X R25, R25, UR13, R32.reuse, P5, !PT ;  /* 0x0000000d19197c10 */ /* 0x100fe4000affe420 */
[----:B------:R-:W-:Y:S02]  /*eb20*/  ISETP.LT.OR P5, PT, R26, 0x1, !P1 ;  /* 0x000000011a00780c */ /* 0x000fe40004fa1670 */
[----:B------:R-:W-:-:S11]  /*eb30*/  PRMT R32, RZ, 0x7610, R32 ;  /* 0x00007610ff207816 */ /* 0x000fd60000000020 */
[----:B------:R-:W3:Y:S02]  /*eb40*/  @!P5 LDG.E.U8 R32, desc[UR38][R24.64] ;  /* 0x000000261820d981 */ /* 0x000ee4000c1e1100 */
[----:B---3--:R-:W-:-:S04]  /*eb50*/  LOP3.LUT R32, R32, 0xff, RZ, 0xc0, !PT ;  /* 0x000000ff20207812 */ /* 0x008fc800078ec0ff */
[----:B------:R-:W-:-:S05]  /*eb60*/  F2FP.F16.E4M3.UNPACK_B R32, R32 ;  /* 0x00000020ff20723e */ /* 0x000fca00020006ff */
[----:B------:R-:W-:-:S05]  /*eb70*/  HADD2.F32 R32, -RZ, R32.H0_H0 ;  /* 0x20000020ff207230 */ /* 0x000fca0000004100 */
[----:B------:R-:W-:-:S04]  /*eb80*/  FMUL R32, R32, UR32 ;  /* 0x0000002020207c20 */ /* 0x000fc80008400000 */
[----:B------:R-:W-:Y:S02]  /*eb90*/  FFMA R14, R14, UR33, R32 ;  /* 0x000000210e0e7c23 */ /* 0x000fe40008000020 */
[----:B------:R-:W0:Y:S03]  /*eba0*/  @!P5 LDC.64 R32, c[0x0][0x5c0] ;  /* 0x00017000ff20db82 */ /* 0x000e260000000a00 */
[----:B------:R-:W-:Y:S02]  /*ebb0*/  F2FP.SATFINITE.E4M3.F32.PACK_AB_MERGE_C R14, RZ, R14, RZ ;  /* 0x0000000eff0e723e */ /* 0x000fe400048070ff */
[----:B0-----:R-:W-:-:S05]  /*ebc0*/  @!P5 IADD3 R32, P6, R12, R32, RZ ;  /* 0x000000200c20d210 */ /* 0x001fca0007fde0ff */
[----:B------:R-:W-:-:S05]  /*ebd0*/  @!P5 IMAD.X R33, R28, 0x1, R33, P6 ;  /* 0x000000011c21d824 */ /* 0x000fca00030e0621 */
[----:B------:R0:W-:Y:S01]  /*ebe0*/  @!P5 STG.E.U8 desc[UR38][R32.64], R14 ;  /* 0x0000000e2000d986 */ /* 0x0001e2000c101126 */
[----:B------:R-:W-:Y:S02]  /*ebf0*/  ISETP.LT.OR P5, PT, R26, 0x2, !P1 ;  /* 0x000000021a00780c */ /* 0x000fe40004fa1670 */
[----:B0-----:R-:W-:-:S11]  /*ec00*/  PRMT R14, RZ, 0x7610, R14 ;  /* 0x00007610ff0e7816 */ /* 0x001fd6000000000e */
[----:B------:R-:W0:Y:S01]  /*ec10*/  @!P5 LDC.64 R32, c[0x0][0x5c0] ;  /* 0x00017000ff20db82 */ /* 0x000e220000000a00 */
[----:B------:R-:W3:Y:S01]  /*ec20*/  @!P5 LDG.E.U8 R14, desc[UR38][R24.64+0x1] ;  /* 0x00000126180ed981 */ /* 0x000ee2000c1e1100 */
[----:B0-----:R-:W-:-:S05]  /*ec30*/  @!P5 IADD3 R32, P6, R12, R32, RZ ;  /* 0x000000200c20d210 */ /* 0x001fca0007fde0ff */
[----:B------:R-:W-:Y:S01]  /*ec40*/  @!P5 IMAD.X R33, R28, 0x1, R33, P6 ;  /* 0x000000011c21d824 */ /* 0x000fe200030e0621 */
[----:B---3--:R-:W-:-:S04]  /*ec50*/  LOP3.LUT R14, R14, 0xff, RZ, 0xc0, !PT ;  /* 0x000000ff0e0e7812 */ /* 0x008fc800078ec0ff */
[----:B------:R-:W-:-:S05]  /*ec60*/  F2FP.F16.E4M3.UNPACK_B R14, R14 ;  /* 0x0000000eff0e723e */ /* 0x000fca00020006ff */
[----:B------:R-:W-:-:S05]  /*ec70*/  HADD2.F32 R14, -RZ, R14.H0_H0 ;  /* 0x2000000eff0e7230 */ /* 0x000fca0000004100 */
[----:B------:R-:W-:-:S04]  /*ec80*/  FMUL R14, R14, UR32 ;  /* 0x000000200e0e7c20 */ /* 0x000fc80008400000 */
[----:B------:R-:W-:-:S05]  /*ec90*/  FFMA R15, R15, UR33, R14 ;  /* 0x000000210f0f7c23 */ /* 0x000fca000800000e */
[----:B------:R-:W-:-:S05]  /*eca0*/  F2FP.SATFINITE.E4M3.F32.PACK_AB_MERGE_C R15, RZ, R15, RZ ;  /* 0x0000000fff0f723e */ /* 0x000fca00048070ff */
[----:B------:R0:W-:Y:S01]  /*ecb0*/  @!P5 STG.E.U8 desc[UR38][R32.64+0x1], R15 ;  /* 0x0000010f2000d986 */ /* 0x0001e2000c101126 */
[----:B------:R-:W-:-:S05]  /*ecc0*/  IADD3 R14, P5, R29, 0x8, RZ ;  /* 0x000000081d0e7810 */ /* 0x000fca0007fbe0ff */
[----:B0-----:R-:W-:-:S04]  /*ecd0*/  IMAD.X R32, RZ, RZ, R83, P5 ;  /* 0x000000ffff207224 */ /* 0x001fc800028e0653 */
[----:B------:R-:W-:-:S04]  /*ece0*/  IMAD R32, R32, UR10, RZ ;  /* 0x0000000a20207c24 */ /* 0x000fc8000f8e02ff */
[C---:B------:R-:W-:Y:S02]  /*ecf0*/  IMAD R32, R14.reuse, UR11, R32 ;  /* 0x0000000b0e207c24 */ /* 0x040fe4000f8e0220 */
[----:B------:R-:W-:-:S03]  /*ed00*/  IMAD.WIDE.U32 R14, R14, UR10, R30 ;  /* 0x0000000a0e0e7c25 */ /* 0x000fc6000f8e001e */
[----:B------:R-:W-:-:S04]  /*ed10*/  IADD3 R14, P5, R14, UR12, RZ ;  /* 0x0000000c0e0e7c10 */ /* 0x000fc8000ffbe0ff */
[--C-:B------:R-:W-:Y:S02]  /*ed20*/  IADD3.X R15, R15, UR13, R32.reuse, P5, !PT ;  /* 0x0000000d0f0f7c10 */ /* 0x100fe4000affe420 */
[----:B------:R-:W-:-:S06]  /*ed30*/  PRMT R32, RZ, 0x7610, R32 ;  /* 0x00007610ff207816 */ /* 0x000fcc0000000020 */
[----:B------:R-:W3:Y:S01]  /*ed40*/  @!P4 LDG.E.U8 R32, desc[UR38][R14.64] ;  /* 0x000000260e20c981 */ /* 0x000ee2000c1e1100 */
[----:B------:R-:W-:Y:S02]  /*ed50*/  ISETP.LT.OR P1, PT, R26, 0x11, !P3 ;  /* 0x000000111a00780c */ /* 0x000fe40005f21670 */
[----:B------:R-:W-:-:S11]  /*ed60*/  LOP3.LUT R0, R0, 0xfffffffd, RZ, 0xc0, !PT ;  /* 0xfffffffd00007812 */ /* 0x000fd600078ec0ff */
[----:B------:R-:W-:Y:S02]  /*ed70*/  @P1 LOP3.LUT R0, R0, 0x2, RZ, 0xfc, !PT ;  /* 0x0000000200001812 */ /* 0x000fe400078efcff */
[----:B---3--:R-:W-:-:S04]  /*ed80*/  LOP3.LUT R32, R32, 0xff, RZ, 0xc0, !PT ;  /* 0x000000ff20207812 */ /* 0x008fc800078ec0ff */
[----:B------:R-:W-:-:S05]  /*ed90*/  F2FP.F16.E4M3.UNPACK_B R32, R32 ;  /* 0x00000020ff20723e */ /* 0x000fca00020006ff */
[----:B------:R-:W-:-:S05]  /*eda0*/  HADD2.F32 R32, -RZ, R32.H0_H0 ;  /* 0x20000020ff207230 */ /* 0x000fca0000004100 */
[----:B------:R-:W-:-:S04]  /*edb0*/  FMUL R32, R32, UR32 ;  /* 0x0000002020207c20 */ /* 0x000fc80008400000 */
[----:B------:R-:W-:Y:S02]  /*edc0*/  FFMA R16, R16, UR33, R32 ;  /* 0x0000002110107c23 */ /* 0x000fe40008000020 */
[----:B------:R-:W0:Y:S03]  /*edd0*/  @!P1 LDC.64 R32, c[0x0][0x5c0] ;  /* 0x00017000ff209b82 */ /* 0x000e260000000a00 */
[----:B------:R-:W-:-:S05]  /*ede0*/  F2FP.SATFINITE.E4M3.F32.PACK_AB_MERGE_C R16, RZ, R16, RZ ;  /* 0x00000010ff10723e */ /* 0x000fca00048070ff */
[----:B------:R1:W-:Y:S01]  /*edf0*/  @!P4 STG.E.U8 desc[UR38][R34.64], R16 ;  /* 0x000000102200c986 */ /* 0x0003e2000c101126 */
[----:B0-----:R-:W-:-:S04]  /*ee00*/  @!P1 IADD3 R38, P5, P6, R12, R32, R3 ;  /* 0x000000200c269210 */ /* 0x001fc80007ebe003 */
[----:B------:R-:W-:Y:S02]  /*ee10*/  @!P1 IADD3.X R39, R28, R33, R4, P5, P6 ;  /* 0x000000211c279210 */ /* 0x000fe40002fec404 */
[----:B------:R-:W-:Y:S02]  /*ee20*/  LOP3.LUT P1, RZ, R27, 0x400000, RZ, 0xc0, !PT ;  /* 0x004000001bff7812 */ /* 0x000fe4000782c0ff */
[----:B-1----:R-:W-:-:S11]  /*ee30*/  PRMT R16, RZ, 0x7610, R16 ;  /* 0x00007610ff107816 */ /* 0x002fd60000000010 */
[----:B------:R-:W3:Y:S01]  /*ee40*/  @!P1 LDG.E.U8 R16, desc[UR38][R14.64+0x1] ;  /* 0x000001260e109981 */ /* 0x000ee2000c1e1100 */
[----:B------:R-:W-:-:S13]  /*ee50*/  ISETP.LT.OR P5, PT, R26, 0x12, !P3 ;  /* 0x000000121a00780c */ /* 0x000fda0005fa1670 */
[----:B------:R-:W0:Y:S01]  /*ee60*/  @!P5 LDC.64 R32, c[0x0][0x5c0] ;  /* 0x00017000ff20db82 */ /* 0x000e220000000a00 */
[----:B------:R-:W-:-:S04]  /*ee70*/  LOP3.LUT R27, R27, 0xffefffff, RZ, 0xc0, !PT ;  /* 0xffefffff1b1b7812 */ /* 0x000fc800078ec0ff */
[----:B------:R-:W-:Y:S02]  /*ee80*/  @P5 LOP3.LUT R27, R27, 0x100000, RZ, 0xfc, !PT ;  /* 0x001000001b1b5812 */ /* 0x000fe400078efcff */
[----:B0-----:R-:W-:-:S04]  /*ee90*/  @!P5 IADD3 R34, P4, P6, R12, R32, R3 ;  /* 0x000000200c22d210 */ /* 0x001fc80007e9e003 */
[----:B------:R-:W-:Y:S02]  /*eea0*/  @!P5 IADD3.X R35, R28, R33, R4, P4, P6 ;  /* 0x000000211c23d210 */ /* 0x000fe400027ec404 */
[----:B------:R-:W-:Y:S02]  /*eeb0*/  ISETP.LT.OR P5, PT, R26, 0x19, !P3 ;  /* 0x000000191a00780c */ /* 0x000fe40005fa1670 */
[----:B------:R-:W-:Y:S02]  /*eec0*/  ISETP.GE.AND P6, PT, R11, 0x1, PT ;  /* 0x000000010b00780c */ /* 0x000fe40003fc6270 */
[----:B---3--:R-:W-:-:S04]  /*eed0*/  LOP3.LUT R16, R16, 0xff, RZ, 0xc0, !PT ;  /* 0x000000ff10107812 */ /* 0x008fc800078ec0ff */
[----:B------:R-:W-:-:S05]  /*eee0*/  F2FP.F16.E4M3.UNPACK_B R16, R16 ;  /* 0x00000010ff10723e */ /* 0x000fca00020006ff */
[----:B------:R-:W-:-:S05]  /*eef0*/  HADD2.F32 R16, -RZ, R16.H0_H0 ;  /* 0x20000010ff107230 */ /* 0x000fca0000004100 */
[----:B------:R-:W-:-:S04]  /*ef00*/  FMUL R16, R16, UR32 ;  /* 0x0000002010107c20 */ /* 0x000fc80008400000 */
[----:B------:R-:W-:-:S05]  /*ef10*/  FFMA R17, R17, UR33, R16 ;  /* 0x0000002111117c23 */ /* 0x000fca0008000010 */
[----:B------:R-:W-:-:S05]  /*ef20*/  F2FP.SATFINITE.E4M3.F32.PACK_AB_MERGE_C R17, RZ, R17, RZ ;  /* 0x00000011ff11723e */ /* 0x000fca00048070ff */
[----:B------:R0:W-:Y:S02]  /*ef30*/  @!P1 STG.E.U8 desc[UR38][R36.64+0x1], R17 ;  /* 0x0000011124009986 */ /* 0x0001e4000c101126 */
[----:B0-----:R-:W0:Y:S02]  /*ef40*/  @!P5 LDC.64 R16, c[0x0][0x5c0] ;  /* 0x00017000ff10db82 */ /* 0x001e240000000a00 */
[----:B0-----:R-:W-:-:S04]  /*ef50*/  @!P5 IADD3 R46, P1, P4, R12, R16, R3 ;  /* 0x000000100c2ed210 */ /* 0x001fc80007c3e003 */
[----:B------:R-:W-:Y:S02]  /*ef60*/  @!P5 IADD3.X R47, R28, R17, R4, P1, P4 ;  /* 0x000000111c2fd210 */ /* 0x000fe40000fe8404 */
        /* <DEDUP_REMOVED lines=19> */
[----:B------:R-:W-:Y:S02]  /*f0a0*/  ISETP.LT.OR P4, PT, R26, 0x1a, !P3 ;  /* 0x0000001a1a00780c */ /* 0x000fe40005f81670 */
        /* <DEDUP_REMOVED lines=8> */
[----:B0-----:R-:W-:Y:S02]  /*f130*/  @!P4 IADD3 R32, P1, P6, R12, R16, R3 ;  /* 0x000000100c20c210 */ /* 0x001fe40007e3e003 */
[----:B------:R-:W-:-:S06]  /*f140*/  PRMT R16, RZ, 0x7610, R16 ;  /* 0x00007610ff107816 */ /* 0x000fcc0000000010 */
[----:B------:R-:W3:Y:S01]  /*f150*/  @!P2 LDG.E.U8 R16, desc[UR38][R14.64+0x8] ;  /* 0x000008260e10a981 */ /* 0x000ee2000c1e1100 */
[----:B------:R-:W-:-:S04]  /*f160*/  LOP3.LUT R0, R0, 0xfffffffb, RZ, 0xc0, !PT ;  /* 0xfffffffb00007812 */ /* 0x000fc800078ec0ff */
[----:B------:R-:W-:Y:S02]  /*f170*/  @P5 LOP3.LUT R0, R0, 0x4, RZ, 0xfc, !PT ;  /* 0x0000000400005812 */ /* 0x000fe400078efcff */
[----:B------:R-:W-:Y:S02]  /*f180*/  ISETP.GE.AND P5, PT, R11, 0x81, PT ;  /* 0x000000810b00780c */ /* 0x000fe40003fa6270 */
[----:B------:R-:W-:Y:S02]  /*f190*/  @!P4 IADD3.X R33, R28, R17, R4, P1, P6 ;  /* 0x000000111c21c210 */ /* 0x000fe40000fec404 */
[----:B------:R-:W-:Y:S02]  /*f1a0*/  ISETP.LT.OR P1, PT, R26, 0x1, !P5 ;  /* 0x000000011a00780c */ /* 0x000fe40006f21670 */
[----:B------:R-:W-:-:S04]  /*f1b0*/  LOP3.LUT R27, R27, 0xfffeffff, RZ, 0xc0, !PT ;  /* 0xfffeffff1b1b7812 */ /* 0x000fc800078ec0ff */
[----:B------:R-:W-:-:S04]  /*f1c0*/  @P3 LOP3.LUT R27, R27, 0x10000, RZ, 0xfc, !PT ;  /* 0x000100001b1b3812 */ /* 0x000fc800078efcff */
[----:B------:R-:W-:-:S04]  /*f1d0*/  LOP3.LUT R27, R27, 0xfffbffff, RZ, 0xc0, !PT ;  /* 0xfffbffff1b1b7812 */ /* 0x000fc800078ec0ff */
[----:B------:R-:W-:-:S04]  /*f1e0*/  @P4 LOP3.LUT R27, R27, 0x40000, RZ, 0xfc, !PT ;  /* 0x000400001b1b4812 */ /* 0x000fc800078efcff */
[----:B------:R-:W-:-:S04]  /*f1f0*/  LOP3.LUT R27, R27, 0xfff7ffff, RZ, 0xc0, !PT ;  /* 0xfff7ffff1b1b7812 */ /* 0x000fc800078ec0ff */
        /* <DEDUP_REMOVED lines=8> */
[----:B------:R-:W-:Y:S01]  /*f280*/  @!P2 STG.E.U8 desc[UR38][R42.64+0x8], R20 ;  /* 0x000008142a00a986 */ /* 0x000fe2000c101126 */
[----:B0-----:R-:W-:-:S04]  /*f290*/  @!P1 IADD3 R40, P3, P6, R12, R16, R8 ;  /* 0x000000100c289210 */ /* 0x001fc80007e7e008 */
[----:B------:R-:W-:Y:S02]  /*f2a0*/  @!P1 IADD3.X R41, R28, R17, R7, P3, P6 ;  /* 0x000000111c299210 */ /* 0x000fe40001fec407 */
[----:B------:R-:W-:-:S04]  /*f2b0*/  ISETP.GE.AND P1, PT, R11, 0x81, PT ;  /* 0x000000810b00780c */ /* 0x000fc80003f26270 */
[----:B------:R-:W-:-:S13]  /*f2c0*/  ISETP.LT.OR P2, PT, R26, 0x2, !P1 ;  /* 0x000000021a00780c */ /* 0x000fda0004f41670 */
[----:B------:R-:W0:Y:S02]  /*f2d0*/  @!P2 LDC.64 R16, c[0x0][0x5c0] ;  /* 0x00017000ff10ab82 */ /* 0x000e240000000a00 */
[----:B0-----:R-:W-:Y:S02]  /*f2e0*/  @!P2 IADD3 R36, P3, P6, R12, R16, R8 ;  /* 0x000000100c24a210 */ /* 0x001fe40007e7e008 */
[----:B------:R-:W-:-:S06]  /*f2f0*/  PRMT R16, RZ, 0x7610, R16 ;  /* 0x00007610ff107816 */ /* 0x000fcc0000000010 */
[----:B------:R-:W3:Y:S01]  /*f300*/  @!P0 LDG.E.U8 R16, desc[UR38][R14.64+0x9] ;  /* 0x000009260e108981 */ /* 0x000ee2000c1e1100 */
[----:B------:R-:W-:Y:S02]  /*f310*/  @!P2 IADD3.X R37, R28, R17, R7, P3, P6 ;  /* 0x000000111c25a210 */ /* 0x000fe40001fec407 */
[----:B------:R-:W-:Y:S02]  /*f320*/  ISETP.LT.OR P3, PT, R26, 0x9, !P1 ;  /* 0x000000091a00780c */ /* 0x000fe40004f61670 */
        /* <DEDUP_REMOVED lines=15> */
[----:B------:R-:W-:Y:S02]  /*f420*/  ISETP.LT.OR P0, PT, R26, 0x11, !P3 ;  /* 0x000000111a00780c */ /* 0x000fe40005f01670 */
[----:B------:R-:W-:-:S11]  /*f430*/  PRMT R16, RZ, 0x7610, R16 ;  /* 0x00007610ff107816 */ /* 0x000fd60000000010 */
[----:B------:R-:W3:Y:S01]  /*f440*/  @!P0 LDG.E.U8 R16, desc[UR38][R24.64+0x10] ;  /* 0x0000102618108981 */ /* 0x000ee2000c1e1100 */
[----:B------:R-:W-:Y:S02]  /*f450*/  PRMT R18, RZ, 0x7610, R18 ;  /* 0x00007610ff127816 */ /* 0x000fe40000000012 */
        /* <DEDUP_REMOVED lines=10> */
[----:B------:R-:W-:-:S13]  /*f500*/  ISETP.LT.OR P0, PT, R26, 0x12, !P3 ;  /* 0x000000121a00780c */ /* 0x000fda0005f01670 */
[----:B------:R-:W3:Y:S01]  /*f510*/  @!P0 LDG.E.U8 R18, desc[UR38][R24.64+0x11] ;  /* 0x0000112618128981 */ /* 0x000ee2000c1e1100 */
[----:B0-----:R-:W0:Y:S02]  /*f520*/  @!P0 LDC.64 R16, c[0x0][0x5c0] ;  /* 0x00017000ff108b82 */ /* 0x001e240000000a00 */
[----:B0-----:R-:W-:-:S05]  /*f530*/  @!P0 IADD3 R16, P6, R12, R16, RZ ;  /* 0x000000100c108210 */ /* 0x001fca0007fde0ff */
[----:B------:R-:W-:Y:S01]  /*f540*/  @!P0 IMAD.X R17, R28, 0x1, R17, P6 ;  /* 0x000000011c118824 */ /* 0x000fe200030e0611 */
[----:B------:R-:W-:Y:S02]  /*f550*/  LOP3.LUT P5, RZ, R0, 0x2, RZ, 0xc0, !PT ;  /* 0x0000000200ff7812 */ /* 0x000fe400078ac0ff */
[----:B---3--:R-:W-:-:S04]  /*f560*/  LOP3.LUT R18, R18, 0xff, RZ, 0xc0, !PT ;  /* 0x000000ff12127812 */ /* 0x008fc800078ec0ff */
[----:B------:R-:W-:-:S05]  /*f570*/  F2FP.F16.E4M3.UNPACK_B R18, R18 ;  /* 0x00000012ff12723e */ /* 0x000fca00020006ff */
[----:B------:R-:W-:-:S05]  /*f580*/  HADD2.F32 R18, -RZ, R18.H0_H0 ;  /* 0x20000012ff127230 */ /* 0x000fca0000004100 */
[----:B------:R-:W-:-:S04]  /*f590*/  FMUL R18, R18, UR32 ;  /* 0x0000002012127c20 */ /* 0x000fc80008400000 */
[----:B------:R-:W-:-:S05]  /*f5a0*/  FFMA R23, R23, UR33, R18 ;  /* 0x0000002117177c23 */ /* 0x000fca0008000012 */
[----:B------:R-:W-:-:S05]  /*f5b0*/  F2FP.SATFINITE.E4M3.F32.PACK_AB_MERGE_C R23, RZ, R23, RZ ;  /* 0x00000017ff17723e */ /* 0x000fca00048070ff */
[----:B------:R0:W-:Y:S01]  /*f5c0*/  @!P0 STG.E.U8 desc[UR38][R16.64+0x11], R23 ;  /* 0x0000111710008986 */ /* 0x0001e2000c101126 */
[----:B------:R-:W-:-:S13]  /*f5d0*/  ISETP.LT.OR P0, PT, R26, 0xa, !P1 ;  /* 0x0000000a1a00780c */ /* 0x000fda0004f01670 */
[----:B0-----:R-:W0:Y:S02]  /*f5e0*/  @!P0 LDC.64 R16, c[0x0][0x5c0] ;  /* 0x00017000ff108b82 */ /* 0x001e240000000a00 */
[----:B0-----:R-:W-:Y:S02]  /*f5f0*/  @!P0 IADD3 R42, P4, P6, R12, R16, R8 ;  /* 0x000000100c2a8210 */ /* 0x001fe40007e9e008 */
[----:B------:R-:W-:-:S06]  /*f600*/  PRMT R16, RZ, 0x7610, R16 ;  /* 0x00007610ff107816 */ /* 0x000fcc0000000010 */
[----:B------:R-:W3:Y:S01]  /*f610*/  @!P5 LDG.E.U8 R16, desc[UR38][R14.64+0x10] ;  /* 0x000010260e10d981 */ /* 0x000ee2000c1e1100 */
[----:B------:R-:W-:Y:S02]  /*f620*/  ISETP.LT.OR P2, PT, R26, 0x11, !P1 ;  /* 0x000000111a00780c */ /* 0x000fe40004f41670 */
[----:B------:R-:W-:Y:S02]  /*f630*/  @!P0 IADD3.X R43, R28, R17, R7, P4, P6 ;  /* 0x000000111c2b8210 */ /* 0x000fe400027ec407 */
[----:B------:R-:W-:-:S09]  /*f640*/  LOP3.LUT R0, R0, 0xffffffdf, RZ, 0xc0, !PT ;  /* 0xffffffdf00007812 */ /* 0x000fd200078ec0ff */
[----:B------:R-:W-:-:S04]  /*f650*/  @P2 LOP3.LUT R0, R0, 0x20, RZ, 0xfc, !PT ;  /* 0x0000002000002812 */ /* 0x000fc800078efcff */
[----:B------:R-:W-:Y:S02]  /*f660*/  LOP3.LUT R0, R0, 0xffffffef, RZ, 0xc0, !PT ;  /* 0xffffffef00007812 */ /* 0x000fe400078ec0ff */
        /* <DEDUP_REMOVED lines=8> */
[----:B------:R-:W-:Y:S02]  /*f6f0*/  ISETP.LT.OR P5, PT, R26, 0x12, !P1 ;  /* 0x000000121a00780c */ /* 0x000fe40004fa1670 */
[----:B0-----:R-:W-:-:S04]  /*f700*/  @!P2 IADD3 R44, P4, P6, R12, R16, R8 ;  /* 0x000000100c2ca210 */ /* 0x001fc80007e9e008 */
[----:B------:R-:W-:-:S07]  /*f710*/  @!P2 IADD3.X R45, R28, R17, R7, P4, P6 ;  /* 0x000000111c2da210 */ /* 0x000fce00027ec407 */
[----:B------:R-:W1:Y:S01]  /*f720*/  @!P5 LDC.64 R16, c[0x0][0x5c0] ;  /* 0x00017000ff10db82 */ /* 0x000e620000000a00 */
[----:B------:R-:W-:Y:S02]  /*f730*/  @P5 LOP3.LUT R0, R0, 0x10, RZ, 0xfc, !PT ;  /* 0x0000001000005812 */ /* 0x000fe400078efcff */
[----:B-1----:R-:W-:-:S04]  /*f740*/  @!P5 IADD3 R38, P4, P6, R12, R16, R8 ;  /* 0x000000100c26d210 */ /* 0x002fc80007e9e008 */
[----:B------:R-:W-:Y:S02]  /*f750*/  @!P5 IADD3.X R39, R28, R17, R7, P4, P6 ;  /* 0x000000111c27d210 */ /* 0x000fe400027ec407 */
[----:B------:R-:W-:Y:S02]  /*f760*/  LOP3.LUT P5, RZ, R27, 0x100000, RZ, 0xc0, !PT ;  /* 0x001000001bff7812 */ /* 0x000fe400078ac0ff */
[----:B------:R-:W-:-:S11]  /*f770*/  PRMT R16, RZ, 0x7610, R16 ;  /* 0x00007610ff107816 */ /* 0x000fd60000000010 */
[----:B------:R-:W3:Y:S01]  /*f780*/  @!P5 LDG.E.U8 R16, desc[UR38][R14.64+0x11] ;  /* 0x000011260e10d981 */ /* 0x000ee2000c1e1100 */
[----:B------:R-:W-:Y:S02]  /*f790*/  ISETP.LT.OR P4, PT, R26, 0x19, !P1 ;  /* 0x000000191a00780c */ /* 0x000fe40004f81670 */
        /* <DEDUP_REMOVED lines=26> */
[----:B0-----:R-:W0:Y:S01]  /*f940*/  @!P5 LDC.64 R16, c[0x0][0x5c0] ;  /* 0x00017000ff10db82 */ /* 0x001e220000000a00 */
[----:B------:R-:W-:Y:S02]  /*f950*/  ISETP.LT.OR P1, PT, R26, 0x1a, !P1 ;  /* 0x0000001a1a00780c */ /* 0x000fe40004f21670 */
[----:B------:R-:W-:Y:S02]  /*f960*/  LOP3.LUT R0, R0, 0xffffffbf, RZ, 0xc0, !PT ;  /* 0xffffffbf00007812 */ /* 0x000fe400078ec0ff */
[----:B0-----:R-:W-:-:S05]  /*f970*/  @!P5 IADD3 R16, P6, R12, R16, RZ ;  /* 0x000000100c10d210 */ /* 0x001fca0007fde0ff */
[----:B------:R-:W-:Y:S01]  /*f980*/  @!P5 IMAD.X R17, R28, 0x1, R17, P6 ;  /* 0x000000011c11d824 */ /* 0x000fe200030e0611 */
[----:B------:R-:W-:-:S04]  /*f990*/  @P4 LOP3.LUT R0, R0, 0x40, RZ, 0xfc, !PT ;  /* 0x0000004000004812 */ /* 0x000fc800078efcff */
[----:B------:R-:W-:Y:S02]  /*f9a0*/  LOP3.LUT P4, RZ, R0, 0x4, RZ, 0xc0, !PT ;  /* 0x0000000400ff7812 */ /* 0x000fe4000788c0ff */
        /* <DEDUP_REMOVED lines=11> */
[----:B------:R-:W-:Y:S02]  /*fa60*/  LOP3.LUT R0, R0, 0xfffffffd, RZ, 0xc0, !PT ;  /* 0xfffffffd00007812 */ /* 0x000fe400078ec0ff */
[----:B------:R-:W-:Y:S02]  /*fa70*/  ISETP.GE.AND P3, PT, R11, 0x101, PT ;  /* 0x000001010b00780c */ /* 0x000fe40003f66270 */
[----:B------:R-:W-:Y:S02]  /*fa80*/  @P1 LOP3.LUT R0, R0, 0x2, RZ, 0xfc, !PT ;  /* 0x0000000200001812 */ /* 0x000fe400078efcff */
[----:B------:R-:W-:Y:S02]  /*fa90*/  @!P1 IADD3.X R35, R28, R17, R7, P5, P6 ;  /* 0x000000111c239210 */ /* 0x000fe40002fec407 */
[----:B------:R-:W-:Y:S02]  /*faa0*/  ISETP.LT.OR P1, PT, R26, 0x1, !P3 ;  /* 0x000000011a00780c */ /* 0x000fe40005f21670 */
[----:B------:R-:W-:-:S11]  /*fab0*/  LOP3.LUT R0, R0, 0xffffff7f, RZ, 0xc0, !PT ;  /* 0xffffff7f00007812 */ /* 0x000fd600078ec0ff */
        /* <DEDUP_REMOVED lines=10> */
[----:B------:R-:W-:Y:S02]  /*fb60*/  ISETP.LT.OR P4, PT, R26, 0x2, !P3 ;  /* 0x000000021a00780c */ /* 0x000fe40005f81670 */
[----:B0-----:R-:W-:-:S04]  /*fb70*/  @!P1 IADD3 R52, P5, P6, R12, R16, R10 ;  /* 0x000000100c349210 */ /* 0x001fc80007ebe00a */
[----:B------:R-:W-:-:S07]  /*fb80*/  @!P1 IADD3.X R53, R28, R17, R9, P5, P6 ;  /* 0x000000111c359210 */ /* 0x000fce0002fec409 */
[----:B------:R-:W0:Y:S01]  /*fb90*/  @!P4 LDC.64 R16, c[0x0][0x5c0] ;  /* 0x00017000ff10cb82 */ /* 0x000e220000000a00 */
[----:B------:R-:W-:Y:S02]  /*fba0*/  @P4 LOP3.LUT R0, R0, 0x4, RZ, 0xfc, !PT ;  /* 0x0000000400004812 */ /* 0x000fe400078efcff */
[----:B0-----:R-:W-:-:S04]  /*fbb0*/  @!P4 IADD3 R54, P5, P6, R12, R16, R10 ;  /* 0x000000100c36c210 */ /* 0x001fc80007ebe00a */
[----:B------:R-:W-:Y:S02]  /*fbc0*/  @!P4 IADD3.X R55, R28, R17, R9, P5, P6 ;  /* 0x000000111c37c210 */ /* 0x000fe40002fec409 */
[----:B------:R-:W-:Y:S02]  /*fbd0*/  LOP3.LUT P4, RZ, R27, 0x40000, RZ, 0xc0, !PT ;  /* 0x000400001bff7812 */ /* 0x000fe4000788c0ff */
[----:B------:R-:W-:-:S11]  /*fbe0*/  PRMT R16, RZ, 0x7610, R16 ;  /* 0x00007610ff107816 */ /* 0x000fd60000000010 */
[----:B------:R-:W3:Y:S01]  /*fbf0*/  @!P4 LDG.E.U8 R16, desc[UR38][R14.64+0x19] ;  /* 0x000019260e10c981 */ /* 0x000ee2000c1e1100 */
[----:B------:R-:W-:Y:S02]  /*fc00*/  LOP3.LUT P1, RZ, R27, 0x80000, RZ, 0xc0, !PT ;  /* 0x000800001bff7812 */ /* 0x000fe4000782c0ff */
[----:B---3--:R-:W-:-:S04]  /*fc10*/  LOP3.LUT R16, R16, 0xff, RZ, 0xc0, !PT ;  /* 0x000000ff10107812 */ /* 0x008fc800078ec0ff */
[----:B------:R-:W-:-:S05]  /*fc20*/  F2FP.F16.E4M3.UNPACK_B R16, R16 ;  /* 0x00000010ff10723e */ /* 0x000fca00020006ff */
[----:B------:R-:W-:-:S05]  /*fc30*/  HADD2.F32 R16, -RZ, R16.H0_H0 ;  /* 0x20000010ff107230 */ /* 0x000fca0000004100 */
[----:B------:R-:W-:-:S04]  /*fc40*/  FMUL R16, R16, UR32 ;  /* 0x0000002010107c20 */ /* 0x000fc80008400000 */
[----:B------:R-:W-:-:S05]  /*fc50*/  FFMA R237, R237, UR33, R16 ;  /* 0x00000021eded7c23 */ /* 0x000fca0008000010 */
[----:B------:R-:W-:-:S05]  /*fc60*/  F2FP.SATFINITE.E4M3.F32.PACK_AB_MERGE_C R237, RZ, R237, RZ ;  /* 0x000000edffed723e */ /* 0x000fca00048070ff */
[----:B------:R-:W-:Y:S01]  /*fc70*/  @!P4 STG.E.U8 desc[UR38][R32.64+0x19], R237 ;  /* 0x000019ed2000c986 */ /* 0x000fe2000c101126 */
[----:B------:R-:W-:-:S05]  /*fc80*/  IADD3 R16, P4, R29, 0x80, RZ ;  /* 0x000000801d107810 */ /* 0x000fca0007f9e0ff */
[----:B------:R-:W-:-:S04]  /*fc90*/  IMAD.X R18, RZ, RZ, R83, P4 ;  /* 0x000000ffff127224 */ /* 0x000fc800020e0653 */
        /* <DEDUP_REMOVED lines=8> */
[----:B------:R-:W-:Y:S02]  /*fd20*/  LOP3.LUT P2, RZ, R27, 0x200000, RZ, 0xc0, !PT ;  /* 0x002000001bff7812 */ /* 0x000fe4000784c0ff */
[----:B---3--:R-:W-:-:S04]  /*fd30*/  LOP3.LUT R18, R18, 0xff, RZ, 0xc0, !PT ;  /* 0x000000ff12127812 */ /* 0x008fc800078ec0ff */
[----:B------:R-:W-:-:S05]  /*fd40*/  F2FP.F16.E4M3.UNPACK_B R18, R18 ;  /* 0x00000012ff12723e */ /* 0x000fca00020006ff */
[----:B------:R-:W-:-:S05]  /*fd50*/  HADD2.F32 R18, -RZ, R18.H0_H0 ;  /* 0x20000012ff127230 */ /* 0x000fca0000004100 */
[----:B------:R-:W-:-:S04]  /*fd60*/  FMUL R18, R18, UR32 ;  /* 0x0000002012127c20 */ /* 0x000fc80008400000 */
[----:B--2---:R-:W-:Y:S02]  /*fd70*/  FFMA R20, R56, UR33, R18 ;  /* 0x0000002138147c23 */ /* 0x004fe40008000012 */
[----:B------:R-:W0:Y:S01]  /*fd80*/  @!P6 LDC.64 R18, c[0x0][0x5c0] ;  /* 0x00017000ff12eb82 */ /* 0x000e220000000a00 */
[----:B------:R-:W-:Y:S01]  /*fd90*/  LOP3.LUT R0, R0, 0xfffffbff, RZ, 0xc0, !PT ;  /* 0xfffffbff00007812 */ /* 0x000fe200078ec0ff */
[----:B------:R-:W2:Y:S01]  /*fda0*/  LDL.LU R56, [R1+0x88] ;  /* 0x0000880001387983 */ /* 0x000ea20000300800 */
[----:B------:R-:W-:-:S05]  /*fdb0*/  F2FP.SATFINITE.E4M3.F32.PACK_AB_MERGE_C R20, RZ, R20, RZ ;  /* 0x00000014ff14723e */ /* 0x000fca00048070ff */
[----:B------:R-:W-:Y:S01]  /*fdc0*/  @!P1 STG.E.U8 desc[UR38][R40.64], R20 ;  /* 0x0000001428009986 */ /* 0x000fe2000c101126 */
[----:B0-----:R-:W-:Y:S02]  /*fdd0*/  @!P6 IADD3 R60, P4, P5, R12, R18, R10 ;  /* 0x000000120c3ce210 */ /* 0x001fe40007d9e00a */
[----:B------:R-:W-:-:S06]  /*fde0*/  PRMT R18, RZ, 0x7610, R18 ;  /* 0x00007610ff127816 */ /* 0x000fcc0000000012 */
[----:B------:R-:W3:Y:S01]  /*fdf0*/  @!P2 LDG.E.U8 R18, desc[UR38][R16.64+0x1] ;  /* 0x000001261012a981 */ /* 0x000ee2000c1e1100 */
[----:B------:R-:W-:Y:S02]  /*fe00*/  ISETP.GE.AND P1, PT, R11, 0x89, PT ;  /* 0x000000890b00780c */ /* 0x000fe40003f26270 */
[----:B------:R-:W-:Y:S02]  /*fe10*/  @!P6 IADD3.X R61, R28, R19, R9, P4, P5 ;  /* 0x000000131c3de210 */ /* 0x000fe400027ea409 */
[----:B------:R-:W-:Y:S02]  /*fe20*/  ISETP.LT.OR P5, PT, R26, 0x1, !P1 ;  /* 0x000000011a00780c */ /* 0x000fe40004fa1670 */
[----:B------:R-:W-:-:S11]  /*fe30*/  @P6 LOP3.LUT R0, R0, 0x400, RZ, 0xfc, !PT ;  /* 0x0000040000006812 */ /* 0x000fd600078efcff */
[----:B------:R-:W-:Y:S02]  /*fe40*/  @!P5 IADD3 R22, P4, P6, R3, R12, R8 ;  /* 0x0000000c0316d210 */ /* 0x000fe40007e9e008 */
[----:B---3--:R-:W-:-:S04]  /*fe50*/  LOP3.LUT R18, R18, 0xff, RZ, 0xc0, !PT ;  /* 0x000000ff12127812 */ /* 0x008fc800078ec0ff */
[----:B------:R-:W-:-:S05]  /*fe60*/  F2FP.F16.E4M3.UNPACK_B R18, R18 ;  /* 0x00000012ff12723e */ /* 0x000fca00020006ff */
[----:B------:R-:W-:-:S05]  /*fe70*/  HADD2.F32 R18, -RZ, R18.H0_H0 ;  /* 0x20000012ff127230 */ /* 0x000fca0000004100 */
[----:B------:R-:W-:-:S04]  /*fe80*/  FMUL R18, R18, UR32 ;  /* 0x0000002012127c20 */ /* 0x000fc80008400000 */
[----:B----4-:R-:W-:Y:S01]  /*fe90*/  FFMA R18, R57, UR33, R18 ;  /* 0x0000002139127c23 */ /* 0x010fe20008000012 */
[----:B------:R-:W-:Y:S01]  /*fea0*/  @!P5 IADD3.X R23, R4, R28, R7, P4, P6 ;  /* 0x0000001c0417d210 */ /* 0x000fe200027ec407 */
[----:B------:R-:W3:Y:S03]  /*feb0*/  LDL.LU R57, [R1+0x8c] ;  /* 0x00008c0001397983 */ /* 0x000ee60000300800 */
[----:B------:R-:W-:-:S05]  /*fec0*/  F2FP.SATFINITE.E4M3.F32.PACK_AB_MERGE_C R18, RZ, R18, RZ ;  /* 0x00000012ff12723e */ /* 0x000fca00048070ff */
[----:B------:R0:W-:Y:S02]  /*fed0*/  @!P2 STG.E.U8 desc[UR38][R36.64+0x1], R18 ;  /* 0x000001122400a986 */ /* 0x0001e4000c101126 */
[----:B0-----:R-:W-:-:S05]  /*fee0*/  IADD3 R18, P2, R29, 0x88, RZ ;  /* 0x000000881d127810 */ /* 0x001fca0007f5e0ff */
[----:B------:R-:W-:-:S04]  /*fef0*/  IMAD.X R20, RZ, RZ, R83, P2 ;  /* 0x000000ffff147224 */ /* 0x000fc800010e0653 */
[----:B------:R-:W-:-:S04]  /*ff00*/  IMAD R20, R20, UR10, RZ ;  /* 0x0000000a14147c24 */ /* 0x000fc8000f8e02ff */
[C---:B------:R-:W-:Y:S02]  /*ff10*/  IMAD R20, R18.reuse, UR11, R20 ;  /* 0x0000000b12147c24 */ /* 0x040fe4000f8e0214 */
[----:B------:R-:W-:-:S03]  /*ff20*/  IMAD.WIDE.U32 R18, R18, UR10, R30 ;  /* 0x0000000a12127c25 */ /* 0x000fc6000f8e001e */
[----:B------:R-:W-:-:S04]  /*ff30*/  IADD3 R18, P2, R18, UR12, RZ ;  /* 0x0000000c12127c10 */ /* 0x000fc8000ff5e0ff */
[----:B------:R-:W-:Y:S02]  /*ff40*/  IADD3.X R19, R19, UR13, R20, P2, !PT ;  /* 0x0000000d13137c10 */ /* 0x000fe400097fe414 */
[----:B------:R-:W0:Y:S02]  /*ff50*/  @!P5 LDC.64 R20, c[0x0][0x5c0] ;  /* 0x00017000ff14db82 */ /* 0x000e240000000a00 */
[----:B0-----:R-:W-:Y:S02]  /*ff60*/  @!P5 IADD3 R20, P2, R22, R20, RZ ;  /* 0x000000141614d210 */ /* 0x001fe40007f5e0ff */
[----:B------:R-:W-:-:S06]  /*ff70*/  PRMT R22, RZ, 0x7610, R22 ;  /* 0x00007610ff167816 */ /* 0x000fcc0000000016 */
[----:B------:R-:W4:Y:S01]  /*ff80*/  @!P5 LDG.E.U8 R22, desc[UR38][R18.64] ;  /* 0x000000261216d981 */ /* 0x000f22000c1e1100 */
[----:B------:R-:W-:Y:S01]  /*ff90*/  ISETP.LT.OR P4, PT, R26, 0x2, !P1 ;  /* 0x000000021a00780c */ /* 0x000fe20004f81670 */
[----:B------:R-:W-:-:S12]  /*ffa0*/  @!P5 IMAD.X R21, R23, 0x1, R21, P2 ;  /* 0x000000011715d824 */ /* 0x000fd800010e0615 */
[----:B------:R-:W-:-:S04]  /*ffb0*/  @!P4 IADD3 R32, P2, P6, R3, R12, R8 ;  /* 0x0000000c0320c210 */ /* 0x000fc80007e5e008 */
[----:B------:R-:W-:Y:S02]  /*ffc0*/  @!P4 IADD3.X R33, R4, R28, R7, P2, P6 ;  /* 0x0000001c0421c210 */ /* 0x000fe400017ec407 */
[----:B------:R-:W-:Y:S02]  /*ffd0*/  ISETP.LT.OR P2, PT, R26, 0xa, !P3 ;  /* 0x0000000a1a00780c */ /* 0x000fe40005f41670 */
[----:B----4-:R-:W-:-:S04]  /*ffe0*/  LOP3.LUT R22, R22, 0xff, RZ, 0xc0, !PT ;  /* 0x000000ff16167812 */ /* 0x010fc800078ec0ff */
[----:B------:R-:W-:-:S05]  /*fff0*/  F2FP.F16.E4M3.UNPACK_B R22, R22 ;  /* 0x00000016ff16723e */ /* 0x000fca00020006ff */
[----:B------:R-:W-:-:S05]  /*10000*/  HADD2.F32 R22, -RZ, R22.H0_H0 ;  /* 0x20000016ff167230 */ /* 0x000fca0000004100 */
[----:B------:R-:W-:-:S04]  /*10010*/  FMUL R22, R22, UR32 ;  /* 0x0000002016167c20 */ /* 0x000fc80008400000 */
[----:B--2---:R-:W-:Y:S01]  /*10020*/  FFMA R22, R56, UR33, R22 ;  /* 0x0000002138167c23 */ /* 0x004fe20008000016 */
[----:B------:R-:W-:Y:S01]  /*10030*/  LOP3.LUT R27, R27, 0xffffbfff, RZ, 0xc0, !PT ;  /* 0xffffbfff1b1b7812 */ /* 0x000fe200078ec0ff */
[----:B------:R-:W2:Y:S03]  /*10040*/  LDL.LU R56, [R1+0x90] ;  /* 0x0000900001387983 */ /* 0x000ea60000300800 */
[----:B------:R-:W-:Y:S01]  /*10050*/  F2FP.SATFINITE.E4M3.F32.PACK_AB_MERGE_C R22, RZ, R22, RZ ;  /* 0x00000016ff16723e */ /* 0x000fe200048070ff */
[----:B------:R-:W4:Y:S04]  /*10060*/  LDL.LU R62, [R1+0x94] ;  /* 0x00009400013e7983 */ /* 0x000f280000300800 */
[----:B------:R0:W-:Y:S01]  /*10070*/  @!P5 STG.E.U8 desc[UR38][R20.64], R22 ;  /* 0x000000161400d986 */ /* 0x0001e2000c101126 */
[----:B------:R-:W-:-:S02]  /*10080*/  @P2 LOP3.LUT R27, R27, 0x4000, RZ, 0xfc, !PT ;  /* 0x000040001b1b2812 */ /* 0x000fc400078efcff */
[----:B------:R-:W-:Y:S01]  /*10090*/  LOP3.LUT R0, R0, 0xfffffdff, RZ, 0xc0, !PT ;  /* 0xfffffdff00007812 */ /* 0x000fe200078ec0ff */
[----:B------:R-:W4:Y:S01]  /*100a0*/  LDL.LU R63, [R1+0x98] ;  /* 0x00009800013f7983 */ /* 0x000f220000300800 */
[----:B0-----:R-:W0:Y:S08]  /*100b0*/  @!P2 LDC.64 R20, c[0x0][0x5c0] ;  /* 0x00017000ff14ab82 */ /* 0x001e300000000a00 */
[----:B------:R-:W1:Y:S01]  /*100c0*/  @!P4 LDC.64 R22, c[0x0][0x5c0] ;  /* 0x00017000ff16cb82 */ /* 0x000e620000000a00 */
[----:B0-----:R-:W-:-:S02]  /*100d0*/  @!P2 IADD3 R40, P5, P6, R12, R20, R10 ;  /* 0x000000140c28a210 */ /* 0x001fc40007ebe00a */
[----:B------:R-:W-:-:S06]  /*100e0*/  PRMT R20, RZ, 0x7610, R20 ;  /* 0x00007610ff147816 */ /* 0x000fcc0000000014 */
[----:B------:R-:W3:Y:S01]  /*100f0*/  @!P4 LDG.E.U8 R20, desc[UR38][R18.64+0x1] ;  /* 0x000001261214c981 */ /* 0x000ee2000c1e1100 */
[----:B------:R-:W-:Y:S02]  /*10100*/  @!P2 IADD3.X R41, R28, R21, R9, P5, P6 ;  /* 0x000000151c29a210 */ /* 0x000fe40002fec409 */
[----:B------:R-:W-:Y:S02]  /*10110*/  ISETP.GE.AND P2, PT, R11, 0x101, PT ;  /* 0x000001010b00780c */ /* 0x000fe40003f46270 */
[----:B-1----:R-:W-:Y:S02]  /*10120*/  @!P4 IADD3 R22, P3, R32, R22, RZ ;  /* 0x000000162016c210 */ /* 0x002fe40007f7e0ff */
[----:B------:R-:W-:-:S03]  /*10130*/  ISETP.LT.OR P6, PT, R26, 0x11, !P2 ;  /* 0x000000111a00780c */ /* 0x000fc600057c1670 */
        /* <DEDUP_REMOVED lines=13> */
[----:B------:R-:W-:Y:S02]  /*10210*/  @P6 LOP3.LUT R0, R0, 0x200, RZ, 0xfc, !PT ;  /* 0x0000020000006812 */ /* 0x000fe400078efcff */
[----:B------:R-:W-:Y:S02]  /*10220*/  @!P6 IADD3.X R59, R28, R21, R9, P4, P5 ;  /* 0x000000151c3be210 */ /* 0x000fe400027ea409 */
[----:B------:R-:W-:Y:S02]  /*10230*/  ISETP.LT.OR P6, PT, R26, 0x12, !P2 ;  /* 0x000000121a00780c */ /* 0x000fe400057c1670 */
[----:B------:R-:W-:-:S11]  /*10240*/  LOP3.LUT R0, R0, 0xfffffeff, RZ, 0xc0, !PT ;  /* 0xfffffeff00007812 */ /* 0x000fd600078ec0ff */
[----:B------:R-:W-:Y:S02]  /*10250*/  @P6 LOP3.LUT R0, R0, 0x100, RZ, 0xfc, !PT ;  /* 0x0000010000006812 */ /* 0x000fe400078efcff */
[----:B---3--:R-:W-:-:S04]  /*10260*/  LOP3.LUT R20, R20, 0xff, RZ, 0xc0, !PT ;  /* 0x000000ff14147812 */ /* 0x008fc800078ec0ff */
[----:B------:R-:W-:-:S05]  /*10270*/  F2FP.F16.E4M3.UNPACK_B R20, R20 ;  /* 0x00000014ff14723e */ /* 0x000fca00020006ff */
[----:B------:R-:W-:-:S05]  /*10280*/  HADD2.F32 R20, -RZ, R20.H0_H0 ;  /* 0x20000014ff147230 */ /* 0x000fca0000004100 */
[----:B------:R-:W-:-:S04]  /*10290*/  FMUL R20, R20, UR32 ;  /* 0x0000002014147c20 */ /* 0x000fc80008400000 */
[----:B--2---:R-:W-:Y:S02]  /*102a0*/  FFMA R22, R56, UR33, R20 ;  /* 0x0000002138167c23 */ /* 0x004fe40008000014 */
[----:B------:R-:W0:Y:S02]  /*102b0*/  @!P6 LDC.64 R20, c[0x0][0x5c0] ;  /* 0x00017000ff14eb82 */ /* 0x000e240000000a00 */
[----:B0-----:R-:W-:-:S04]  /*102c0*/  @!P6 IADD3 R56, P4, P5, R12, R20, R10 ;  /* 0x000000140c38e210 */ /* 0x001fc80007d9e00a */
[----:B------:R-:W-:Y:S02]  /*102d0*/  @!P6 IADD3.X R57, R28, R21, R9, P4, P5 ;  /* 0x000000151c39e210 */ /* 0x000fe400027ea409 */
[----:B------:R-:W-:-:S13]  /*102e0*/  ISETP.LT.OR P6, PT, R26, 0x19, !P2 ;  /* 0x000000191a00780c */ /* 0x000fda00057c1670 */
[----:B------:R-:W0:Y:S01]  /*102f0*/  @!P6 LDC.64 R20, c[0x0][0x5c0] ;  /* 0x00017000ff14eb82 */ /* 0x000e220000000a00 */
[----:B------:R-:W-:-:S05]  /*10300*/  F2FP.SATFINITE.E4M3.F32.PACK_AB_MERGE_C R22, RZ, R22, RZ ;  /* 0x00000016ff16723e */ /* 0x000fca00048070ff */
[----:B------:R0:W-:Y:S02]  /*10310*/  @!P3 STG.E.U8 desc[UR38][R48.64+0x8], R22 ;  /* 0x000008163000b986 */ /* 0x0001e4000c101126 */
[----:B0-----:R-:W-:Y:S02]  /*10320*/  @!P6 IADD3 R48, P4, P5, R12, R20, R10 ;  /* 0x000000140c30e210 */ /* 0x001fe40007d9e00a */
[----:B------:R-:W-:-:S06]  /*10330*/  PRMT R20, RZ, 0x7610, R20 ;  /* 0x00007610ff147816 */ /* 0x000fcc0000000014 */
[----:B------:R-:W2:Y:S01]  /*10340*/  @!P0 LDG.E.U8 R20, desc[UR38][R16.64+0x9] ;  /* 0x0000092610148981 */ /* 0x000ea2000c1e1100 */
[----:B------:R-:W-:Y:S02]  /*10350*/  @!P6 IADD3.X R49, R28, R21, R9, P4, P5 ;  /* 0x000000151c31e210 */ /* 0x000fe400027ea409 */
[----:B------:R-:W-:Y:S02]  /*10360*/  ISETP.LT.OR P4, PT, R26, 0x9, !P1 ;  /* 0x000000091a00780c */ /* 0x000fe40004f81670 */
[----:B--2---:R-:W-:-:S04]  /*10370*/  LOP3.LUT R20, R20, 0xff, RZ, 0xc0, !PT ;  /* 0x000000ff14147812 */ /* 0x004fc800078ec0ff */
[----:B------:R-:W-:-:S05]  /*10380*/  F2FP.F16.E4M3.UNPACK_B R20, R20 ;  /* 0x00000014ff14723e */ /* 0x000fca00020006ff */
[----:B------:R-:W-:-:S05]  /*10390*/  HADD2.F32 R20, -RZ, R20.H0_H0 ;  /* 0x20000014ff147230 */ /* 0x000fca0000004100 */
[----:B------:R-:W-:-:S04]  /*103a0*/  FMUL R20, R20, UR32 ;  /* 0x0000002014147c20 */ /* 0x000fc80008400000 */
[----:B----4-:R-:W-:Y:S01]  /*103b0*/  FFMA R20, R62, UR33, R20 ;  /* 0x000000213e147c23 */ /* 0x010fe20008000014 */
[----:B------:R-:W-:Y:S01]  /*103c0*/  ISETP.LT.OR P2, PT, R26, 0x1a, !P2 ;  /* 0x0000001a1a00780c */ /* 0x000fe20005741670 */
[----:B------:R-:W2:Y:S03]  /*103d0*/  LDL.LU R62, [R1+0x9c] ;  /* 0x00009c00013e7983 */ /* 0x000ea60000300800 */
[----:B------:R-:W-:Y:S01]  /*103e0*/  F2FP.SATFINITE.E4M3.F32.PACK_AB_MERGE_C R20, RZ, R20, RZ ;  /* 0x00000014ff14723e */ /* 0x000fe200048070ff */
[----:B------:R-:W3:Y:S04]  /*103f0*/  LDL.LU R64, [R1+0xa0] ;  /* 0x0000a00001407983 */ /* 0x000ee80000300800 */
[----:B------:R0:W-:Y:S01]  /*10400*/  @!P0 STG.E.U8 desc[UR38][R42.64+0x9], R20 ;  /* 0x000009142a008986 */ /* 0x0001e2000c101126 */
[----:B------:R-:W-:-:S02]  /*10410*/  LOP3.LUT R0, R0, 0xfffff7ff, RZ, 0xc0, !PT ;  /* 0xfffff7ff00007812 */ /* 0x000fc400078ec0ff */
[----:B------:R-:W-:Y:S01]  /*10420*/  LOP3.LUT P3, RZ, R27, 0x10000, RZ, 0xc0, !PT ;  /* 0x000100001bff7812 */ /* 0x000fe2000786c0ff */
[----:B------:R-:W4:Y:S01]  /*10430*/  LDL.LU R65, [R1+0xa4] ;  /* 0x0000a40001417983 */ /* 0x000f220000300800 */
[----:B0-----:R-:W0:Y:S01]  /*10440*/  @!P4 LDC.64 R20, c[0x0][0x5c0] ;  /* 0x00017000ff14cb82 */ /* 0x001e220000000a00 */
[----:B------:R-:W-:-:S04]  /*10450*/  @!P4 IADD3 R22, P0, P5, R3, R12, R8 ;  /* 0x0000000c0316c210 */ /* 0x000fc80007d1e008 */
[----:B------:R-:W-:Y:S02]  /*10460*/  @!P4 IADD3.X R23, R4, R28, R7, P0, P5 ;  /* 0x0000001c0417c210 */ /* 0x000fe400007ea407 */
[----:B0-----:R-:W-:Y:S02]  /*10470*/  @!P4 IADD3 R20, P0, R22, R20, RZ ;  /* 0x000000141614c210 */ /* 0x001fe40007f1e0ff */
[----:B------:R-:W-:-:S06]  /*10480*/  PRMT R22, RZ, 0x7610, R22 ;  /* 0x00007610ff167816 */ /* 0x000fcc0000000016 */
[----:B------:R-:W2:Y:S01]  /*10490*/  @!P4 LDG.E.U8 R22, desc[UR38][R18.64+0x8] ;  /* 0x000008261216c981 */ /* 0x000ea2000c1e1100 */
[----:B------:R-:W-:Y:S01]  /*104a0*/  @!P4 IMAD.X R21, R23, 0x1, R21, P0 ;  /* 0x000000011715c824 */ /* 0x000fe200000e0615 */
[----:B------:R-:W-:Y:S02]  /*104b0*/  ISETP.LT.OR P0, PT, R26, 0xa, !P1 ;  /* 0x0000000a1a00780c */ /* 0x000fe40004f01670 */
[----:B------:R-:W-:-:S11]  /*104c0*/  @P6 LOP3.LUT R0, R0, 0x800, RZ, 0xfc, !PT ;  /* 0x0000080000006812 */ /* 0x000fd600078efcff */
[----:B------:R-:W-:-:S04]  /*104d0*/  @!P0 IADD3 R32, P5, P6, R3, R12, R8 ;  /* 0x0000000c03208210 */ /* 0x000fc80007ebe008 */
[----:B------:R-:W-:Y:S02]  /*104e0*/  @!P0 IADD3.X R33, R4, R28, R7, P5, P6 ;  /* 0x0000001c04218210 */ /* 0x000fe40002fec407 */
[----:B--2---:R-:W-:-:S04]  /*104f0*/  LOP3.LUT R22, R22, 0xff, RZ, 0xc0, !PT ;  /* 0x000000ff16167812 */ /* 0x004fc800078ec0ff */
[----:B------:R-:W-:-:S05]  /*10500*/  F2FP.F16.E4M3.UNPACK_B R22, R22 ;  /* 0x00000016ff16723e */ /* 0x000fca00020006ff */
[----:B------:R-:W-:-:S05]  /*10510*/  HADD2.F32 R22, -RZ, R22.H0_H0 ;  /* 0x20000016ff167230 */ /* 0x000fca0000004100 */
[----:B------:R-:W-:-:S04]  /*10520*/  FMUL R22, R22, UR32 ;  /* 0x0000002016167c20 */ /* 0x000fc80008400000 */
[----:B------:R-:W-:-:S05]  /*10530*/  FFMA R22, R63, UR33, R22 ;  /* 0x000000213f167c23 */ /* 0x000fca0008000016 */
[----:B------:R-:W-:-:S05]  /*10540*/  F2FP.SATFINITE.E4M3.F32.PACK_AB_MERGE_C R22, RZ, R22, RZ ;  /* 0x00000016ff16723e */ /* 0x000fca00048070ff */
[----:B------:R0:W-:Y:S02]  /*10550*/  @!P4 STG.E.U8 desc[UR38][R20.64+0x8], R22 ;  /* 0x000008161400c986 */ /* 0x0001e4000c101126 */
[----:B0-----:R-:W0:Y:S08]  /*10560*/  @!P2 LDC.64 R20, c[0x0][0x5c0] ;  /* 0x00017000ff14ab82 */ /* 0x001e300000000a00 */
[----:B------:R-:W1:Y:S01]  /*10570*/  @!P0 LDC.64 R22, c[0x0][0x5c0] ;  /* 0x00017000ff168b82 */ /* 0x000e620000000a00 */
[----:B0-----:R-:W-:-:S02]  /*10580*/  @!P2 IADD3 R36, P5, P6, R12, R20, R10 ;  /* 0x000000140c24a210 */ /* 0x001fc40007ebe00a */
[----:B------:R-:W-:-:S06]  /*10590*/  PRMT R20, RZ, 0x7610, R20 ;  /* 0x00007610ff147816 */ /* 0x000fcc0000000014 */
[----:B------:R-:W2:Y:S01]  /*105a0*/  @!P0 LDG.E.U8 R20, desc[UR38][R18.64+0x9] ;  /* 0x0000092612148981 */ /* 0x000ea2000c1e1100 */
[----:B------:R-:W-:Y:S02]  /*105b0*/  @!P2 IADD3.X R37, R28, R21, R9, P5, P6 ;  /* 0x000000151c25a210 */ /* 0x000fe40002fec409 */
[----:B------:R-:W-:Y:S02]  /*105c0*/  ISETP.LT.OR P5, PT, R26, 0x21, !P3 ;  /* 0x000000211a00780c */ /* 0x000fe40005fa1670 */
[----:B-1----:R-:W-:-:S05]  /*105d0*/  @!P0 IADD3 R22, P4, R32, R22, RZ ;  /* 0x0000001620168210 */ /* 0x002fca0007f9e0ff */
[----:B------:R-:W-:Y:S01]  /*105e0*/  @!P0 IMAD.X R23, R33, 0x1, R23, P4 ;  /* 0x0000000121178824 */ /* 0x000fe200020e0617 */
[----:B------:R-:W-:-:S04]  /*105f0*/  LOP3.LUT R0, R0, 0xfffffff7, RZ, 0xc0, !PT ;  /* 0xfffffff700007812 */ /* 0x000fc800078ec0ff */
[----:B------:R-:W-:-:S04]  /*10600*/  @P2 LOP3.LUT R0, R0, 0x8, RZ, 0xfc, !PT ;  /* 0x0000000800002812 */ /* 0x000fc800078efcff */
[----:B------:R-:W-:Y:S02]  /*10610*/  LOP3.LUT P6, RZ, R0, 0x20, RZ, 0xc0, !PT ;  /* 0x0000002000ff7812 */ /* 0x000fe400078cc0ff */
[----:B--2---:R-:W-:-:S04]  /*10620*/  LOP3.LUT R20, R20, 0xff, RZ, 0xc0, !PT ;  /* 0x000000ff14147812 */ /* 0x004fc800078ec0ff */
        /* <DEDUP_REMOVED lines=9> */
[----:B------:R-:W2:Y:S01]  /*106c0*/  @!P6 LDG.E.U8 R20, desc[UR38][R16.64+0x10] ;  /* 0x000010261014e981 */ /* 0x000ea2000c1e1100 */
[----:B------:R-:W-:Y:S02]  /*106d0*/  @!P5 IADD3.X R63, R28, R21, R4, P0, P4 ;  /* 0x000000151c3fd210 */ /* 0x000fe400007e8404 */
[----:B------:R-:W-:Y:S02]  /*106e0*/  ISETP.LT.OR P5, PT, R26, 0x22, !P3 ;  /* 0x000000221a00780c */ /* 0x000fe40005fa1670 */
[----:B------:R-:W-:Y:S02]  /*106f0*/  LOP3.LUT P2, RZ, R0, 0x10, RZ, 0xc0, !PT ;  /* 0x0000001000ff7812 */ /* 0x000fe4000784c0ff */
[----:B--2---:R-:W-:-:S04]  /*10700*/  LOP3.LUT R20, R20, 0xff, RZ, 0xc0, !PT ;  /* 0x000000ff14147812 */ /* 0x004fc800078ec0ff */
[----:B------:R-:W-:-:S05]  /*10710*/  F2FP.F16.E4M3.UNPACK_B R20, R20 ;  /* 0x00000014ff14723e */ /* 0x000fca00020006ff */
[----:B------:R-:W-:-:S05]  /*10720*/  HADD2.F32 R20, -RZ, R20.H0_H0 ;  /* 0x20000014ff147230 */ /* 0x000fca0000004100 */
[----:B------:R-:W-:-:S04]  /*10730*/  FMUL R20, R20, UR32 ;  /* 0x0000002014147c20 */ /* 0x000fc80008400000 */
[----:B---3--:R-:W-:Y:S02]  /*10740*/  FFMA R22, R64, UR33, R20 ;  /* 0x0000002140167c23 */ /* 0x008fe40008000014 */
[----:B------:R-:W0:Y:S01]  /*10750*/  @!P5 LDC.64 R20, c[0x0][0x5c0] ;  /* 0x00017000ff14db82 */ /* 0x000e220000000a00 */
[----:B------:R-:W2:Y:S02]  /*10760*/  LDL.LU R64, [R1+0xa8] ;  /* 0x0000a80001407983 */ /* 0x000ea40000300800 */
[----:B------:R-:W-:Y:S02]  /*10770*/  F2FP.SATFINITE.E4M3.F32.PACK_AB_MERGE_C R22, RZ, R22, RZ ;  /* 0x00000016ff16723e */ /* 0x000fe400048070ff */
[----:B------:R-:W3:Y:S01]  /*10780*/  LDL.LU R67, [R1+0xac] ;  /* 0x0000ac0001437983 */ /* 0x000ee20000300800 */
[----:B0-----:R-:W-:-:S03]  /*10790*/  @!P5 IADD3 R46, P0, P4, R12, R20, R3 ;  /* 0x000000140c2ed210 */ /* 0x001fc60007c1e003 */
[----:B------:R0:W-:Y:S01]  /*107a0*/  @!P6 STG.E.U8 desc[UR38][R44.64+0x10], R22 ;  /* 0x000010162c00e986 */ /* 0x0001e2000c101126 */
[----:B------:R-:W-:-:S03]  /*107b0*/  @!P5 IADD3.X R47, R28, R21, R4, P0, P4 ;  /* 0x000000151c2fd210 */ /* 0x000fc600007e8404 */
[----:B------:R-:W3:Y:S01]  /*107c0*/  LDL.LU R66, [R1+0xb0] ;  /* 0x0000b00001427983 */ /* 0x000ee20000300800 */
[----:B------:R-:W-:-:S13]  /*107d0*/  ISETP.LT.OR P5, PT, R26, 0x29, !P3 ;  /* 0x000000291a00780c */ /* 0x000fda0005fa1670 */
[----:B------:R-:W1:Y:S02]  /*107e0*/  @!P5 LDC.64 R20, c[0x0][0x5c0] ;  /* 0x00017000ff14db82 */ /* 0x000e640000000a00 */
[----:B-1----:R-:W-:Y:S02]  /*107f0*/  @!P5 IADD3 R68, P0, P4, R12, R20, R3 ;  /* 0x000000140c44d210 */ /* 0x002fe40007c1e003 */
[----:B------:R-:W-:-:S06]  /*10800*/  PRMT R20, RZ, 0x7610, R20 ;  /* 0x00007610ff147816 */ /* 0x000fcc0000000014 */
[----:B------:R-:W4:Y:S01]  /*10810*/  @!P2 LDG.E.U8 R20, desc[UR38][R16.64+0x11] ;  /* 0x000011261014a981 */ /* 0x000f22000c1e1100 */
[----:B------:R-:W-:Y:S02]  /*10820*/  @!P5 IADD3.X R69, R28, R21, R4, P0, P4 ;  /* 0x000000151c45d210 */ /* 0x000fe400007e8404 */
[----:B------:R-:W-:-:S13]  /*10830*/  ISETP.LT.OR P4, PT, R26, 0x11, !P1 ;  /* 0x000000111a00780c */ /* 0x000fda0004f81670 */
[----:B0-----:R-:W-:-:S04]  /*10840*/  @!P4 IADD3 R22, P0, P5, R3, R12, R8 ;  /* 0x0000000c0316c210 */ /* 0x001fc80007d1e008 */
[----:B------:R-:W-:Y:S02]  /*10850*/  @!P4 IADD3.X R23, R4, R28, R7, P0, P5 ;  /* 0x0000001c0417c210 */ /* 0x000fe400007ea407 */
[----:B----4-:R-:W-:-:S04]  /*10860*/  LOP3.LUT R20, R20, 0xff, RZ, 0xc0, !PT ;  /* 0x000000ff14147812 */ /* 0x010fc800078ec0ff */
[----:B------:R-:W-:-:S05]  /*10870*/  F2FP.F16.E4M3.UNPACK_B R20, R20 ;  /* 0x00000014ff14723e */ /* 0x000fca00020006ff */
[----:B------:R-:W-:-:S05]  /*10880*/  HADD2.F32 R20, -RZ, R20.H0_H0 ;  /* 0x20000014ff147230 */ /* 0x000fca0000004100 */
[----:B------:R-:W-:-:S04]  /*10890*/  FMUL R20, R20, UR32 ;  /* 0x0000002014147c20 */ /* 0x000fc80008400000 */
[----:B------:R-:W-:-:S05]  /*108a0*/  FFMA R20, R65, UR33, R20 ;  /* 0x0000002141147c23 */ /* 0x000fca0008000014 */
[----:B------:R-:W-:-:S05]  /*108b0*/  F2FP.SATFINITE.E4M3.F32.PACK_AB_MERGE_C R20, RZ, R20, RZ ;  /* 0x00000014ff14723e */ /* 0x000fca00048070ff */
[----:B------:R0:W-:Y:S02]  /*108c0*/  @!P2 STG.E.U8 desc[UR38][R38.64+0x11], R20 ;  /* 0x000011142600a986 */ /* 0x0001e4000c101126 */
[----:B0-----:R-:W0:Y:S02]  /*108d0*/  @!P4 LDC.64 R20, c[0x0][0x5c0] ;  /* 0x00017000ff14cb82 */ /* 0x001e240000000a00 */
[----:B0-----:R-:W-:Y:S02]  /*108e0*/  @!P4 IADD3 R20, P0, R22, R20, RZ ;  /* 0x000000141614c210 */ /* 0x001fe40007f1e0ff */
[----:B------:R-:W-:-:S06]  /*108f0*/  PRMT R22, RZ, 0x7610, R22 ;  /* 0x00007610ff167816 */ /* 0x000fcc0000000016 */
[----:B------:R-:W4:Y:S01]  /*10900*/  @!P4 LDG.E.U8 R22, desc[UR38][R18.64+0x10] ;  /* 0x000010261216c981 */ /* 0x000f22000c1e1100 */
[C---:B------:R-:W-:Y:S01]  /*10910*/  ISETP.LT.OR P2, PT, R26.reuse, 0x2a, !P3 ;  /* 0x0000002a1a00780c */ /* 0x040fe20005f41670 */
[----:B------:R-:W-:Y:S01]  /*10920*/  @!P4 IMAD.X R21, R23, 0x1, R21, P0 ;  /* 0x000000011715c824 */ /* 0x000fe200000e0615 */
[----:B------:R-:W-:-:S13]  /*10930*/  ISETP.LT.OR P0, PT, R26, 0x12, !P1 ;  /* 0x000000121a00780c */ /* 0x000fda0004f01670 */
[----:B------:R-:W-:-:S04]  /*10940*/  @!P0 IADD3 R32, P5, P6, R3, R12, R8 ;  /* 0x0000000c03208210 */ /* 0x000fc80007ebe008 */
[----:B------:R-:W-:Y:S02]  /*10950*/  @!P0 IADD3.X R33, R4, R28, R7, P5, P6 ;  /* 0x0000001c04218210 */ /* 0x000fe40002fec407 */
[----:B----4-:R-:W-:-:S04]  /*10960*/  LOP3.LUT R22, R22, 0xff, RZ, 0xc0, !PT ;  /* 0x000000ff16167812 */ /* 0x010fc800078ec0ff */
[----:B------:R-:W-:-:S05]  /*10970*/  F2FP.F16.E4M3.UNPACK_B R22, R22 ;  /* 0x00000016ff16723e */ /* 0x000fca00020006ff */
[----:B------:R-:W-:-:S05]  /*10980*/  HADD2.F32 R22, -RZ, R22.H0_H0 ;  /* 0x20000016ff167230 */ /* 0x000fca0000004100 */
[----:B------:R-:W-:-:S04]  /*10990*/  FMUL R22, R22, UR32 ;  /* 0x0000002016167c20 */ /* 0x000fc80008400000 */
[----:B--2---:R-:W-:-:S05]  /*109a0*/  FFMA R22, R64, UR33, R22 ;  /* 0x0000002140167c23 */ /* 0x004fca0008000016 */
        /* <DEDUP_REMOVED lines=18> */
[----:B---3--:R-:W-:Y:S01]  /*10ad0*/  FFMA R20, R67, UR33, R20 ;  /* 0x0000002143147c23 */ /* 0x008fe20008000014 */
[----:B------:R-:W-:Y:S01]  /*10ae0*/  LOP3.LUT P2, RZ, R0, 0x2, RZ, 0xc0, !PT ;  /* 0x0000000200ff7812 */ /* 0x000fe2000784c0ff */
[----:B------:R-:W2:Y:S03]  /*10af0*/  LDL.LU R67, [R1+0xb4] ;  /* 0x0000b40001437983 */ /* 0x000ea60000300800 */
[----:B------:R-:W-:-:S05]  /*10b00*/  F2FP.SATFINITE.E4M3.F32.PACK_AB_MERGE_C R20, RZ, R20, RZ ;  /* 0x00000014ff14723e */ /* 0x000fca00048070ff */
[----:B------:R0:W-:Y:S02]  /*10b10*/  @!P0 STG.E.U8 desc[UR38][R22.64+0x11], R20 ;  /* 0x0000111416008986 */ /* 0x0001e4000c101126 */
[----:B0-----:R-:W0:Y:S02]  /*10b20*/  @!P5 LDC.64 R20, c[0x0][0x5c0] ;  /* 0x00017000ff14db82 */ /* 0x001e240000000a00 */
[----:B0-----:R-:W-:Y:S02]  /*10b30*/  @!P5 IADD3 R72, P0, P4, R12, R20, R3 ;  /* 0x000000140c48d210 */ /* 0x001fe40007c1e003 */
[----:B------:R-:W-:-:S06]  /*10b40*/  PRMT R20, RZ, 0x7610, R20 ;  /* 0x00007610ff147816 */ /* 0x000fcc0000000014 */
[----:B------:R-:W3:Y:S01]  /*10b50*/  @!P6 LDG.E.U8 R20, desc[UR38][R16.64+0x18] ;  /* 0x000018261014e981 */ /* 0x000ee2000c1e1100 */
[----:B------:R-:W-:Y:S02]  /*10b60*/  LOP3.LUT R0, R0, 0xffff7fff, RZ, 0xc0, !PT ;  /* 0xffff7fff00007812 */ /* 0x000fe400078ec0ff */
[----:B------:R-:W-:Y:S02]  /*10b70*/  @!P5 IADD3.X R73, R28, R21, R4, P0, P4 ;  /* 0x000000151c49d210 */ /* 0x000fe400007e8404 */
[----:B------:R-:W-:Y:S02]  /*10b80*/  @P5 LOP3.LUT R0, R0, 0x8000, RZ, 0xfc, !PT ;  /* 0x0000800000005812 */ /* 0x000fe400078efcff */
        /* <DEDUP_REMOVED lines=8> */
[----:B------:R-:W0:Y:S01]  /*10c10*/  @!P5 LDC.64 R20, c[0x0][0x5c0] ;  /* 0x00017000ff14db82 */ /* 0x000e220000000a00 */
[----:B------:R-:W-:Y:S01]  /*10c20*/  LOP3.LUT R0, R0, 0xfffdffff, RZ, 0xc0, !PT ;  /* 0xfffdffff00007812 */ /* 0x000fe200078ec0ff */
[----:B------:R-:W3:Y:S01]  /*10c30*/  LDL.LU R66, [R1+0xb8] ;  /* 0x0000b80001427983 */ /* 0x000ee20000300800 */
[----:B0-----:R-:W-:-:S04]  /*10c40*/  @!P5 IADD3 R70, P0, P4, R12, R20, R3 ;  /* 0x000000140c46d210 */ /* 0x001fc80007c1e003 */
[----:B------:R-:W-:Y:S02]  /*10c50*/  @!P5 IADD3.X R71, R28, R21, R4, P0, P4 ;  /* 0x000000151c47d210 */ /* 0x000fe400007e8404 */
[----:B------:R-:W-:-:S13]  /*10c60*/  ISETP.LT.OR P5, PT, R26, 0x39, !P3 ;  /* 0x000000391a00780c */ /* 0x000fda0005fa1670 */
[----:B------:R-:W0:Y:S01]  /*10c70*/  @!P5 LDC.64 R20, c[0x0][0x5c0] ;  /* 0x00017000ff14db82 */ /* 0x000e220000000a00 */
[----:B------:R-:W-:-:S05]  /*10c80*/  F2FP.SATFINITE.E4M3.F32.PACK_AB_MERGE_C R22, RZ, R22, RZ ;  /* 0x00000016ff16723e */ /* 0x000fca00048070ff */
[----:B------:R1:W-:Y:S01]  /*10c90*/  @!P6 STG.E.U8 desc[UR38][R50.64+0x18], R22 ;  /* 0x000018163200e986 */ /* 0x0003e2000c101126 */
[----:B0-----:R-:W-:Y:S02]  /*10ca0*/  @!P5 IADD3 R78, P0, P4, R12, R20, R3 ;  /* 0x000000140c4ed210 */ /* 0x001fe40007c1e003 */
[----:B------:R-:W-:-:S06]  /*10cb0*/  PRMT R20, RZ, 0x7610, R20 ;  /* 0x00007610ff147816 */ /* 0x000fcc0000000014 */
[----:B------:R-:W4:Y:S01]  /*10cc0*/  @!P2 LDG.E.U8 R20, desc[UR38][R16.64+0x19] ;  /* 0x000019261014a981 */ /* 0x000f22000c1e1100 */
[----:B------:R-:W-:Y:S02]  /*10cd0*/  @!P5 IADD3.X R79, R28, R21, R4, P0, P4 ;  /* 0x000000151c4fd210 */ /* 0x000fe400007e8404 */
[----:B------:R-:W-:Y:S02]  /*10ce0*/  ISETP.LT.OR P4, PT, R26, 0x19, !P1 ;  /* 0x000000191a00780c */ /* 0x000fe40004f81670 */
[----:B------:R-:W-:-:S11]  /*10cf0*/  @P5 LOP3.LUT R0, R0, 0x20000, RZ, 0xfc, !PT ;  /* 0x0002000000005812 */ /* 0x000fd600078efcff */
[----:B-1----:R-:W-:-:S04]  /*10d00*/  @!P4 IADD3 R22, P0, P5, R3, R12, R8 ;  /* 0x0000000c0316c210 */ /* 0x002fc80007d1e008 */
[----:B------:R-:W-:Y:S02]  /*10d10*/  @!P4 IADD3.X R23, R4, R28, R7, P0, P5 ;  /* 0x0000001c0417c210 */ /* 0x000fe400007ea407 */
[----:B----4-:R-:W-:-:S04]  /*10d20*/  LOP3.LUT R20, R20, 0xff, RZ, 0xc0, !PT ;  /* 0x000000ff14147812 */ /* 0x010fc800078ec0ff */
[----:B------:R-:W-:-:S05]  /*10d30*/  F2FP.F16.E4M3.UNPACK_B R20, R20 ;  /* 0x00000014ff14723e */ /* 0x000fca00020006ff */
[----:B------:R-:W-:-:S05]  /*10d40*/  HADD2.F32 R20, -RZ, R20.H0_H0 ;  /* 0x20000014ff147230 */ /* 0x000fca0000004100 */
[----:B------:R-:W-:-:S04]  /*10d50*/  FMUL R20, R20, UR32 ;  /* 0x0000002014147c20 */ /* 0x000fc80008400000 */
[----:B--2---:R-:W-:Y:S02]  /*10d60*/  FFMA R20, R67, UR33, R20 ;  /* 0x0000002143147c23 */ /* 0x004fe40008000014 */
[----:B------:R-:W2:Y:S03]  /*10d70*/  LDL.LU R67, [R1+0xbc] ;  /* 0x0000bc0001437983 */ /* 0x000ea60000300800 */
        /* <DEDUP_REMOVED lines=15> */
[----:B---3--:R-:W-:Y:S01]  /*10e70*/  FFMA R22, R66, UR33, R22 ;  /* 0x0000002142167c23 */ /* 0x008fe20008000016 */
[----:B------:R-:W-:Y:S01]  /*10e80*/  LOP3.LUT R0, R0, 0xffffffbf, RZ, 0xc0, !PT ;  /* 0xffffffbf00007812 */ /* 0x000fe200078ec0ff */
[----:B------:R-:W3:Y:S03]  /*10e90*/  LDL.LU R66, [R1+0xc0] ;  /* 0x0000c00001427983 */ /* 0x000ee60000300800 */
        /* <DEDUP_REMOVED lines=8> */
[----:B------:R-:W-:Y:S01]  /*10f20*/  @P1 LOP3.LUT R27, R27, 0x400, RZ, 0xfc, !PT ;  /* 0x000004001b1b1812 */ /* 0x000fe200078efcff */
[----:B------:R-:W4:Y:S01]  /*10f30*/  LDL.LU R87, [R1+0xcc] ;  /* 0x0000cc0001577983 */ /* 0x000f220000300800 */
[----:B0-----:R-:W-:-:S03]  /*10f40*/  @!P2 IADD3 R74, P5, P6, R12, R20, R3 ;  /* 0x000000140c4aa210 */ /* 0x001fc60007ebe003 */
[----:B------:R-:W4:Y:S01]  /*10f50*/  LDL.LU R86, [R1+0xd0] ;  /* 0x0000d00001567983 */ /* 0x000f220000300800 */
[----:B------:R-:W-:Y:S02]  /*10f60*/  PRMT R20, RZ, 0x7610, R20 ;  /* 0x00007610ff147816 */ /* 0x000fe40000000014 */
[----:B-1----:R-:W-:-:S04]  /*10f70*/  @!P0 IADD3 R22, P4, R32, R22, RZ ;  /* 0x0000001620168210 */ /* 0x002fc80007f9e0ff */
[----:B------:R-:W2:Y:S01]  /*10f80*/  @!P0 LDG.E.U8 R20, desc[UR38][R18.64+0x19] ;  /* 0x0000192612148981 */ /* 0x000ea2000c1e1100 */
[----:B------:R-:W-:Y:S01]  /*10f90*/  @!P0 IMAD.X R23, R33, 0x1, R23, P4 ;  /* 0x0000000121178824 */ /* 0x000fe200020e0617 */
[----:B------:R-:W-:Y:S02]  /*10fa0*/  @!P2 IADD3.X R75, R28, R21, R4, P5, P6 ;  /* 0x000000151c4ba210 */ /* 0x000fe40002fec404 */
[----:B------:R-:W4:Y:S01]  /*10fb0*/  LDL.LU R89, [R1+0xd4] ;  /* 0x0000d40001597983 */ /* 0x000f220000300800 */
[----:B------:R-:W-:Y:S02]  /*10fc0*/  LOP3.LUT P6, RZ, R0, 0x80, RZ, 0xc0, !PT ;  /* 0x0000008000ff7812 */ /* 0x000fe400078cc0ff */
[----:B--2---:R-:W-:Y:S01]  /*10fd0*/  LOP3.LUT R20, R20, 0xff, RZ, 0xc0, !PT ;  /* 0x000000ff14147812 */ /* 0x004fe200078ec0ff */
[----:B------:R-:W2:Y:S03]  /*10fe0*/  LDL.LU R88, [R1+0xd8] ;  /* 0x0000d80001587983 */ /* 0x000ea60000300800 */
[----:B------:R-:W-:Y:S01]  /*10ff0*/  F2FP.F16.E4M3.UNPACK_B R20, R20 ;  /* 0x00000014ff14723e */ /* 0x000fe200020006ff */
[----:B------:R-:W2:Y:S04]  /*11000*/  LDL.LU R93, [R1+0xdc] ;  /* 0x0000dc00015d7983 */ /* 0x000ea80000300800 */
[----:B------:R-:W-:Y:S01]  /*11010*/  HADD2.F32 R20, -RZ, R20.H0_H0 ;  /* 0x20000014ff147230 */ /* 0x000fe20000004100 */
[----:B------:R-:W-:Y:S01]  /*11020*/  LOP3.LUT R27, R27, 0xffffdfff, RZ, 0xc0, !PT ;  /* 0xffffdfff1b1b7812 */ /* 0x000fe200078ec0ff */
[----:B------:R-:W2:Y:S03]  /*11030*/  LDL.LU R92, [R1+0xe0] ;  /* 0x0000e000015c7983 */ /* 0x000ea60000300800 */
[----:B------:R-:W-:-:S04]  /*11040*/  FMUL R20, R20, UR32 ;  /* 0x0000002014147c20 */ /* 0x000fc80008400000 */
[----:B------:R-:W-:-:S05]  /*11050*/  FFMA R20, R67, UR33, R20 ;  /* 0x0000002143147c23 */ /* 0x000fca0008000014 */
        /* <DEDUP_REMOVED lines=11> */
[----:B------:R-:W-:Y:S02]  /*11110*/  @P3 LOP3.LUT R27, R27, 0x2000, RZ, 0xfc, !PT ;  /* 0x000020001b1b3812 */ /* 0x000fe400078efcff */
[----:B------:R-:W-:-:S04]  /*11120*/  ISETP.GE.AND P3, PT, R11, 0x81, PT ;  /* 0x000000810b00780c */ /* 0x000fc80003f66270 */
[----:B------:R-:W-:Y:S02]  /*11130*/  ISETP.LT.OR P1, PT, R26, 0x21, !P3 ;  /* 0x000000211a00780c */ /* 0x000fe40005f21670 */
[----:B------:R-:W-:-:S11]  /*11140*/  LOP3.LUT R27, R27, 0xfffff7ff, RZ, 0xc0, !PT ;  /* 0xfffff7ff1b1b7812 */ /* 0x000fd600078ec0ff */
[----:B------:R-:W-:Y:S02]  /*11150*/  @P1 LOP3.LUT R27, R27, 0x800, RZ, 0xfc, !PT ;  /* 0x000008001b1b1812 */ /* 0x000fe400078efcff */
[----:B------:R-:W-:Y:S02]  /*11160*/  LOP3.LUT P2, RZ, R0, 0x4, RZ, 0xc0, !PT ;  /* 0x0000000400ff7812 */ /* 0x000fe4000784c0ff */
[----:B---3--:R-:W-:-:S04]  /*11170*/  LOP3.LUT R22, R22, 0xff, RZ, 0xc0, !PT ;  /* 0x000000ff16167812 */ /* 0x008fc800078ec0ff */
[----:B------:R-:W-:-:S05]  /*11180*/  F2FP.F16.E4M3.UNPACK_B R22, R22 ;  /* 0x00000016ff16723e */ /* 0x000fca00020006ff */
[----:B------:R-:W-:-:S05]  /*11190*/  HADD2.F32 R22, -RZ, R22.H0_H0 ;  /* 0x20000016ff167230 */ /* 0x000fca0000004100 */
[----:B------:R-:W-:-:S04]  /*111a0*/  FMUL R22, R22, UR32 ;  /* 0x0000002016167c20 */ /* 0x000fc80008400000 */
[----:B------:R-:W-:Y:S02]  /*111b0*/  FFMA R32, R66, UR33, R22 ;  /* 0x0000002142207c23 */ /* 0x000fe40008000016 */
        /* <DEDUP_REMOVED lines=20> */
[----:B----4-:R-:W-:-:S05]  /*11300*/  FFMA R22, R76, UR33, R22 ;  /* 0x000000214c167c23 */ /* 0x010fca0008000016 */
[----:B------:R-:W-:-:S05]  /*11310*/  F2FP.SATFINITE.E4M3.F32.PACK_AB_MERGE_C R22, RZ, R22, RZ ;  /* 0x00000016ff16723e */ /* 0x000fca00048070ff */
[----:B------:R0:W-:Y:S02]  /*11320*/  @!P2 STG.E.U8 desc[UR38][R54.64+0x1], R22 ;  /* 0x000001163600a986 */ /* 0x0001e4000c101126 */
[----:B0-----:R-:W0:Y:S02]  /*11330*/  @!P1 LDC.64 R22, c[0x0][0x5c0] ;  /* 0x00017000ff169b82 */ /* 0x001e240000000a00 */
[----:B0-----:R-:W-:-:S04]  /*11340*/  @!P1 IADD3 R76, P0, P4, R12, R22, R8 ;  /* 0x000000160c4c9210 */ /* 0x001fc80007c1e008 */
[----:B------:R-:W-:Y:S02]  /*11350*/  @!P1 IADD3.X R77, R28, R23, R7, P0, P4 ;  /* 0x000000171c4d9210 */ /* 0x000fe400007e8407 */
[----:B------:R-:W-:-:S13]  /*11360*/  ISETP.LT.OR P1, PT, R26, 0x2a, !P3 ;  /* 0x0000002a1a00780c */ /* 0x000fda0005f21670 */
[----:B------:R-:W0:Y:S02]  /*11370*/  @!P1 LDC.64 R22, c[0x0][0x5c0] ;  /* 0x00017000ff169b82 */ /* 0x000e240000000a00 */
[----:B0-----:R-:W-:-:S04]  /*11380*/  @!P1 IADD3 R80, P0, P4, R12, R22, R8 ;  /* 0x000000160c509210 */ /* 0x001fc80007c1e008 */
[----:B------:R-:W-:Y:S02]  /*11390*/  @!P1 IADD3.X R81, R28, R23, R7, P0, P4 ;  /* 0x000000171c519210 */ /* 0x000fe400007e8407 */
[----:B------:R-:W-:-:S05]  /*113a0*/  IADD3 R29, P0, R29, 0x108, RZ ;  /* 0x000001081d1d7810 */ /* 0x000fca0007f1e0ff */
[----:B------:R-:W-:Y:S01]  /*113b0*/  IMAD.X R22, RZ, RZ, R83, P0 ;  /* 0x000000ffff167224 */ /* 0x000fe200000e0653 */
[----:B------:R-:W-:-:S04]  /*113c0*/  ISETP.GE.AND P0, PT, R11, 0x109, PT ;  /* 0x000001090b00780c */ /* 0x000fc80003f06270 */
[----:B------:R-:W-:Y:S01]  /*113d0*/  ISETP.LT.OR P5, PT, R26, 0x1, !P0 ;  /* 0x000000011a00780c */ /* 0x000fe200047a1670 */
[----:B------:R-:W-:Y:S02]  /*113e0*/  IMAD R22, R22, UR10, RZ ;  /* 0x0000000a16167c24 */ /* 0x000fe4000f8e02ff */
[----:B------:R-:W-:-:S04]  /*113f0*/  IMAD.WIDE.U32 R30, R29, UR10, R30 ;  /* 0x0000000a1d1e7c25 */ /* 0x000fc8000f8e001e */
[----:B------:R-:W-:-:S06]  /*11400*/  IMAD R29, R29, UR11, R22 ;  /* 0x0000000b1d1d7c24 */ /* 0x000fcc000f8e0216 */
[----:B------:R-:W-:-:S04]  /*11410*/  @!P5 IADD3 R32, P4, P6, R3, R12, R10 ;  /* 0x0000000c0320d210 */ /* 0x000fc80007e9e00a */
[----:B------:R-:W-:Y:S02]  /*11420*/  @!P5 IADD3.X R33, R4, R28, R9, P4, P6 ;  /* 0x0000001c0421d210 */ /* 0x000fe400027ec409 */
[----:B------:R-:W-:-:S04]  /*11430*/  IADD3 R22, P4, R30, UR12, RZ ;  /* 0x0000000c1e167c10 */ /* 0x000fc8000ff9e0ff */
[--C-:B------:R-:W-:Y:S02]  /*11440*/  IADD3.X R23, R31, UR13, R29.reuse, P4, !PT ;  /* 0x0000000d1f177c10 */ /* 0x100fe4000a7fe41d */
[----:B------:R-:W-:Y:S01]  /*11450*/  PRMT R29, RZ, 0x7610, R29 ;  /* 0x00007610ff1d7816 */ /* 0x000fe2000000001d */
[----:B------:R-:W0:Y:S05]  /*11460*/  @!P5 LDC.64 R30, c[0x0][0x5c0] ;  /* 0x00017000ff1edb82 */ /* 0x000e2a0000000a00 */
[----:B------:R-:W3:Y:S01]  /*11470*/  @!P5 LDG.E.U8 R29, desc[UR38][R22.64] ;  /* 0x00000026161dd981 */ /* 0x000ee2000c1e1100 */
[----:B0-----:R-:W-:-:S05]  /*11480*/  @!P5 IADD3 R30, P4, R32, R30, RZ ;  /* 0x0000001e201ed210 */ /* 0x001fca0007f9e0ff */
[----:B------:R-:W-:Y:S01]  /*11490*/  @!P5 IMAD.X R31, R33, 0x1, R31, P4 ;  /* 0x00000001211fd824 */ /* 0x000fe200020e061f */
[----:B------:R-:W-:Y:S02]  /*114a0*/  ISETP.LT.OR P4, PT, R26, 0x2, !P0 ;  /* 0x000000021a00780c */ /* 0x000fe40004781670 */
[----:B------:R-:W-:Y:S02]  /*114b0*/  LOP3.LUT R0, R0, 0xfffffffb, RZ, 0xc0, !PT ;  /* 0xfffffffb00007812 */ /* 0x000fe400078ec0ff */
[----:B---3--:R-:W-:-:S09]  /*114c0*/  LOP3.LUT R29, R29, 0xff, RZ, 0xc0, !PT ;  /* 0x000000ff1d1d7812 */ /* 0x008fd200078ec0ff */
[----:B------:R-:W0:Y:S01]  /*114d0*/  @!P4 LDC.64 R32, c[0x0][0x5c0] ;  /* 0x00017000ff20cb82 */ /* 0x000e220000000a00 */
[----:B------:R-:W-:-:S05]  /*114e0*/  F2FP.F16.E4M3.UNPACK_B R29, R29 ;  /* 0x0000001dff1d723e */ /* 0x000fca00020006ff */
[----:B------:R-:W-:-:S05]  /*114f0*/  HADD2.F32 R29, -RZ, R29.H0_H0 ;  /* 0x2000001dff1d7230 */ /* 0x000fca0000004100 */
[----:B------:R-:W-:-:S04]  /*11500*/  FMUL R29, R29, UR32 ;  /* 0x000000201d1d7c20 */ /* 0x000fc80008400000 */
[----:B------:R-:W-:-:S05]  /*11510*/  FFMA R29, R84, UR33, R29 ;  /* 0x00000021541d7c23 */ /* 0x000fca000800001d */
[----:B------:R-:W-:-:S05]  /*11520*/  F2FP.SATFINITE.E4M3.F32.PACK_AB_MERGE_C R29, RZ, R29, RZ ;  /* 0x0000001dff1d723e */ /* 0x000fca00048070ff */
[----:B------:R1:W-:Y:S02]  /*11530*/  @!P5 STG.E.U8 desc[UR38][R30.64], R29 ;  /* 0x0000001d1e00d986 */ /* 0x0003e4000c101126 */
[----:B-1----:R-:W-:-:S06]  /*11540*/  PRMT R29, RZ, 0x7610, R29 ;  /* 0x00007610ff1d7816 */ /* 0x002fcc000000001d */
[----:B------:R-:W3:Y:S01]  /*11550*/  @!P4 LDG.E.U8 R29, desc[UR38][R22.64+0x1] ;  /* 0x00000126161dc981 */ /* 0x000ee2000c1e1100 */
[----:B------:R-:W-:-:S04]  /*11560*/  @P1 LOP3.LUT R0, R0, 0x4, RZ, 0xfc, !PT ;  /* 0x0000000400001812 */ /* 0x000fc800078efcff */
[----:B------:R-:W-:Y:S02]  /*11570*/  LOP3.LUT P1, RZ, R0, 0x400, RZ, 0xc0, !PT ;  /* 0x0000040000ff7812 */ /* 0x000fe4000782c0ff */
[----:B------:R-:W-:-:S11]  /*11580*/  LOP3.LUT R27, R27, 0xffff7fff, RZ, 0xc0, !PT ;  /* 0xffff7fff1b1b7812 */ /* 0x000fd600078ec0ff */
[----:B------:R-:W-:Y:S02]  /*11590*/  @P1 LOP3.LUT R27, R27, 0x8000, RZ, 0xfc, !PT ;  /* 0x000080001b1b1812 */ /* 0x000fe400078efcff */
[----:B------:R-:W-:-:S13]  /*115a0*/  ISETP.LT.OR P1, PT, R26, 0x31, !P3 ;  /* 0x000000311a00780c */ /* 0x000fda0005f21670 */
[----:B------:R-:W1:Y:S01]  /*115b0*/  @!P1 LDC.64 R30, c[0x0][0x5c0] ;  /* 0x00017000ff1e9b82 */ /* 0x000e620000000a00 */
[----:B------:R-:W-:Y:S02]  /*115c0*/  @!P4 IADD3 R34, P2, P6, R3, R12, R10 ;  /* 0x0000000c0322c210 */ /* 0x000fe40007e5e00a */
[----:B------:R-:W-:Y:S02]  /*115d0*/  LOP3.LUT R0, R0, 0xfffbffff, RZ, 0xc0, !PT ;  /* 0xfffbffff00007812 */ /* 0x000fe400078ec0ff */
[----:B------:R-:W-:Y:S02]  /*115e0*/  @!P4 IADD3.X R35, R4, R28, R9, P2, P6 ;  /* 0x0000001c0423c210 */ /* 0x000fe400017ec409 */
[----:B0-----:R-:W-:Y:S02]  /*115f0*/  @!P4 IADD3 R32, P2, R34, R32, RZ ;  /* 0x000000202220c210 */ /* 0x001fe40007f5e0ff */
[----:B------:R-:W-:-:S03]  /*11600*/  @P1 LOP3.LUT R0, R0, 0x40000, RZ, 0xfc, !PT ;  /* 0x0004000000001812 */ /* 0x000fc600078efcff */
[----:B------:R-:W-:Y:S01]  /*11610*/  @!P4 IMAD.X R33, R35, 0x1, R33, P2 ;  /* 0x000000012321c824 */ /* 0x000fe200010e0621 */
[----:B-1----:R-:W-:-:S04]  /*11620*/  @!P1 IADD3 R84, P5, P6, R12, R30, R8 ;  /* 0x0000001e0c549210 */ /* 0x002fc80007ebe008 */
[----:B------:R-:W-:Y:S02]  /*11630*/  @!P1 IADD3.X R85, R28, R31, R7, P5, P6 ;  /* 0x0000001f1c559210 */ /* 0x000fe40002fec407 */
        /* <DEDUP_REMOVED lines=8> */
[----:B0-----:R-:W-:-:S06]  /*116c0*/  PRMT R29, RZ, 0x7610, R29 ;  /* 0x00007610ff1d7816 */ /* 0x001fcc000000001d */
[----:B------:R-:W3:Y:S01]  /*116d0*/  @!P1 LDG.E.U8 R29, desc[UR38][R20.64+0x8] ;  /* 0x00000826141d9981 */ /* 0x000ee2000c1e1100 */
[----:B------:R-:W-:Y:S02]  /*116e0*/  LOP3.LUT P2, RZ, R27, 0x4000, RZ, 0xc0, !PT ;  /* 0x000040001bff7812 */ /* 0x000fe4000784c0ff */
[----:B------:R-:W-:-:S13]  /*116f0*/  ISETP.LT.OR P6, PT, R26, 0x32, !P3 ;  /* 0x000000321a00780c */ /* 0x000fda0005fc1670 */
[----:B------:R-:W0:Y:S01]  /*11700*/  @!P6 LDC.64 R30, c[0x0][0x5c0] ;  /* 0x00017000ff1eeb82 */ /* 0x000e220000000a00 */
[----:B------:R-:W-:-:S04]  /*11710*/  LOP3.LUT R0, R0, 0xfffffffe, RZ, 0xc0, !PT ;  /* 0xfffffffe00007812 */ /* 0x000fc800078ec0ff */
[----:B------:R-:W-:Y:S02]  /*11720*/  @P6 LOP3.LUT R0, R0, 0x1, RZ, 0xfc, !PT ;  /* 0x0000000100006812 */ /* 0x000fe400078efcff */
[----:B0-----:R-:W-:Y:S02]  /*11730*/  @!P6 IADD3 R82, P4, P5, R12, R30, R8 ;  /* 0x0000001e0c52e210 */ /* 0x001fe40007d9e008 */
        /* <DEDUP_REMOVED lines=9> */
[----:B------:R-:W-:Y:S02]  /*117d0*/  @!P6 IADD3.X R83, R28, R31, R7, P4, P5 ;  /* 0x0000001f1c53e210 */ /* 0x000fe400027ea407 */
[----:B------:R-:W-:-:S13]  /*117e0*/  ISETP.LT.OR P6, PT, R26, 0x39, !P3 ;  /* 0x000000391a00780c */ /* 0x000fda0005fc1670 */
[----:B------:R-:W0:Y:S01]  /*117f0*/  @!P6 LDC.64 R30, c[0x0][0x5c0] ;  /* 0x00017000ff1eeb82 */ /* 0x000e220000000a00 */
[----:B------:R-:W-:Y:S02]  /*11800*/  ISETP.LT.OR P1, PT, R26, 0x3a, !P3 ;  /* 0x0000003a1a00780c */ /* 0x000fe40005f21670 */
[----:B0-----:R-:W-:-:S04]  /*11810*/  @!P6 IADD3 R90, P4, P5, R12, R30, R8 ;  /* 0x0000001e0c5ae210 */ /* 0x001fc80007d9e008 */
[----:B------:R-:W-:-:S07]  /*11820*/  @!P6 IADD3.X R91, R28, R31, R7, P4, P5 ;  /* 0x0000001f1c5be210 */ /* 0x000fce00027ea407 */
[----:B------:R-:W0:Y:S02]  /*11830*/  @!P1 LDC.64 R30, c[0x0][0x5c0] ;  /* 0x00017000ff1e9b82 */ /* 0x000e240000000a00 */
[----:B0-----:R-:W-:-:S04]  /*11840*/  @!P1 IADD3 R86, P4, P5, R12, R30, R8 ;  /* 0x0000001e0c569210 */ /* 0x001fc80007d9e008 */
[----:B------:R-:W-:Y:S02]  /*11850*/  @!P1 IADD3.X R87, R28, R31, R7, P4, P5 ;  /* 0x0000001f1c579210 */ /* 0x000fe400027ea407 */
[----:B------:R-:W-:-:S13]  /*11860*/  ISETP.LT.OR P4, PT, R26, 0x9, !P0 ;  /* 0x000000091a00780c */ /* 0x000fda0004781670 */
[----:B------:R-:W0:Y:S01]  /*11870*/  @!P4 LDC.64 R30, c[0x0][0x5c0] ;  /* 0x00017000ff1ecb82 */ /* 0x000e220000000a00 */
[----:B---3--:R-:W-:-:S04]  /*11880*/  LOP3.LUT R29, R29, 0xff, RZ, 0xc0, !PT ;  /* 0x000000ff1d1d7812 */ /* 0x008fc800078ec0ff */
[----:B------:R-:W-:-:S05]  /*11890*/  F2FP.F16.E4M3.UNPACK_B R29, R29 ;  /* 0x0000001dff1d723e */ /* 0x000fca00020006ff */
[----:B------:R-:W-:-:S05]  /*118a0*/  HADD2.F32 R29, -RZ, R29.H0_H0 ;  /* 0x2000001dff1d7230 */ /* 0x000fca0000004100 */
[----:B------:R-:W-:-:S04]  /*118b0*/  FMUL R29, R29, UR32 ;  /* 0x000000201d1d7c20 */ /* 0x000fc80008400000 */
[----:B------:R-:W-:-:S05]  /*118c0*/  FFMA R29, R89, UR33, R29 ;  /* 0x00000021591d7c23 */ /* 0x000fca000800001d */
[----:B------:R-:W-:-:S05]  /*118d0*/  F2FP.SATFINITE.E4M3.F32.PACK_AB_MERGE_C R29, RZ, R29, RZ ;  /* 0x0000001dff1d723e */ /* 0x000fca00048070ff */
[----:B------:R1:W-:Y:S01]  /*118e0*/  @!P2 STG.E.U8 desc[UR38][R40.64+0x9], R29 ;  /* 0x0000091d2800a986 */ /* 0x0003e2000c101126 */
[----:B------:R-:W-:-:S04]  /*118f0*/  @!P4 IADD3 R32, P2, P5, R3, R12, R10 ;  /* 0x0000000c0320c210 */ /* 0x000fc80007d5e00a */
[----:B-1----:R-:W-:Y:S02]  /*11900*/  @!P4 IADD3.X R29, R4, R28, R9, P2, P5 ;  /* 0x0000001c041dc210 */ /* 0x002fe400017ea409 */
[----:B0-----:R-:W-:-:S05]  /*11910*/  @!P4 IADD3 R30, P2, R32, R30, RZ ;  /* 0x0000001e201ec210 */ /* 0x001fca0007f5e0ff */
[----:B------:R-:W-:Y:S01]  /*11920*/  @!P4 IMAD.X R31, R29, 0x1, R31, P2 ;  /* 0x000000011d1fc824 */ /* 0x000fe200010e061f */
[----:B------:R-:W-:-:S06]  /*11930*/  PRMT R29, RZ, 0x7610, R29 ;  /* 0x00007610ff1d7816 */ /* 0x000fcc000000001d */
[----:B------:R-:W3:Y:S01]  /*11940*/  @!P4 LDG.E.U8 R29, desc[UR38][R22.64+0x8] ;  /* 0x00000826161dc981 */ /* 0x000ee2000c1e1100 */
[----:B------:R-:W-:Y:S02]  /*11950*/  ISETP.LT.OR P2, PT, R26, 0xa, !P0 ;  /* 0x0000000a1a00780c */ /* 0x000fe40004741670 */
[----:B------:R-:W-:-:S04]  /*11960*/  LOP3.LUT R0, R0, 0xfff7ffff, RZ, 0xc0, !PT ;  /* 0xfff7ffff00007812 */ /* 0x000fc800078ec0ff */
[----:B------:R-:W-:-:S07]  /*11970*/  @P6 LOP3.LUT R0, R0, 0x80000, RZ, 0xfc, !PT ;  /* 0x0008000000006812 */ /* 0x000fce00078efcff */
[----:B------:R-:W-:Y:S02]  /*11980*/  @!P2 IADD3 R34, P5, P6, R3, R12, R10 ;  /* 0x0000000c0322a210 */ /* 0x000fe40007ebe00a */
[----:B---3--:R-:W-:-:S04]  /*11990*/  LOP3.LUT R29, R29, 0xff, RZ, 0xc0, !PT ;  /* 0x000000ff1d1d7812 */ /* 0x008fc800078ec0ff */
[----:B------:R-:W-:-:S05]  /*119a0*/  F2FP.F16.E4M3.UNPACK_B R29, R29 ;  /* 0x0000001dff1d723e */ /* 0x000fca00020006ff */
[----:B------:R-:W-:-:S05]  /*119b0*/  HADD2.F32 R29, -RZ, R29.H0_H0 ;  /* 0x2000001dff1d7230 */ /* 0x000fca0000004100 */
[----:B------:R-:W-:-:S04]  /*119c0*/  FMUL R32, R29, UR32 ;  /* 0x000000201d207c20 */ /* 0x000fc80008400000 */
[----:B--2---:R-:W-:-:S05]  /*119d0*/  FFMA R32, R88, UR33, R32 ;  /* 0x0000002158207c23 */ /* 0x004fca0008000020 */
[----:B------:R-:W-:-:S05]  /*119e0*/  F2FP.SATFINITE.E4M3.F32.PACK_AB_MERGE_C R32, RZ, R32, RZ ;  /* 0x00000020ff20723e */ /* 0x000fca00048070ff */
[----:B------:R0:W-:Y:S02]  /*119f0*/  @!P4 STG.E.U8 desc[UR38][R30.64+0x8], R32 ;  /* 0x000008201e00c986 */ /* 0x0001e4000c101126 */
[----:B0-----:R-:W0:Y:S01]  /*11a00*/  @!P2 LDC.64 R32, c[0x0][0x5c0] ;  /* 0x00017000ff20ab82 */ /* 0x001e220000000a00 */
[----:B------:R-:W-:Y:S02]  /*11a10*/  @!P2 IADD3.X R29, R4, R28, R9, P5, P6 ;  /* 0x0000001c041da210 */ /* 0x000fe40002fec409 */
[----:B0-----:R-:W-:-:S05]  /*11a20*/  @!P2 IADD3 R32, P4, R34, R32, RZ ;  /* 0x000000202220a210 */ /* 0x001fca0007f9e0ff */
[----:B------:R-:W-:Y:S01]  /*11a30*/  @!P2 IMAD.X R33, R29, 0x1, R33, P4 ;  /* 0x000000011d21a824 */ /* 0x000fe200020e0621 */
[----:B------:R-:W-:-:S06]  /*11a40*/  PRMT R29, RZ, 0x7610, R29 ;  /* 0x00007610ff1d7816 */ /* 0x000fcc000000001d */
[----:B------:R-:W2:Y:S01]  /*11a50*/  @!P2 LDG.E.U8 R29, desc[UR38][R22.64+0x9] ;  /* 0x00000926161da981 */ /* 0x000ea2000c1e1100 */
[----:B------:R-:W-:Y:S02]  /*11a60*/  LOP3.LUT R0, R0, 0xfffffbff, RZ, 0xc0, !PT ;  /* 0xfffffbff00007812 */ /* 0x000fe400078ec0ff */
[----:B------:R-:W-:Y:S02]  /*11a70*/  ISETP.GE.AND P3, PT, R11, 0x101, PT ;  /* 0x000001010b00780c */ /* 0x000fe40003f66270 */
[----:B------:R-:W-:Y:S02]  /*11a80*/  @P1 LOP3.LUT R0, R0, 0x400, RZ, 0xfc, !PT ;  /* 0x0000040000001812 */ /* 0x000fe400078efcff */
[----:B------:R-:W-:-:S13]  /*11a90*/  ISETP.LT.OR P1, PT, R26, 0x21, !P3 ;  /* 0x000000211a00780c */ /* 0x000fda0005f21670 */
[----:B------:R-:W0:Y:S01]  /*11aa0*/  @!P1 LDC.64 R30, c[0x0][0x5c0] ;  /* 0x00017000ff1e9b82 */ /* 0x000e220000000a00 */
[----:B------:R-:W-:-:S04]  /*11ab0*/  LOP3.LUT R0, R0, 0xffdfffff, RZ, 0xc0, !PT ;  /* 0xffdfffff00007812 */ /* 0x000fc800078ec0ff */
[----:B------:R-:W-:Y:S02]  /*11ac0*/  @P1 LOP3.LUT R0, R0, 0x200000, RZ, 0xfc, !PT ;  /* 0x0020000000001812 */ /* 0x000fe400078efcff */
[----:B0-----:R-:W-:-:S04]  /*11ad0*/  @!P1 IADD3 R88, P5, P6, R12, R30, R10 ;  /* 0x0000001e0c589210 */ /* 0x001fc80007ebe00a */
[----:B------:R-:W-:Y:S02]  /*11ae0*/  @!P1 IADD3.X R89, R28, R31, R9, P5, P6 ;  /* 0x0000001f1c599210 */ /* 0x000fe40002fec409 */
[----:B------:R-:W-:Y:S02]  /*11af0*/  LOP3.LUT P6, RZ, R0, 0x200, RZ, 0xc0, !PT ;  /* 0x0000020000ff7812 */ /* 0x000fe400078cc0ff */
[----:B--2---:R-:W-:-:S04]  /*11b00*/  LOP3.LUT R29, R29, 0xff, RZ, 0xc0, !PT ;  /* 0x000000ff1d1d7812 */ /* 0x004fc800078ec0ff */
[----:B------:R-:W-:-:S05]  /*11b10*/  F2FP.F16.E4M3.UNPACK_B R29, R29 ;  /* 0x0000001dff1d723e */ /* 0x000fca00020006ff */
[----:B------:R-:W-:-:S05]  /*11b20*/  HADD2.F32 R29, -RZ, R29.H0_H0 ;  /* 0x2000001dff1d7230 */ /* 0x000fca0000004100 */
[----:B------:R-:W-:-:S04]  /*11b30*/  FMUL R29, R29, UR32 ;  /* 0x000000201d1d7c20 */ /* 0x000fc80008400000 */
[----:B------:R-:W-:Y:S01]  /*11b40*/  FFMA R29, R93, UR33, R29 ;  /* 0x000000215d1d7c23 */ /* 0x000fe2000800001d */
[----:B------:R-:W-:Y:S01]  /*11b50*/  LOP3.LUT P1, RZ, R0, 0x100, RZ, 0xc0, !PT ;  /* 0x0000010000ff7812 */ /* 0x000fe2000782c0ff */
[----:B------:R-:W2:Y:S03]  /*11b60*/  LDL.LU R93, [R1+0xe4] ;  /* 0x0000e400015d7983 */ /* 0x000ea60000300800 */
[----:B------:R-:W-:-:S05]  /*11b70*/  F2FP.SATFINITE.E4M3.F32.PACK_AB_MERGE_C R29, RZ, R29, RZ ;  /* 0x0000001dff1d723e */ /* 0x000fca00048070ff */
[----:B------:R0:W-:Y:S02]  /*11b80*/  @!P2 STG.E.U8 desc[UR38][R32.64+0x9], R29 ;  /* 0x0000091d2000a986 */ /* 0x0001e4000c101126 */
[----:B0-----:R-:W-:-:S06]  /*11b90*/  PRMT R29, RZ, 0x7610, R29 ;  /* 0x00007610ff1d7816 */ /* 0x001fcc000000001d */
[----:B------:R-:W3:Y:S01]  /*11ba0*/  @!P6 LDG.E.U8 R29, desc[UR38][R20.64+0x10] ;  /* 0x00001026141de981 */ /* 0x000ee2000c1e1100 */
[----:B------:R-:W-:-:S13]  /*11bb0*/  ISETP.LT.OR P5, PT, R26, 0x22, !P3 ;  /* 0x000000221a00780c */ /* 0x000fda0005fa1670 */
[----:B------:R-:W0:Y:S01]  /*11bc0*/  @!P5 LDC.64 R30, c[0x0][0x5c0] ;  /* 0x00017000ff1edb82 */ /* 0x000e220000000a00 */
[----:B------:R-:W-:-:S04]  /*11bd0*/  LOP3.LUT R0, R0, 0xffefffff, RZ, 0xc0, !PT ;  /* 0xffefffff00007812 */ /* 0x000fc800078ec0ff */
[----:B------:R-:W-:Y:S02]  /*11be0*/  @P5 LOP3.LUT R0, R0, 0x100000, RZ, 0xfc, !PT ;  /* 0x0010000000005812 */ /* 0x000fe400078efcff */
        /* <DEDUP_REMOVED lines=8> */
[----:B------:R-:W-:Y:S01]  /*11c70*/  FFMA R29, R92, UR33, R29 ;  /* 0x000000215c1d7c23 */ /* 0x000fe2000800001d */
[----:B------:R-:W-:Y:S01]  /*11c80*/  LOP3.LUT R0, R0, 0xffbfffff, RZ, 0xc0, !PT ;  /* 0xffbfffff00007812 */ /* 0x000fe200078ec0ff */
[----:B------:R-:W3:Y:S03]  /*11c90*/  LDL.LU R92, [R1+0xe8] ;  /* 0x0000e800015c7983 */ /* 0x000ee60000300800 */
[----:B------:R-:W-:-:S05]  /*11ca0*/  F2FP.SATFINITE.E4M3.F32.PACK_AB_MERGE_C R29, RZ, R29, RZ ;  /* 0x0000001dff1d723e */ /* 0x000fca00048070ff */
[----:B------:R1:W-:Y:S02]  /*11cb0*/  @!P6 STG.E.U8 desc[UR38][R58.64+0x10], R29 ;  /* 0x0000101d3a00e986 */ /* 0x0003e4000c101126 */
[----:B-1----:R-:W-:-:S06]  /*11cc0*/  PRMT R29, RZ, 0x7610, R29 ;  /* 0x00007610ff1d7816 */ /* 0x002fcc000000001d */
[----:B------:R-:W4:Y:S01]  /*11cd0*/  @!P1 LDG.E.U8 R29, desc[UR38][R20.64+0x11] ;  /* 0x00001126141d9981 */ /* 0x000f22000c1e1100 */
[----:B0-----:R-:W-:Y:S02]  /*11ce0*/  @!P5 IADD3 R60, P2, P4, R12, R30, R10 ;  /* 0x0000001e0c3cd210 */ /* 0x001fe40007c5e00a */
[----:B------:R-:W-:Y:S02]  /*11cf0*/  @P5 LOP3.LUT R0, R0, 0x400000, RZ, 0xfc, !PT ;  /* 0x0040000000005812 */ /* 0x000fe400078efcff */
[----:B------:R-:W-:Y:S02]  /*11d00*/  @!P5 IADD3.X R61, R28, R31, R9, P2, P4 ;  /* 0x0000001f1c3dd210 */ /* 0x000fe400017e8409 */
[----:B------:R-:W-:-:S13]  /*11d10*/  ISETP.LT.OR P5, PT, R26, 0x2a, !P3 ;  /* 0x0000002a1a00780c */ /* 0x000fda0005fa1670 */
[----:B------:R-:W0:Y:S02]  /*11d20*/  @!P5 LDC.64 R30, c[0x0][0x5c0] ;  /* 0x00017000ff1edb82 */ /* 0x000e240000000a00 */
[----:B0-----:R-:W-:-:S04]  /*11d30*/  @!P5 IADD3 R54, P2, P4, R12, R30, R10 ;  /* 0x0000001e0c36d210 */ /* 0x001fc80007c5e00a */
[----:B------:R-:W-:Y:S02]  /*11d40*/  @!P5 IADD3.X R55, R28, R31, R9, P2, P4 ;  /* 0x0000001f1c37d210 */ /* 0x000fe400017e8409 */
[----:B------:R-:W-:-:S13]  /*11d50*/  ISETP.LT.OR P4, PT, R26, 0x11, !P0 ;  /* 0x000000111a00780c */ /* 0x000fda0004781670 */
[----:B------:R-:W0:Y:S01]  /*11d60*/  @!P4 LDC.64 R30, c[0x0][0x5c0] ;  /* 0x00017000ff1ecb82 */ /* 0x000e220000000a00 */
[----:B------:R-:W-:-:S04]  /*11d70*/  LOP3.LUT R0, R0, 0xfffffdff, RZ, 0xc0, !PT ;  /* 0xfffffdff00007812 */ /* 0x000fc800078ec0ff */
[----:B------:R-:W-:Y:S02]  /*11d80*/  @P5 LOP3.LUT R0, R0, 0x200, RZ, 0xfc, !PT ;  /* 0x0000020000005812 */ /* 0x000fe400078efcff */
[----:B------:R-:W-:Y:S02]  /*11d90*/  @!P4 IADD3 R32, P2, P5, R3, R12, R10 ;  /* 0x0000000c0320c210 */ /* 0x000fe40007d5e00a */
        /* <DEDUP_REMOVED lines=8> */
[----:B-1----:R-:W-:Y:S02]  /*11e20*/  @!P4 IADD3.X R29, R4, R28, R9, P2, P5 ;  /* 0x0000001c041dc210 */ /* 0x002fe400017ea409 */
[----:B0-----:R-:W-:-:S05]  /*11e30*/  @!P4 IADD3 R30, P2, R32, R30, RZ ;  /* 0x0000001e201ec210 */ /* 0x001fca0007f5e0ff */
[----:B------:R-:W-:Y:S01]  /*11e40*/  @!P4 IMAD.X R31, R29, 0x1, R31, P2 ;  /* 0x000000011d1fc824 */ /* 0x000fe200010e061f */
[----:B------:R-:W-:-:S06]  /*11e50*/  PRMT R29, RZ, 0x7610, R29 ;  /* 0x00007610ff1d7816 */ /* 0x000fcc000000001d */
[----:B------:R-:W4:Y:S01]  /*11e60*/  @!P4 LDG.E.U8 R29, desc[UR38][R22.64+0x10] ;  /* 0x00001026161dc981 */ /* 0x000f22000c1e1100 */
[----:B------:R-:W-:-:S13]  /*11e70*/  ISETP.LT.OR P2, PT, R26, 0x12, !P0 ;  /* 0x000000121a00780c */ /* 0x000fda0004741670 */
[----:B------:R-:W-:Y:S02]  /*11e80*/  @!P2 IADD3 R34, P5, P6, R3, R12, R10 ;  /* 0x0000000c0322a210 */ /* 0x000fe40007ebe00a */
[----:B----4-:R-:W-:-:S04]  /*11e90*/  LOP3.LUT R29, R29, 0xff, RZ, 0xc0, !PT ;  /* 0x000000ff1d1d7812 */ /* 0x010fc800078ec0ff */
[----:B------:R-:W-:-:S05]  /*11ea0*/  F2FP.F16.E4M3.UNPACK_B R29, R29 ;  /* 0x0000001dff1d723e */ /* 0x000fca00020006ff */
[----:B------:R-:W-:-:S05]  /*11eb0*/  HADD2.F32 R29, -RZ, R29.H0_H0 ;  /* 0x2000001dff1d7230 */ /* 0x000fca0000004100 */
[----:B------:R-:W-:-:S04]  /*11ec0*/  FMUL R32, R29, UR32 ;  /* 0x000000201d207c20 */ /* 0x000fc80008400000 */
[----:B---3--:R-:W-:Y:S01]  /*11ed0*/  FFMA R32, R92, UR33, R32 ;  /* 0x000000215c207c23 */ /* 0x008fe20008000020 */
[----:B------:R-:W-:Y:S01]  /*11ee0*/  @!P2 IADD3.X R29, R4, R28, R9, P5, P6 ;  /* 0x0000001c041da210 */ /* 0x000fe20002fec409 */
[----:B------:R-:W3:Y:S03]  /*11ef0*/  LDL.LU R92, [R1+0xf0] ;  /* 0x0000f000015c7983 */ /* 0x000ee60000300800 */
[----:B------:R-:W-:-:S05]  /*11f00*/  F2FP.SATFINITE.E4M3.F32.PACK_AB_MERGE_C R32, RZ, R32, RZ ;  /* 0x00000020ff20723e */ /* 0x000fca00048070ff */
[----:B------:R0:W-:Y:S02]  /*11f10*/  @!P4 STG.E.U8 desc[UR38][R30.64+0x10], R32 ;  /* 0x000010201e00c986 */ /* 0x0001e4000c101126 */
[----:B0-----:R-:W0:Y:S02]  /*11f20*/  @!P2 LDC.64 R32, c[0x0][0x5c0] ;  /* 0x00017000ff20ab82 */ /* 0x001e240000000a00 */
[----:B0-----:R-:W-:-:S05]  /*11f30*/  @!P2 IADD3 R32, P4, R34, R32, RZ ;  /* 0x000000202220a210 */ /* 0x001fca0007f9e0ff */
[----:B------:R-:W-:Y:S01]  /*11f40*/  @!P2 IMAD.X R33, R29, 0x1, R33, P4 ;  /* 0x000000011d21a824 */ /* 0x000fe200020e0621 */
[----:B------:R-:W-:-:S06]  /*11f50*/  PRMT R29, RZ, 0x7610, R29 ;  /* 0x00007610ff1d7816 */ /* 0x000fcc000000001d */
[----:B------:R-:W4:Y:S01]  /*11f60*/  @!P2 LDG.E.U8 R29, desc[UR38][R22.64+0x11] ;  /* 0x00001126161da981 */ /* 0x000f22000c1e1100 */
[----:B------:R-:W-:-:S13]  /*11f70*/  ISETP.LT.OR P1, PT, R26, 0x31, !P3 ;  /* 0x000000311a00780c */ /* 0x000fda0005f21670 */
[----:B------:R-:W0:Y:S01]  /*11f80*/  @!P1 LDC.64 R30, c[0x0][0x5c0] ;  /* 0x00017000ff1e9b82 */ /* 0x000e220000000a00 */
[----:B------:R-:W-:-:S04]  /*11f90*/  LOP3.LUT R0, R0, 0xfdffffff, RZ, 0xc0, !PT ;  /* 0xfdffffff00007812 */ /* 0x000fc800078ec0ff */
[----:B------:R-:W-:Y:S02]  /*11fa0*/  @P1 LOP3.LUT R0, R0, 0x2000000, RZ, 0xfc, !PT ;  /* 0x0200000000001812 */ /* 0x000fe400078efcff */
[----:B0-----:R-:W-:-:S04]  /*11fb0*/  @!P1 IADD3 R38, P5, P6, R12, R30, R10 ;  /* 0x0000001e0c269210 */ /* 0x001fc80007ebe00a */
[----:B------:R-:W-:Y:S02]  /*11fc0*/  @!P1 IADD3.X R39, R28, R31, R9, P5, P6 ;  /* 0x0000001f1c279210 */ /* 0x000fe40002fec409 */
[----:B------:R-:W-:Y:S02]  /*11fd0*/  LOP3.LUT P5, RZ, R0, 0x800, RZ, 0xc0, !PT ;  /* 0x0000080000ff7812 */ /* 0x000fe400078ac0ff */
[----:B----4-:R-:W-:-:S04]  /*11fe0*/  LOP3.LUT R29, R29, 0xff, RZ, 0xc0, !PT ;  /* 0x000000ff1d1d7812 */ /* 0x010fc800078ec0ff */
[----:B------:R-:W-:-:S05]  /*11ff0*/  F2FP.F16.E4M3.UNPACK_B R29, R29 ;  /* 0x0000001dff1d723e */ /* 0x000fca00020006ff */
[----:B------:R-:W-:-:S05]  /*12000*/  HADD2.F32 R29, -RZ, R29.H0_H0 ;  /* 0x2000001dff1d7230 */ /* 0x000fca0000004100 */
[----:B------:R-:W-:-:S04]  /*12010*/  FMUL R29, R29, UR32 ;  /* 0x000000201d1d7c20 */ /* 0x000fc80008400000 */
[----:B--2---:R-:W-:Y:S01]  /*12020*/  FFMA R29, R93, UR33, R29 ;  /* 0x000000215d1d7c23 */ /* 0x004fe2000800001d */
[----:B------:R-:W-:Y:S01]  /*12030*/  LOP3.LUT P1, RZ, R0, 0x8, RZ, 0xc0, !PT ;  /* 0x0000000800ff7812 */ /* 0x000fe2000782c0ff */
[----:B------:R-:W2:Y:S03]  /*12040*/  LDL.LU R93, [R1+0xf4] ;  /* 0x0000f400015d7983 */ /* 0x000ea60000300800 */
[----:B------:R-:W-:-:S05]  /*12050*/  F2FP.SATFINITE.E4M3.F32.PACK_AB_MERGE_C R29, RZ, R29, RZ ;  /* 0x0000001dff1d723e */ /* 0x000fca00048070ff */
[----:B------:R0:W-:Y:S02]  /*12060*/  @!P2 STG.E.U8 desc[UR38][R32.64+0x11], R29 ;  /* 0x0000111d2000a986 */ /* 0x0001e4000c101126 */
[----:B0-----:R-:W-:-:S06]  /*12070*/  PRMT R29, RZ, 0x7610, R29 ;  /* 0x00007610ff1d7816 */ /* 0x001fcc000000001d */
[----:B------:R-:W4:Y:S01]  /*12080*/  @!P5 LDG.E.U8 R29, desc[UR38][R20.64+0x18] ;  /* 0x00001826141dd981 */ /* 0x000f22000c1e1100 */
[----:B------:R-:W-:-:S04]  /*12090*/  ISETP.GE.AND P6, PT, R11, 0x101, PT ;  /* 0x000001010b00780c */ /* 0x000fc80003fc6270 */
[----:B------:R-:W-:-:S13]  /*120a0*/  ISETP.LT.OR P3, PT, R26, 0x32, !P6 ;  /* 0x000000321a00780c */ /* 0x000fda0007761670 */
[----:B------:R-:W0:Y:S01]  /*120b0*/  @!P3 LDC.64 R30, c[0x0][0x5c0] ;  /* 0x00017000ff1ebb82 */ /* 0x000e220000000a00 */
[----:B------:R-:W-:-:S04]  /*120c0*/  LOP3.LUT R0, R0, 0xfffffeff, RZ, 0xc0, !PT ;  /* 0xfffffeff00007812 */ /* 0x000fc800078ec0ff */
[----:B------:R-:W-:Y:S02]  /*120d0*/  @P3 LOP3.LUT R0, R0, 0x100, RZ, 0xfc, !PT ;  /* 0x0000010000003812 */ /* 0x000fe400078efcff */
[----:B0-----:R-:W-:Y:S02]  /*120e0*/  @!P3 IADD3 R34, P2, P4, R12, R30, R10 ;  /* 0x0000001e0c22b210 */ /* 0x001fe40007c5e00a */
        /* <DEDUP_REMOVED lines=9> */
[----:B0-----:R-:W-:-:S06]  /*12180*/  PRMT R29, RZ, 0x7610, R29 ;  /* 0x00007610ff1d7816 */ /* 0x001fcc000000001d */
[----:B------:R-:W4:Y:S01]  /*12190*/  @!P1 LDG.E.U8 R29, desc[UR38][R20.64+0x19] ;  /* 0x00001926141d9981 */ /* 0x000f22000c1e1100 */
        /* <DEDUP_REMOVED lines=8> */
[----:B------:R-:W-:Y:S02]  /*12220*/  ISETP.LT.OR P4, PT, R26, 0x19, !P0 ;  /* 0x000000191a00780c */ /* 0x000fe40004781670 */
[----:B------:R-:W-:-:S11]  /*12230*/  LOP3.LUT R0, R0, 0xfbffffff, RZ, 0xc0, !PT ;  /* 0xfbffffff00007812 */ /* 0x000fd600078ec0ff */
[----:B------:R-:W0:Y:S01]  /*12240*/  @!P4 LDC.64 R30, c[0x0][0x5c0] ;  /* 0x00017000ff1ecb82 */ /* 0x000e220000000a00 */
[----:B------:R-:W-:-:S04]  /*12250*/  @P3 LOP3.LUT R0, R0, 0x4000000, RZ, 0xfc, !PT ;  /* 0x0400000000003812 */ /* 0x000fc800078efcff */
        /* <DEDUP_REMOVED lines=32> */
[----:B------:R-:W-:-:S04]  /*12460*/  LOP3.LUT P3, RZ, R27, 0x2000, RZ, 0xc0, !PT ;  /* 0x000020001bff7812 */ /* 0x000fc8000786c0ff */
[----:B------:R-:W-:Y:S02]  /*12470*/  ISETP.LT.OR P1, PT, R26, 0x41, !P3 ;  /* 0x000000411a00780c */ /* 0x000fe40005f21670 */
[----:B------:R-:W-:-:S11]  /*12480*/  LOP3.LUT R27, R27, 0xfffffeff, RZ, 0xc0, !PT ;  /* 0xfffffeff1b1b7812 */ /* 0x000fd600078ec0ff */
[----:B------:R-:W0:Y:S01]  /*12490*/  @!P1 LDC.64 R30, c[0x0][0x5c0] ;  /* 0x00017000ff1e9b82 */ /* 0x000e220000000a00 */
[----:B------:R-:W-:Y:S02]  /*124a0*/  @P0 LOP3.LUT R27, R27, 0x100, RZ, 0xfc, !PT ;  /* 0x000001001b1b0812 */ /* 0x000fe400078efcff */
[----:B------:R-:W-:Y:S02]  /*124b0*/  ISETP.LT.OR P0, PT, R26, 0x42, !P3 ;  /* 0x000000421a00780c */ /* 0x000fe40005f01670 */
[----:B0-----:R-:W-:-:S04]  /*124c0*/  @!P1 IADD3 R44, P5, P6, R12, R30, R3 ;  /* 0x0000001e0c2c9210 */ /* 0x001fc80007ebe003 */
[----:B------:R-:W-:-:S07]  /*124d0*/  @!P1 IADD3.X R45, R28, R31, R4, P5, P6 ;  /* 0x0000001f1c2d9210 */ /* 0x000fce0002fec404 */
[----:B------:R-:W0:Y:S01]  /*124e0*/  @!P0 LDC.64 R30, c[0x0][0x5c0] ;  /* 0x00017000ff1e8b82 */ /* 0x000e220000000a00 */
[----:B------:R-:W-:Y:S02]  /*124f0*/  ISETP.GE.AND P5, PT, R11, 0x1, PT ;  /* 0x000000010b00780c */ /* 0x000fe40003fa6270 */
[----:B----4-:R-:W-:-:S04]  /*12500*/  LOP3.LUT R29, R29, 0xff, RZ, 0xc0, !PT ;  /* 0x000000ff1d1d7812 */ /* 0x010fc800078ec0ff */
[----:B------:R-:W-:-:S05]  /*12510*/  F2FP.F16.E4M3.UNPACK_B R29, R29 ;  /* 0x0000001dff1d723e */ /* 0x000fca00020006ff */
[----:B------:R-:W-:-:S05]  /*12520*/  HADD2.F32 R29, -RZ, R29.H0_H0 ;  /* 0x2000001dff1d7230 */ /* 0x000fca0000004100 */
[----:B------:R-:W-:-:S04]  /*12530*/  FMUL R29, R29, UR32 ;  /* 0x000000201d1d7c20 */ /* 0x000fc80008400000 */
[----:B--2---:R-:W-:Y:S02]  /*12540*/  FFMA R29, R93, UR33, R29 ;  /* 0x000000215d1d7c23 */ /* 0x004fe4000800001d */
[----:B------:R-:W2:Y:S03]  /*12550*/  LDL.LU R93, [R1+0x104] ;  /* 0x00010400015d7983 */ /* 0x000ea60000300800 */
[----:B------:R-:W-:-:S05]  /*12560*/  F2FP.SATFINITE.E4M3.F32.PACK_AB_MERGE_C R29, RZ, R29, RZ ;  /* 0x0000001dff1d723e */ /* 0x000fca00048070ff */
[----:B------:R1:W-:Y:S01]  /*12570*/  @!P2 STG.E.U8 desc[UR38][R32.64+0x19], R29 ;  /* 0x0000191d2000a986 */ /* 0x0003e2000c101126 */
[----:B0-----:R-:W-:-:S04]  /*12580*/  @!P0 IADD3 R36, P2, P4, R12, R30, R3 ;  /* 0x0000001e0c248210 */ /* 0x001fc80007c5e003 */
[----:B------:R-:W-:Y:S02]  /*12590*/  @!P0 IADD3.X R37, R28, R31, R4, P2, P4 ;  /* 0x0000001f1c258210 */ /* 0x000fe400017e8404 */
[----:B------:R-:W-:Y:S02]  /*125a0*/  ISETP.LT.OR P2, PT, R26, 0x21, !P5 ;  /* 0x000000211a00780c */ /* 0x000fe40006f41670 */
[----:B-1----:R-:W-:-:S11]  /*125b0*/  PRMT R29, RZ, 0x7610, R29 ;  /* 0x00007610ff1d7816 */ /* 0x002fd6000000001d */
[----:B------:R-:W4:Y:S01]  /*125c0*/  @!P2 LDG.E.U8 R29, desc[UR38][R24.64+0x20] ;  /* 0x00002026181da981 */ /* 0x000f22000c1e1100 */
[----:B------:R-:W0:Y:S02]  /*125d0*/  @!P2 LDC.64 R30, c[0x0][0x5c0] ;  /* 0x00017000ff1eab82 */ /* 0x000e240000000a00 */
[----:B0-----:R-:W-:-:S05]  /*125e0*/  @!P2 IADD3 R30, P4, R12, R30, RZ ;  /* 0x0000001e0c1ea210 */ /* 0x001fca0007f9e0ff */
[----:B------:R-:W-:Y:S01]  /*125f0*/  @!P2 IMAD.X R31, R28, 0x1, R31, P4 ;  /* 0x000000011c1fa824 */ /* 0x000fe200020e061f */
[----:B----4-:R-:W-:-:S04]  /*12600*/  LOP3.LUT R29, R29, 0xff, RZ, 0xc0, !PT ;  /* 0x000000ff1d1d7812 */ /* 0x010fc800078ec0ff */
[----:B------:R-:W-:-:S05]  /*12610*/  F2FP.F16.E4M3.UNPACK_B R29, R29 ;  /* 0x0000001dff1d723e */ /* 0x000fca00020006ff */
[----:B------:R-:W-:-:S05]  /*12620*/  HADD2.F32 R29, -RZ, R29.H0_H0 ;  /* 0x2000001dff1d7230 */ /* 0x000fca0000004100 */
[----:B------:R-:W-:-:S04]  /*12630*/  FMUL R29, R29, UR32 ;  /* 0x000000201d1d7c20 */ /* 0x000fc80008400000 */
[----:B---3--:R-:W-:Y:S01]  /*12640*/  FFMA R29, R92, UR33, R29 ;  /* 0x000000215c1d7c23 */ /* 0x008fe2000800001d */
[----:B------:R-:W-:Y:S01]  /*12650*/  ISETP.LT.OR P1, PT, R26, 0x21, !P3 ;  /* 0x000000211a00780c */ /* 0x000fe20005f21670 */
[----:B------:R-:W3:Y:S03]  /*12660*/  LDL.LU R92, [R1+0x108] ;  /* 0x00010800015c7983 */ /* 0x000ee60000300800 */
[----:B------:R-:W-:-:S05]  /*12670*/  F2FP.SATFINITE.E4M3.F32.PACK_AB_MERGE_C R29, RZ, R29, RZ ;  /* 0x0000001dff1d723e */ /* 0x000fca00048070ff */
[----:B------:R0:W-:Y:S01]  /*12680*/  @!P2 STG.E.U8 desc[UR38][R30.64+0x20], R29 ;  /* 0x0000201d1e00a986 */ /* 0x0001e2000c101126 */
[----:B------:R-:W-:Y:S02]  /*12690*/  ISETP.LT.OR P2, PT, R26, 0x22, !P5 ;  /* 0x000000221a00780c */ /* 0x000fe40006f41670 */
[----:B0-----:R-:W-:-:S11]  /*126a0*/  PRMT R29, RZ, 0x7610, R29 ;  /* 0x00007610ff1d7816 */ /* 0x001fd6000000001d */
[----:B------:R-:W0:Y:S01]  /*126b0*/  @!P2 LDC.64 R30, c[0x0][0x5c0] ;  /* 0x00017000ff1eab82 */ /* 0x000e220000000a00 */
[----:B------:R-:W4:Y:S01]  /*126c0*/  @!P2 LDG.E.U8 R29, desc[UR38][R24.64+0x21] ;  /* 0x00002126181da981 */ /* 0x000f22000c1e1100 */
[----:B0-----:R-:W-:-:S05]  /*126d0*/  @!P2 IADD3 R30, P4, R12, R30, RZ ;  /* 0x0000001e0c1ea210 */ /* 0x001fca0007f9e0ff */
[----:B------:R-:W-:Y:S01]  /*126e0*/  @!P2 IMAD.X R31, R28, 0x1, R31, P4 ;  /* 0x000000011c1fa824 */ /* 0x000fe200020e061f */
        /* <DEDUP_REMOVED lines=8> */
[----:B0-----:R-:W-:-:S06]  /*12770*/  PRMT R29, RZ, 0x7610, R29 ;  /* 0x00007610ff1d7816 */ /* 0x001fcc000000001d */
[----:B------:R-:W4:Y:S01]  /*12780*/  @!P1 LDG.E.U8 R29, desc[UR38][R14.64+0x20] ;  /* 0x000020260e1d9981 */ /* 0x000f22000c1e1100 */
[----:B------:R-:W-:-:S13]  /*12790*/  ISETP.LT.OR P0, PT, R26, 0x49, !P3 ;  /* 0x000000491a00780c */ /* 0x000fda0005f01670 */
[----:B------:R-:W0:Y:S02]  /*127a0*/  @!P0 LDC.64 R30, c[0x0][0x5c0] ;  /* 0x00017000ff1e8b82 */ /* 0x000e240000000a00 */
[----:B0-----:R-:W-:-:S04]  /*127b0*/  @!P0 IADD3 R98, P2, P4, R12, R30, R3 ;  /* 0x0000001e0c628210 */ /* 0x001fc80007c5e003 */
[----:B------:R-:W-:Y:S02]  /*127c0*/  @!P0 IADD3.X R99, R28, R31, R4, P2, P4 ;  /* 0x0000001f1c638210 */ /* 0x000fe400017e8404 */
[----:B------:R-:W-:-:S13]  /*127d0*/  ISETP.LT.OR P0, PT, R26, 0x4a, !P3 ;  /* 0x0000004a1a00780c */ /* 0x000fda0005f01670 */
[----:B------:R-:W0:Y:S01]  /*127e0*/  @!P0 LDC.64 R30, c[0x0][0x5c0] ;  /* 0x00017000ff1e8b82 */ /* 0x000e220000000a00 */
[----:B----4-:R-:W-:-:S04]  /*127f0*/  LOP3.LUT R29, R29, 0xff, RZ, 0xc0, !PT ;  /* 0x000000ff1d1d7812 */ /* 0x010fc800078ec0ff */
[----:B------:R-:W-:-:S05]  /*12800*/  F2FP.F16.E4M3.UNPACK_B R29, R29 ;  /* 0x0000001dff1d723e */ /* 0x000fca00020006ff */
[----:B------:R-:W-:-:S05]  /*12810*/  HADD2.F32 R29, -RZ, R29.H0_H0 ;  /* 0x2000001dff1d7230 */ /* 0x000fca0000004100 */
[----:B------:R-:W-:-:S04]  /*12820*/  FMUL R29, R29, UR32 ;  /* 0x000000201d1d7c20 */ /* 0x000fc80008400000 */
[----:B---3--:R-:W-:Y:S01]  /*12830*/  FFMA R29, R92, UR33, R29 ;  /* 0x000000215c1d7c23 */ /* 0x008fe2000800001d */
[----:B------:R-:W-:Y:S01]  /*12840*/  LOP3.LUT R0, R0, 0xbfffffff, RZ, 0xc0, !PT ;  /* 0xbfffffff00007812 */ /* 0x000fe200078ec0ff */
[----:B------:R-:W3:Y:S03]  /*12850*/  LDL.LU R92, [R1+0x110] ;  /* 0x00011000015c7983 */ /* 0x000ee60000300800 */
[----:B------:R-:W-:-:S05]  /*12860*/  F2FP.SATFINITE.E4M3.F32.PACK_AB_MERGE_C R29, RZ, R29, RZ ;  /* 0x0000001dff1d723e */ /* 0x000fca00048070ff */
[----:B------:R1:W-:Y:S01]  /*12870*/  @!P1 STG.E.U8 desc[UR38][R62.64+0x20], R29 ;  /* 0x0000201d3e009986 */ /* 0x0003e2000c101126 */
[----:B------:R-:W-:Y:S02]  /*12880*/  ISETP.LT.OR P1, PT, R26, 0x22, !P3 ;  /* 0x000000221a00780c */ /* 0x000fe40005f21670 */
[----:B-1----:R-:W-:-:S11]  /*12890*/  PRMT R29, RZ, 0x7610, R29 ;  /* 0x00007610ff1d7816 */ /* 0x002fd6000000001d */
[----:B------:R-:W4:Y:S01]  /*128a0*/  @!P1 LDG.E.U8 R29, desc[UR38][R14.64+0x21] ;  /* 0x000021260e1d9981 */ /* 0x000f22000c1e1100 */
[----:B0-----:R-:W-:Y:S02]  /*128b0*/  @!P0 IADD3 R96, P2, P4, R12, R30, R3 ;  /* 0x0000001e0c608210 */ /* 0x001fe40007c5e003 */
[----:B------:R-:W-:Y:S02]  /*128c0*/  @P0 LOP3.LUT R0, R0, 0x40000000, RZ, 0xfc, !PT ;  /* 0x4000000000000812 */ /* 0x000fe400078efcff */
[----:B------:R-:W-:Y:S02]  /*128d0*/  @!P0 IADD3.X R97, R28, R31, R4, P2, P4 ;  /* 0x0000001f1c618210 */ /* 0x000fe400017e8404 */
[----:B------:R-:W-:-:S13]  /*128e0*/  ISETP.LT.OR P0, PT, R26, 0x51, !P3 ;  /* 0x000000511a00780c */ /* 0x000fda0005f01670 */
[----:B------:R-:W0:Y:S01]  /*128f0*/  @!P0 LDC.64 R30, c[0x0][0x5c0] ;  /* 0x00017000ff1e8b82 */ /* 0x000e220000000a00 */
[----:B------:R-:W-:-:S04]  /*12900*/  LOP3.LUT R0, R0, 0xffffdfff, RZ, 0xc0, !PT ;  /* 0xffffdfff00007812 */ /* 0x000fc800078ec0ff */
[----:B------:R-:W-:Y:S02]  /*12910*/  @P0 LOP3.LUT R0, R0, 0x2000, RZ, 0xfc, !PT ;  /* 0x0000200000000812 */ /* 0x000fe400078efcff */
[----:B0-----:R-:W-:-:S04]  /*12920*/  @!P0 IADD3 R114, P2, P4, R12, R30, R3 ;  /* 0x0000001e0c728210 */ /* 0x001fc80007c5e003 */
[----:B------:R-:W-:Y:S02]  /*12930*/  @!P0 IADD3.X R115, R28, R31, R4, P2, P4 ;  /* 0x0000001f1c738210 */ /* 0x000fe400017e8404 */
        /* <DEDUP_REMOVED lines=10> */
[----:B--2---:R-:W-:Y:S01]  /*129e0*/  FFMA R29, R93, UR33, R29 ;  /* 0x000000215d1d7c23 */ /* 0x004fe2000800001d */
[----:B0-----:R-:W-:Y:S01]  /*129f0*/  @!P2 IADD3 R30, P4, R12, R30, RZ ;  /* 0x0000001e0c1ea210 */ /* 0x001fe20007f9e0ff */
[----:B------:R-:W2:Y:S03]  /*12a00*/  LDL.LU R93, [R1+0x114] ;  /* 0x00011400015d7983 */ /* 0x000ea60000300800 */
[----:B------:R-:W-:-:S05]  /*12a10*/  F2FP.SATFINITE.E4M3.F32.PACK_AB_MERGE_C R29, RZ, R29, RZ ;  /* 0x0000001dff1d723e */ /* 0x000fca00048070ff */
[----:B------:R0:W-:Y:S02]  /*12a20*/  @!P1 STG.E.U8 desc[UR38][R46.64+0x21], R29 ;  /* 0x0000211d2e009986 */ /* 0x0001e4000c101126 */
[----:B0-----:R-:W-:-:S06]  /*12a30*/  PRMT R29, RZ, 0x7610, R29 ;  /* 0x00007610ff1d7816 */ /* 0x001fcc000000001d */
[----:B------:R-:W4:Y:S01]  /*12a40*/  @!P2 LDG.E.U8 R29, desc[UR38][R24.64+0x28] ;  /* 0x00002826181da981 */ /* 0x000f22000c1e1100 */
        /* <DEDUP_REMOVED lines=20> */
[----:B--2---:R-:W-:Y:S01]  /*12b90*/  FFMA R29, R93, UR33, R29 ;  /* 0x000000215d1d7c23 */ /* 0x004fe2000800001d */
[----:B------:R-:W-:Y:S01]  /*12ba0*/  LOP3.LUT R0, R0, 0xffffefff, RZ, 0xc0, !PT ;  /* 0xffffefff00007812 */ /* 0x000fe200078ec0ff */
[----:B------:R-:W2:Y:S03]  /*12bb0*/  LDL.LU R93, [R1+0x11c] ;  /* 0x00011c00015d7983 */ /* 0x000ea60000300800 */
[----:B------:R-:W-:-:S05]  /*12bc0*/  F2FP.SATFINITE.E4M3.F32.PACK_AB_MERGE_C R29, RZ, R29, RZ ;  /* 0x0000001dff1d723e */ /* 0x000fca00048070ff */
[----:B------:R0:W-:Y:S02]  /*12bd0*/  @!P2 STG.E.U8 desc[UR38][R30.64+0x29], R29 ;  /* 0x0000291d1e00a986 */ /* 0x0001e4000c101126 */
[----:B0-----:R-:W-:-:S06]  /*12be0*/  PRMT R29, RZ, 0x7610, R29 ;  /* 0x00007610ff1d7816 */ /* 0x001fcc000000001d */
[----:B------:R-:W4:Y:S01]  /*12bf0*/  @!P6 LDG.E.U8 R29, desc[UR38][R14.64+0x28] ;  /* 0x000028260e1de981 */ /* 0x000f22000c1e1100 */
[----:B------:R-:W-:-:S04]  /*12c00*/  @P0 LOP3.LUT R0, R0, 0x1000, RZ, 0xfc, !PT ;  /* 0x0000100000000812 */ /* 0x000fc800078efcff */
[----:B------:R-:W-:Y:S02]  /*12c10*/  LOP3.LUT P1, RZ, R0, 0x10, RZ, 0xc0, !PT ;  /* 0x0000001000ff7812 */ /* 0x000fe4000782c0ff */
[----:B------:R-:W-:Y:S02]  /*12c20*/  ISETP.LT.OR P0, PT, R26, 0x59, !P3 ;  /* 0x000000591a00780c */ /* 0x000fe40005f01670 */
[----:B------:R-:W-:-:S11]  /*12c30*/  LOP3.LUT R27, R27, 0xffffefff, RZ, 0xc0, !PT ;  /* 0xffffefff1b1b7812 */ /* 0x000fd600078ec0ff */
[----:B------:R-:W0:Y:S01]  /*12c40*/  @!P0 LDC.64 R30, c[0x0][0x5c0] ;  /* 0x00017000ff1e8b82 */ /* 0x000e220000000a00 */
[----:B----4-:R-:W-:-:S04]  /*12c50*/  LOP3.LUT R29, R29, 0xff, RZ, 0xc0, !PT ;  /* 0x000000ff1d1d7812 */ /* 0x010fc800078ec0ff */
[----:B------:R-:W-:-:S05]  /*12c60*/  F2FP.F16.E4M3.UNPACK_B R29, R29 ;  /* 0x0000001dff1d723e */ /* 0x000fca00020006ff */
[----:B------:R-:W-:-:S05]  /*12c70*/  HADD2.F32 R29, -RZ, R29.H0_H0 ;  /* 0x2000001dff1d7230 */ /* 0x000fca0000004100 */
[----:B------:R-:W-:-:S04]  /*12c80*/  FMUL R29, R29, UR32 ;  /* 0x000000201d1d7c20 */ /* 0x000fc80008400000 */
[----:B---3--:R-:W-:Y:S01]  /*12c90*/  FFMA R29, R92, UR33, R29 ;  /* 0x000000215c1d7c23 */ /* 0x008fe2000800001d */
[----:B------:R-:W-:Y:S01]  /*12ca0*/  @P5 LOP3.LUT R27, R27, 0x1000, RZ, 0xfc, !PT ;  /* 0x000010001b1b5812 */ /* 0x000fe200078efcff */
[----:B------:R-:W3:Y:S03]  /*12cb0*/  LDL.LU R92, [R1+0x120] ;  /* 0x00012000015c7983 */ /* 0x000ee60000300800 */
[----:B------:R-:W-:-:S05]  /*12cc0*/  F2FP.SATFINITE.E4M3.F32.PACK_AB_MERGE_C R29, RZ, R29, RZ ;  /* 0x0000001dff1d723e */ /* 0x000fca00048070ff */
[----:B------:R1:W-:Y:S02]  /*12cd0*/  @!P6 STG.E.U8 desc[UR38][R68.64+0x28], R29 ;  /* 0x0000281d4400e986 */ /* 0x0003e4000c101126 */
[----:B-1----:R-:W-:-:S06]  /*12ce0*/  PRMT R29, RZ, 0x7610, R29 ;  /* 0x00007610ff1d7816 */ /* 0x002fcc000000001d */
[----:B------:R-:W4:Y:S01]  /*12cf0*/  @!P1 LDG.E.U8 R29, desc[UR38][R14.64+0x29] ;  /* 0x000029260e1d9981 */ /* 0x000f22000c1e1100 */
[----:B------:R-:W-:Y:S02]  /*12d00*/  ISETP.LT.OR P5, PT, R26, 0x5a, !P3 ;  /* 0x0000005a1a00780c */ /* 0x000fe40005fa1670 */
[----:B0-----:R-:W-:-:S04]  /*12d10*/  @!P0 IADD3 R108, P2, P4, R12, R30, R3 ;  /* 0x0000001e0c6c8210 */ /* 0x001fc80007c5e003 */
[----:B------:R-:W-:-:S07]  /*12d20*/  @!P0 IADD3.X R109, R28, R31, R4, P2, P4 ;  /* 0x0000001f1c6d8210 */ /* 0x000fce00017e8404 */
[----:B------:R-:W0:Y:S01]  /*12d30*/  @!P5 LDC.64 R30, c[0x0][0x5c0] ;  /* 0x00017000ff1edb82 */ /* 0x000e220000000a00 */
[----:B------:R-:W-:Y:S02]  /*12d40*/  LOP3.LUT R2, R2, 0xffff7fff, RZ, 0xc0, !PT ;  /* 0xffff7fff02027812 */ /* 0x000fe400078ec0ff */
[----:B------:R-:W-:Y:S02]  /*12d50*/  LOP3.LUT R27, R27, 0xfffffdff, RZ, 0xc0, !PT ;  /* 0xfffffdff1b1b7812 */ /* 0x000fe400078ec0ff */
[----:B------:R-:W-:Y:S02]  /*12d60*/  @P0 LOP3.LUT R2, R2, 0x8000, RZ, 0xfc, !PT ;  /* 0x0000800002020812 */ /* 0x000fe400078efcff */
[----:B------:R-:W-:Y:S02]  /*12d70*/  ISETP.GE.AND P0, PT, R11, 0x81, PT ;  /* 0x000000810b00780c */ /* 0x000fe40003f06270 */
[----:B------:R-:W-:Y:S02]  /*12d80*/  @P3 LOP3.LUT R27, R27, 0x200, RZ, 0xfc, !PT ;  /* 0x000002001b1b3812 */ /* 0x000fe400078efcff */
[----:B------:R-:W-:-:S02]  /*12d90*/  ISETP.LT.OR P3, PT, R26, 0x41, !P0 ;  /* 0x000000411a00780c */ /* 0x000fc40004761670 */
[----:B0-----:R-:W-:-:S04]  /*12da0*/  @!P5 IADD3 R104, P2, P4, R12, R30, R3 ;  /* 0x0000001e0c68d210 */ /* 0x001fc80007c5e003 */
[----:B------:R-:W-:-:S07]  /*12db0*/  @!P5 IADD3.X R105, R28, R31, R4, P2, P4 ;  /* 0x0000001f1c69d210 */ /* 0x000fce00017e8404 */
[----:B------:R-:W0:Y:S02]  /*12dc0*/  @!P3 LDC.64 R30, c[0x0][0x5c0] ;  /* 0x00017000ff1ebb82 */ /* 0x000e240000000a00 */
[----:B0-----:R-:W-:-:S04]  /*12dd0*/  @!P3 IADD3 R112, P2, P4, R12, R30, R8 ;  /* 0x0000001e0c70b210 */ /* 0x001fc80007c5e008 */
[----:B------:R-:W-:Y:S02]  /*12de0*/  @!P3 IADD3.X R113, R28, R31, R7, P2, P4 ;  /* 0x0000001f1c71b210 */ /* 0x000fe400017e8407 */
[----:B------:R-:W-:-:S04]  /*12df0*/  LOP3.LUT R2, R2, 0xfffeffff, RZ, 0xc0, !PT ;  /* 0xfffeffff02027812 */ /* 0x000fc800078ec0ff */
[----:B------:R-:W-:Y:S02]  /*12e00*/  @P5 LOP3.LUT R2, R2, 0x10000, RZ, 0xfc, !PT ;  /* 0x0001000002025812 */ /* 0x000fe400078efcff */
[----:B------:R-:W-:Y:S02]  /*12e10*/  LOP3.LUT P5, RZ, R27, 0x1000, RZ, 0xc0, !PT ;  /* 0x000010001bff7812 */ /* 0x000fe400078ac0ff */
        /* <DEDUP_REMOVED lines=8> */
[----:B------:R-:W-:-:S13]  /*12ea0*/  ISETP.LT.OR P1, PT, R26, 0x42, !P0 ;  /* 0x000000421a00780c */ /* 0x000fda0004721670 */
[----:B------:R-:W1:Y:S01]  /*12eb0*/  @!P1 LDC.64 R30, c[0x0][0x5c0] ;  /* 0x00017000ff1e9b82 */ /* 0x000e620000000a00 */
[----:B0-----:R-:W-:Y:S02]  /*12ec0*/  PRMT R29, RZ, 0x7610, R29 ;  /* 0x00007610ff1d7816 */ /* 0x001fe4000000001d */
[----:B-1----:R-:W-:-:S04]  /*12ed0*/  @!P1 IADD3 R110, P2, P4, R12, R30, R8 ;  /* 0x0000001e0c6e9210 */ /* 0x002fc80007c5e008 */
[----:B------:R-:W-:Y:S02]  /*12ee0*/  @!P1 IADD3.X R111, R28, R31, R7, P2, P4 ;  /* 0x0000001f1c6f9210 */ /* 0x000fe400017e8407 */
[----:B------:R-:W-:-:S13]  /*12ef0*/  ISETP.LT.OR P2, PT, R26, 0x31, !P5 ;  /* 0x000000311a00780c */ /* 0x000fda0006f41670 */
        /* <DEDUP_REMOVED lines=14> */
[----:B0-----:R-:W-:-:S11]  /*12fe0*/  PRMT R29, RZ, 0x7610, R29 ;  /* 0x00007610ff1d7816 */ /* 0x001fd6000000001d */
[----:B------:R-:W0:Y:S01]  /*12ff0*/  @!P2 LDC.64 R30, c[0x0][0x5c0] ;  /* 0x00017000ff1eab82 */ /* 0x000e220000000a00 */
[----:B------:R-:W4:Y:S01]  /*13000*/  @!P2 LDG.E.U8 R29, desc[UR38][R24.64+0x31] ;  /* 0x00003126181da981 */ /* 0x000f22000c1e1100 */
[----:B------:R-:W-:-:S04]  /*13010*/  @P3 LOP3.LUT R0, R0, 0x10000, RZ, 0xfc, !PT ;  /* 0x0001000000003812 */ /* 0x000fc800078efcff */
[----:B------:R-:W-:-:S04]  /*13020*/  LOP3.LUT R0, R0, 0xffffffef, RZ, 0xc0, !PT ;  /* 0xffffffef00007812 */ /* 0x000fc800078ec0ff */
[----:B------:R-:W-:-:S04]  /*13030*/  @P1 LOP3.LUT R0, R0, 0x10, RZ, 0xfc, !PT ;  /* 0x0000001000001812 */ /* 0x000fc800078efcff */
[----:B------:R-:W-:Y:S02]  /*13040*/  LOP3.LUT P3, RZ, R0, 0x8000, RZ, 0xc0, !PT ;  /* 0x0000800000ff7812 */ /* 0x000fe4000786c0ff */
[----:B0-----:R-:W-:-:S05]  /*13050*/  @!P2 IADD3 R30, P4, R12, R30, RZ ;  /* 0x0000001e0c1ea210 */ /* 0x001fca0007f9e0ff */
[----:B------:R-:W-:Y:S01]  /*13060*/  @!P2 IMAD.X R31, R28, 0x1, R31, P4 ;  /* 0x000000011c1fa824 */ /* 0x000fe200020e061f */
        /* <DEDUP_REMOVED lines=24> */
[----:B0-----:R-:W-:Y:S01]  /*131f0*/  @!P1 IADD3 R94, P2, P4, R12, R30, R8 ;  /* 0x0000001e0c5e9210 */ /* 0x001fe20007c5e008 */
[----:B------:R-:W3:Y:S03]  /*13200*/  LDL.LU R92, [R1+0x130] ;  /* 0x00013000015c7983 */ /* 0x000ee60000300800 */
[----:B------:R-:W-:-:S05]  /*13210*/  F2FP.SATFINITE.E4M3.F32.PACK_AB_MERGE_C R29, RZ, R29, RZ ;  /* 0x0000001dff1d723e */ /* 0x000fca00048070ff */
[----:B------:R0:W-:Y:S02]  /*13220*/  @!P3 STG.E.U8 desc[UR38][R72.64+0x30], R29 ;  /* 0x0000301d4800b986 */ /* 0x0001e4000c101126 */
[----:B0-----:R-:W-:-:S06]  /*13230*/  PRMT R29, RZ, 0x7610, R29 ;  /* 0x00007610ff1d7816 */ /* 0x001fcc000000001d */
[----:B------:R-:W4:Y:S01]  /*13240*/  @!P6 LDG.E.U8 R29, desc[UR38][R14.64+0x31] ;  /* 0x000031260e1de981 */ /* 0x000f22000c1e1100 */
[----:B------:R-:W-:Y:S02]  /*13250*/  ISETP.LT.OR P3, PT, R26, 0x51, !P0 ;  /* 0x000000511a00780c */ /* 0x000fe40004761670 */
[----:B------:R-:W-:-:S11]  /*13260*/  @!P1 IADD3.X R95, R28, R31, R7, P2, P4 ;  /* 0x0000001f1c5f9210 */ /* 0x000fd600017e8407 */
        /* <DEDUP_REMOVED lines=50> */
[----:B------:R-:W4:Y:S02]  /*13590*/  @!P6 LDG.E.U8 R29, desc[UR38][R14.64+0x38] ;  /* 0x000038260e1de981 */ /* 0x000f24000c1e1100 */
        /* <DEDUP_REMOVED lines=8> */
[----:B------:R0:W-:Y:S02]  /*13620*/  @!P6 STG.E.U8 desc[UR38][R78.64+0x38], R29 ;  /* 0x0000381d4e00e986 */ /* 0x0001e4000c101126 */
[----:B0-----:R-:W-:-:S06]  /*13630*/  PRMT R29, RZ, 0x7610, R29 ;  /* 0x00007610ff1d7816 */ /* 0x001fcc000000001d */
[----:B------:R-:W4:Y:S01]  /*13640*/  @!P5 LDG.E.U8 R29, desc[UR38][R14.64+0x39] ;  /* 0x000039260e1dd981 */ /* 0x000f22000c1e1100 */
[----:B------:R-:W-:Y:S02]  /*13650*/  @P1 LOP3.LUT R2, R2, 0x400000, RZ, 0xfc, !PT ;  /* 0x0040000002021812 */ /* 0x000fe400078efcff */
        /* <DEDUP_REMOVED lines=20> */
[----:B------:R-:W-:Y:S02]  /*137a0*/  LOP3.LUT R6, R6, 0xfffffffe, RZ, 0xc0, !PT ;  /* 0xfffffffe06067812 */ /* 0x000fe400078ec0ff */
[----:B------:R-:W-:Y:S02]  /*137b0*/  ISETP.GE.AND P0, PT, R11, 0x101, PT ;  /* 0x000001010b00780c */ /* 0x000fe40003f06270 */
[----:B------:R-:W-:Y:S02]  /*137c0*/  @P3 LOP3.LUT R6, R6, 0x1, RZ, 0xfc, !PT ;  /* 0x0000000106063812 */ /* 0x000fe400078efcff */
[----:B0-----:R-:W-:-:S04]  /*137d0*/  @!P3 IADD3 R138, P2, P4, R12, R30, R8 ;  /* 0x0000001e0c8ab210 */ /* 0x001fc80007c5e008 */
[----:B------:R-:W-:Y:S02]  /*137e0*/  @!P3 IADD3.X R139, R28, R31, R7, P2, P4 ;  /* 0x0000001f1c8bb210 */ /* 0x000fe400017e8407 */
[----:B------:R-:W-:-:S13]  /*137f0*/  ISETP.LT.OR P3, PT, R26, 0x41, !P0 ;  /* 0x000000411a00780c */ /* 0x000fda0004761670 */
[----:B------:R-:W0:Y:S01]  /*13800*/  @!P3 LDC.64 R30, c[0x0][0x5c0] ;  /* 0x00017000ff1ebb82 */ /* 0x000e220000000a00 */
[----:B------:R-:W-:Y:S02]  /*13810*/  LOP3.LUT R6, R6, 0xffffffbf, RZ, 0xc0, !PT ;  /* 0xffffffbf06067812 */ /* 0x000fe400078ec0ff */
        /* <DEDUP_REMOVED lines=27> */
[----:B------:R-:W-:Y:S02]  /*139d0*/  LOP3.LUT P1, RZ, R27, 0x400, RZ, 0xc0, !PT ;  /* 0x000004001bff7812 */ /* 0x000fe4000782c0ff */
[----:B0-----:R-:W-:-:S04]  /*139e0*/  @!P3 IADD3 R164, P2, P4, R12, R30, R10 ;  /* 0x0000001e0ca4b210 */ /* 0x001fc80007c5e00a */
[----:B------:R-:W-:Y:S02]  /*139f0*/  @!P3 IADD3.X R165, R28, R31, R9, P2, P4 ;  /* 0x0000001f1ca5b210 */ /* 0x000fe400017e8409 */
[----:B------:R-:W-:-:S13]  /*13a00*/  ISETP.LT.OR P4, PT, R26, 0x21, !P1 ;  /* 0x000000211a00780c */ /* 0x000fda0004f81670 */
[----:B------:R-:W0:Y:S01]  /*13a10*/  @!P4 LDC.64 R30, c[0x0][0x5c0] ;  /* 0x00017000ff1ecb82 */ /* 0x000e220000000a00 */
        /* <DEDUP_REMOVED lines=31> */
[----:B------:R-:W0:Y:S02]  /*13c10*/  @!P0 LDC.64 R30, c[0x0][0x5c0] ;  /* 0x00017000ff1e8b82 */ /* 0x000e240000000a00 */
        /* <DEDUP_REMOVED lines=15> */
[----:B------:R-:W-:-:S04]  /*13d10*/  LOP3.LUT R6, R6, 0xfffeffff, RZ, 0xc0, !PT ;  /* 0xfffeffff06067812 */ /* 0x000fc800078ec0ff */
[----:B------:R-:W-:Y:S02]  /*13d20*/  @P0 LOP3.LUT R6, R6, 0x10000, RZ, 0xfc, !PT ;  /* 0x0001000006060812 */ /* 0x000fe400078efcff */
[----:B------:R-:W-:Y:S02]  /*13d30*/  LOP3.LUT P0, RZ, R0, 0x4, RZ, 0xc0, !PT ;  /* 0x0000000400ff7812 */ /* 0x000fe4000780c0ff */
[----:B------:R-:W-:-:S04]  /*13d40*/  ISETP.GE.AND P6, PT, R11, 0x101, PT ;  /* 0x000001010b00780c */ /* 0x000fc80003fc6270 */
[----:B------:R-:W-:-:S13]  /*13d50*/  ISETP.LT.OR P3, PT, R26, 0x52, !P6 ;  /* 0x000000521a00780c */ /* 0x000fda0007761670 */
[----:B------:R-:W0:Y:S01]  /*13d60*/  @!P3 LDC.64 R30, c[0x0][0x5c0] ;  /* 0x00017000ff1ebb82 */ /* 0x000e220000000a00 */
[----:B------:R-:W-:-:S04]  /*13d70*/  LOP3.LUT R6, R6, 0xffffdfff, RZ, 0xc0, !PT ;  /* 0xffffdfff06067812 */ /* 0x000fc800078ec0ff */
[----:B------:R-:W-:Y:S02]  /*13d80*/  @P3 LOP3.LUT R6, R6, 0x2000, RZ, 0xfc, !PT ;  /* 0x0000200006063812 */ /* 0x000fe400078efcff */
        /* <DEDUP_REMOVED lines=73> */
[----:B------:R-:W-:Y:S02]  /*14220*/  @P0 LOP3.LUT R6, R6, 0x400, RZ, 0xfc, !PT ;  /* 0x0000040006060812 */ /* 0x000fe400078efcff */
[----:B------:R-:W-:Y:S02]  /*14230*/  LOP3.LUT P0, RZ, R0, 0x1, RZ, 0xc0, !PT ;  /* 0x0000000100ff7812 */ /* 0x000fe4000780c0ff */
        /* <DEDUP_REMOVED lines=76> */
[----:B------:R-:W-:-:S04]  /*14700*/  LOP3.LUT R6, R6, 0xffffffef, RZ, 0xc0, !PT ;  /* 0xffffffef06067812 */ /* 0x000fc800078ec0ff */
[----:B------:R-:W-:Y:S02]  /*14710*/  @P0 LOP3.LUT R6, R6, 0x10, RZ, 0xfc, !PT ;  /* 0x0000001006060812 */ /* 0x000fe400078efcff */
        /* <DEDUP_REMOVED lines=12> */
[----:B------:R-:W-:Y:S01]  /*147e0*/  F2FP.SATFINITE.E4M3.F32.PACK_AB_MERGE_C R29, RZ, R29, RZ ;  /* 0x0000001dff1d723e */ /* 0x000fe200048070ff */
[----:B------:R-:W4:Y:S04]  /*147f0*/  LDL.LU R116, [R1+0x17c] ;  /* 0x00017c0001747983 */ /* 0x000f280000300800 */
[----:B------:R0:W-:Y:S01]  /*14800*/  @!P5 STG.E.U8 desc[UR38][R90.64+0x38], R29 ;  /* 0x0000381d5a00d986 */ /* 0x0001e2000c101126 */
[----:B------:R-:W-:-:S02]  /*14810*/  ISETP.LT.OR P0, PT, R26, 0x79, !P3 ;  /* 0x000000791a00780c */ /* 0x000fc40005f01670 */
[----:B------:R-:W-:Y:S01]  /*14820*/  LOP3.LUT R6, R6, 0xfffffff7, RZ, 0xc0, !PT ;  /* 0xfffffff706067812 */ /* 0x000fe200078ec0ff */
[----:B------:R-:W4:Y:S01]  /*14830*/  LDL.LU R117, [R1+0x180] ;  /* 0x0001800001757983 */ /* 0x000f220000300800 */
[----:B0-----:R-:W-:-:S09]  /*14840*/  PRMT R29, RZ, 0x7610, R29 ;  /* 0x00007610ff1d7816 */ /* 0x001fd2000000001d */
[----:B------:R-:W0:Y:S01]  /*14850*/  @!P0 LDC.64 R30, c[0x0][0x5c0] ;  /* 0x00017000ff1e8b82 */ /* 0x000e220000000a00 */
[----:B------:R-:W2:Y:S01]  /*14860*/  @!P6 LDG.E.U8 R29, desc[UR38][R16.64+0x39] ;  /* 0x00003926101de981 */ /* 0x000ea2000c1e1100 */
[----:B------:R-:W-:Y:S02]  /*14870*/  ISETP.LT.OR P5, PT, R26, 0x7a, !P3 ;  /* 0x0000007a1a00780c */ /* 0x000fe40005fa1670 */
[----:B0-----:R-:W-:-:S04]  /*14880*/  @!P0 IADD3 R152, P2, P4, R12, R30, R3 ;  /* 0x0000001e0c988210 */ /* 0x001fc80007c5e003 */
[----:B------:R-:W-:-:S07]  /*14890*/  @!P0 IADD3.X R153, R28, R31, R4, P2, P4 ;  /* 0x0000001f1c998210 */ /* 0x000fce00017e8404 */
[----:B------:R-:W0:Y:S02]  /*148a0*/  @!P5 LDC.64 R30, c[0x0][0x5c0] ;  /* 0x00017000ff1edb82 */ /* 0x000e240000000a00 */
[----:B0-----:R-:W-:-:S04]  /*148b0*/  @!P5 IADD3 R150, P2, P4, R12, R30, R3 ;  /* 0x0000001e0c96d210 */ /* 0x001fc80007c5e003 */
[----:B------:R-:W-:Y:S02]  /*148c0*/  @!P5 IADD3.X R151, R28, R31, R4, P2, P4 ;  /* 0x0000001f1c97d210 */ /* 0x000fe400017e8404 */
[----:B------:R-:W-:Y:S02]  /*148d0*/  ISETP.LT.OR P4, PT, R26, 0x39, !P1 ;  /* 0x000000391a00780c */ /* 0x000fe40004f81670 */
[----:B------:R-:W-:-:S11]  /*148e0*/  @P0 LOP3.LUT R6, R6, 0x8, RZ, 0xfc, !PT ;  /* 0x0000000806060812 */ /* 0x000fd600078efcff */
[----:B------:R-:W0:Y:S01]  /*148f0*/  @!P4 LDC.64 R30, c[0x0][0x5c0] ;  /* 0x00017000ff1ecb82 */ /* 0x000e220000000a00 */
[----:B------:R-:W-:-:S04]  /*14900*/  LOP3.LUT R6, R6, 0xfffffffd, RZ, 0xc0, !PT ;  /* 0xfffffffd06067812 */ /* 0x000fc800078ec0ff */
[----:B------:R-:W-:Y:S02]  /*14910*/  @P5 LOP3.LUT R6, R6, 0x2, RZ, 0xfc, !PT ;  /* 0x0000000206065812 */ /* 0x000fe400078efcff */
[----:B------:R-:W-:Y:S02]  /*14920*/  @!P4 IADD3 R32, P2, P5, R3, R12, R8 ;  /* 0x0000000c0320c210 */ /* 0x000fe40007d5e008 */
[----:B--2---:R-:W-:-:S04]  /*14930*/  LOP3.LUT R29, R29, 0xff, RZ, 0xc0, !PT ;  /* 0x000000ff1d1d7812 */ /* 0x004fc800078ec0ff */
[----:B------:R-:W-:-:S05]  /*14940*/  F2FP.F16.E4M3.UNPACK_B R29, R29 ;  /* 0x0000001dff1d723e */ /* 0x000fca00020006ff */
[----:B------:R-:W-:-:S05]  /*14950*/  HADD2.F32 R29, -RZ, R29.H0_H0 ;  /* 0x2000001dff1d7230 */ /* 0x000fca0000004100 */
[----:B------:R-:W-:-:S04]  /*14960*/  FMUL R29, R29, UR32 ;  /* 0x000000201d1d7c20 */ /* 0x000fc80008400000 */
[----:B------:R-:W-:-:S05]  /*14970*/  FFMA R29, R93, UR33, R29 ;  /* 0x000000215d1d7c23 */ /* 0x000fca000800001d */
[----:B------:R-:W-:-:S05]  /*14980*/  F2FP.SATFINITE.E4M3.F32.PACK_AB_MERGE_C R29, RZ, R29, RZ ;  /* 0x0000001dff1d723e */ /* 0x000fca00048070ff */
[----:B------:R1:W-:Y:S02]  /*14990*/  @!P6 STG.E.U8 desc[UR38][R86.64+0x39], R29 ;  /* 0x0000391d5600e986 */ /* 0x0003e4000c101126 */
[----:B-1----:R-:W-:Y:S02]  /*149a0*/  @!P4 IADD3.X R29, R4, R28, R7, P2, P5 ;  /* 0x0000001c041dc210 */ /* 0x002fe400017ea407 */
[----:B0-----:R-:W-:-:S05]  /*149b0*/  @!P4 IADD3 R30, P2, R32, R30, RZ ;  /* 0x0000001e201ec210 */ /* 0x001fca0007f5e0ff */
[----:B------:R-:W-:Y:S01]  /*149c0*/  @!P4 IMAD.X R31, R29, 0x1, R31, P2 ;  /* 0x000000011d1fc824 */ /* 0x000fe200010e061f */
[----:B------:R-:W-:-:S06]  /*149d0*/  PRMT R29, RZ, 0x7610, R29 ;  /* 0x00007610ff1d7816 */ /* 0x000fcc000000001d */
[----:B------:R-:W2:Y:S01]  /*149e0*/  @!P4 LDG.E.U8 R29, desc[UR38][R18.64+0x38] ;  /* 0x00003826121dc981 */ /* 0x000ea2000c1e1100 */
[----:B------:R-:W-:-:S13]  /*149f0*/  ISETP.LT.OR P2, PT, R26, 0x3a, !P1 ;  /* 0x0000003a1a00780c */ /* 0x000fda0004f41670 */
[----:B------:R-:W-:Y:S02]  /*14a00*/  @!P2 IADD3 R46, P5, P6, R3, R12, R8 ;  /* 0x0000000c032ea210 */ /* 0x000fe40007ebe008 */
[----:B--2---:R-:W-:-:S04]  /*14a10*/  LOP3.LUT R29, R29, 0xff, RZ, 0xc0, !PT ;  /* 0x000000ff1d1d7812 */ /* 0x004fc800078ec0ff */
[----:B------:R-:W-:-:S05]  /*14a20*/  F2FP.F16.E4M3.UNPACK_B R29, R29 ;  /* 0x0000001dff1d723e */ /* 0x000fca00020006ff */
[----:B------:R-:W-:-:S05]  /*14a30*/  HADD2.F32 R29, -RZ, R29.H0_H0 ;  /* 0x2000001dff1d7230 */ /* 0x000fca0000004100 */
[----:B------:R-:W-:-:S04]  /*14a40*/  FMUL R29, R29, UR32 ;  /* 0x000000201d1d7c20 */ /* 0x000fc80008400000 */
[----:B---3--:R-:W-:-:S05]  /*14a50*/  FFMA R32, R92, UR33, R29 ;  /* 0x000000215c207c23 */ /* 0x008fca000800001d */
        /* <DEDUP_REMOVED lines=8> */
[C---:B------:R-:W-:Y:S02]  /*14ae0*/  LOP3.LUT P0, RZ, R27.reuse, 0x100, RZ, 0xc0, !PT ;  /* 0x000001001bff7812 */ /* 0x040fe4000780c0ff */
[----:B------:R-:W-:-:S04]  /*14af0*/  LOP3.LUT R27, R27, 0xffffff7f, RZ, 0xc0, !PT ;  /* 0xffffff7f1b1b7812 */ /* 0x000fc800078ec0ff */
[----:B------:R-:W-:-:S04]  /*14b00*/  @P3 LOP3.LUT R27, R27, 0x80, RZ, 0xfc, !PT ;  /* 0x000000801b1b3812 */ /* 0x000fc800078efcff */
[----:B------:R-:W-:-:S04]  /*14b10*/  LOP3.LUT R27, R27, 0xffffffbf, RZ, 0xc0, !PT ;  /* 0xffffffbf1b1b7812 */ /* 0x000fc800078ec0ff */
[----:B------:R-:W-:Y:S02]  /*14b20*/  @P1 LOP3.LUT R27, R27, 0x40, RZ, 0xfc, !PT ;  /* 0x000000401b1b1812 */ /* 0x000fe400078efcff */
[----:B------:R-:W-:-:S04]  /*14b30*/  ISETP.GE.AND P1, PT, R11, 0x81, PT ;  /* 0x000000810b00780c */ /* 0x000fc80003f26270 */
[----:B------:R-:W-:-:S13]  /*14b40*/  ISETP.LT.OR P3, PT, R26, 0x61, !P1 ;  /* 0x000000611a00780c */ /* 0x000fda0004f61670 */
[----:B------:R-:W0:Y:S02]  /*14b50*/  @!P3 LDC.64 R30, c[0x0][0x5c0] ;  /* 0x00017000ff1ebb82 */ /* 0x000e240000000a00 */
[----:B0-----:R-:W-:-:S04]  /*14b60*/  @!P3 IADD3 R92, P5, P6, R12, R30, R8 ;  /* 0x0000001e0c5cb210 */ /* 0x001fc80007ebe008 */
[----:B------:R-:W-:Y:S02]  /*14b70*/  @!P3 IADD3.X R93, R28, R31, R7, P5, P6 ;  /* 0x0000001f1c5db210 */ /* 0x000fe40002fec407 */
[----:B------:R-:W-:Y:S02]  /*14b80*/  LOP3.LUT P6, RZ, R0, 0x200000, RZ, 0xc0, !PT ;  /* 0x0020000000ff7812 */ /* 0x000fe400078cc0ff */
[----:B--2---:R-:W-:-:S04]  /*14b90*/  LOP3.LUT R29, R29, 0xff, RZ, 0xc0, !PT ;  /* 0x000000ff1d1d7812 */ /* 0x004fc800078ec0ff */
[----:B------:R-:W-:-:S05]  /*14ba0*/  F2FP.F16.E4M3.UNPACK_B R29, R29 ;  /* 0x0000001dff1d723e */ /* 0x000fca00020006ff */
[----:B------:R-:W-:-:S05]  /*14bb0*/  HADD2.F32 R29, -RZ, R29.H0_H0 ;  /* 0x2000001dff1d7230 */ /* 0x000fca0000004100 */
[----:B------:R-:W-:-:S04]  /*14bc0*/  FMUL R29, R29, UR32 ;  /* 0x000000201d1d7c20 */ /* 0x000fc80008400000 */
[----:B----4-:R-:W-:Y:S01]  /*14bd0*/  FFMA R29, R116, UR33, R29 ;  /* 0x00000021741d7c23 */ /* 0x010fe2000800001d */
[----:B------:R-:W-:Y:S01]  /*14be0*/  LOP3.LUT R2, R2, 0xbfffffff, RZ, 0xc0, !PT ;  /* 0xbfffffff02027812 */ /* 0x000fe200078ec0ff */
[----:B------:R-:W2:Y:S03]  /*14bf0*/  LDL.LU R116, [R1+0x184] ;  /* 0x0001840001747983 */ /* 0x000ea60000300800 */
[----:B------:R-:W-:-:S05]  /*14c00*/  F2FP.SATFINITE.E4M3.F32.PACK_AB_MERGE_C R29, RZ, R29, RZ ;  /* 0x0000001dff1d723e */ /* 0x000fca00048070ff */
[----:B------:R0:W-:Y:S02]  /*14c10*/  @!P2 STG.E.U8 desc[UR38][R32.64+0x39], R29 ;  /* 0x0000391d2000a986 */ /* 0x0001e4000c101126 */
[----:B0-----:R-:W-:-:S06]  /*14c20*/  PRMT R29, RZ, 0x7610, R29 ;  /* 0x00007610ff1d7816 */ /* 0x001fcc000000001d */
[----:B------:R-:W3:Y:S01]  /*14c30*/  @!P6 LDG.E.U8 R29, desc[UR38][R20.64+0x20] ;  /* 0x00002026141de981 */ /* 0x000ee2000c1e1100 */
        /* <DEDUP_REMOVED lines=56> */
[----:B------:R0:W-:Y:S02]  /*14fc0*/  @!P4 STG.E.U8 desc[UR38][R30.64+0x20], R32 ;  /* 0x000020201e00c986 */ /* 0x0001e4000c101126 */
[----:B0-----:R-:W0:Y:S01]  /*14fd0*/  @!P2 LDC.64 R32, c[0x0][0x5c0] ;  /* 0x00017000ff20ab82 */ /* 0x001e220000000a00 */
[----:B------:R-:W-:-:S07]  /*14fe0*/  @!P2 IADD3.X R29, R4, R28, R9, P5, P6 ;  /* 0x0000001c041da210 */ /* 0x000fce0002fec409 */
[----:B------:R-:W1:Y:S01]  /*14ff0*/  @!P3 LDC.64 R30, c[0x0][0x5c0] ;  /* 0x00017000ff1ebb82 */ /* 0x000e620000000a00 */
[----:B0-----:R-:W-:-:S05]  /*15000*/  @!P2 IADD3 R32, P4, R46, R32, RZ ;  /* 0x000000202e20a210 */ /* 0x001fca0007f9e0ff */
[----:B------:R-:W-:Y:S01]  /*15010*/  @!P2 IMAD.X R33, R29, 0x1, R33, P4 ;  /* 0x000000011d21a824 */ /* 0x000fe200020e0621 */
[----:B------:R-:W-:-:S06]  /*15020*/  PRMT R29, RZ, 0x7610, R29 ;  /* 0x00007610ff1d7816 */ /* 0x000fcc000000001d */
[----:B------:R-:W4:Y:S01]  /*15030*/  @!P2 LDG.E.U8 R29, desc[UR38][R22.64+0x21] ;  /* 0x00002126161da981 */ /* 0x000f22000c1e1100 */
[----:B-1----:R-:W-:-:S04]  /*15040*/  @!P3 IADD3 R84, P5, P6, R12, R30, R8 ;  /* 0x0000001e0c54b210 */ /* 0x002fc80007ebe008 */
        /* <DEDUP_REMOVED lines=68> */
[----:B0-----:R-:W0:Y:S01]  /*15490*/  @!P2 LDC.64 R32, c[0x0][0x5c0] ;  /* 0x00017000ff20ab82 */ /* 0x001e220000000a00 */
[----:B------:R-:W-:Y:S02]  /*154a0*/  @!P2 IADD3.X R29, R4, R28, R9, P5, P6 ;  /* 0x0000001c041da210 */ /* 0x000fe40002fec409 */
[----:B0-----:R-:W-:-:S05]  /*154b0*/  @!P2 IADD3 R32, P4, R46, R32, RZ ;  /* 0x000000202e20a210 */ /* 0x001fca0007f9e0ff */
[----:B------:R-:W-:Y:S01]  /*154c0*/  @!P2 IMAD.X R33, R29, 0x1, R33, P4 ;  /* 0x000000011d21a824 */ /* 0x000fe200020e0621 */
[----:B------:R-:W-:-:S06]  /*154d0*/  PRMT R29, RZ, 0x7610, R29 ;  /* 0x00007610ff1d7816 */ /* 0x000fcc000000001d */
[----:B------:R-:W4:Y:S01]  /*154e0*/  @!P2 LDG.E.U8 R29, desc[UR38][R22.64+0x29] ;  /* 0x00002926161da981 */ /* 0x000f22000c1e1100 */
[----:B------:R-:W-:Y:S02]  /*154f0*/  ISETP.GE.AND P3, PT, R11, 0x101, PT ;  /* 0x000001010b00780c */ /* 0x000fe40003f66270 */
[----:B------:R-:W-:Y:S02]  /*15500*/  @P1 LOP3.LUT R2, R2, 0x800000, RZ, 0xfc, !PT ;  /* 0x0080000002021812 */ /* 0x000fe400078efcff */
        /* <DEDUP_REMOVED lines=148> */
[----:B------:R-:W-:Y:S01]  /*15e50*/  LOP3.LUT P3, RZ, R27, 0x80, RZ, 0xc0, !PT ;  /* 0x000000801bff7812 */ /* 0x000fe2000786c0ff */
        /* <DEDUP_REMOVED lines=47> */
[----:B------:R-:W-:Y:S02]  /*16150*/  @P1 LOP3.LUT R2, R2, 0x400, RZ, 0xfc, !PT ;  /* 0x0000040002021812 */ /* 0x000fe400078efcff */
[----:B------:R-:W-:Y:S02]  /*16160*/  ISETP.LT.OR P1, PT, R26, 0x41, !P3 ;  /* 0x000000411a00780c */ /* 0x000fe40005f21670 */
        /* <DEDUP_REMOVED lines=105> */
[----:B------:R-:W-:-:S04]  /*16800*/  LOP3.LUT R2, R2, 0xffffffef, RZ, 0xc0, !PT ;  /* 0xffffffef02027812 */ /* 0x000fc800078ec0ff */
[----:B------:R-:W-:Y:S02]  /*16810*/  @P0 LOP3.LUT R2, R2, 0x10, RZ, 0xfc, !PT ;  /* 0x0000001002020812 */ /* 0x000fe400078efcff */
[----:B------:R-:W-:Y:S02]  /*16820*/  ISETP.GE.AND P0, PT, R11, 0x81, PT ;  /* 0x000000810b00780c */ /* 0x000fe40003f06270 */
        /* <DEDUP_REMOVED lines=79> */
[----:B------:R-:W-:-:S04]  /*16d20*/  @P1 LOP3.LUT R0, R0, 0x80000000, RZ, 0xfc, !PT ;  /* 0x8000000000001812 */ /* 0x000fc800078efcff */
        /* <DEDUP_REMOVED lines=17> */
[----:B------:R-:W-:Y:S01]  /*16e40*/  F2FP.SATFINITE.E4M3.F32.PACK_AB_MERGE_C R29, RZ, R29, RZ ;  /* 0x0000001dff1d723e */ /* 0x000fe200048070ff */
[----:B------:R-:W-:Y:S01]  /*16e50*/  @!P2 IMAD.X R31, R28, 0x1, R31, P3 ;  /* 0x000000011c1fa824 */ /* 0x000fe200018e061f */
[----:B------:R-:W4:Y:S04]  /*16e60*/  LDL.LU R118, [R1+0x1f8] ;  /* 0x0001f80001767983 */ /* 0x000f280000300800 */
[----:B------:R0:W-:Y:S02]  /*16e70*/  @!P5 STG.E.U8 desc[UR38][R106.64+0x51], R29 ;  /* 0x0000511d6a00d986 */ /* 0x0001e4000c101126 */
[----:B0-----:R-:W-:-:S06]  /*16e80*/  PRMT R29, RZ, 0x7610, R29 ;  /* 0x00007610ff1d7816 */ /* 0x001fcc000000001d */
[----:B------:R-:W3:Y:S02]  /*16e90*/  @!P2 LDG.E.U8 R29, desc[UR38][R24.64+0x58] ;  /* 0x00005826181da981 */ /* 0x000ee4000c1e1100 */
[----:B---3--:R-:W-:-:S04]  /*16ea0*/  LOP3.LUT R29, R29, 0xff, RZ, 0xc0, !PT ;  /* 0x000000ff1d1d7812 */ /* 0x008fc800078ec0ff */
[----:B------:R-:W-:-:S05]  /*16eb0*/  F2FP.F16.E4M3.UNPACK_B R29, R29 ;  /* 0x0000001dff1d723e */ /* 0x000fca00020006ff */
[----:B------:R-:W-:-:S05]  /*16ec0*/  HADD2.F32 R29, -RZ, R29.H0_H0 ;  /* 0x2000001dff1d7230 */ /* 0x000fca0000004100 */
[----:B------:R-:W-:-:S04]  /*16ed0*/  FMUL R29, R29, UR32 ;  /* 0x000000201d1d7c20 */ /* 0x000fc80008400000 */
[----:B------:R-:W-:Y:S01]  /*16ee0*/  FFMA R29, R117, UR33, R29 ;  /* 0x00000021751d7c23 */ /* 0x000fe2000800001d */
[----:B------:R-:W-:Y:S01]  /*16ef0*/  LOP3.LUT P5, RZ, R2, 0x8000, RZ, 0xc0, !PT ;  /* 0x0000800002ff7812 */ /* 0x000fe200078ac0ff */
[----:B------:R-:W3:Y:S03]  /*16f00*/  LDL.LU R117, [R1+0x1fc] ;  /* 0x0001fc0001757983 */ /* 0x000ee60000300800 */
[----:B------:R-:W-:-:S05]  /*16f10*/  F2FP.SATFINITE.E4M3.F32.PACK_AB_MERGE_C R29, RZ, R29, RZ ;  /* 0x0000001dff1d723e */ /* 0x000fca00048070ff */
[----:B------:R0:W-:Y:S01]  /*16f20*/  @!P2 STG.E.U8 desc[UR38][R30.64+0x58], R29 ;  /* 0x0000581d1e00a986 */ /* 0x0001e2000c101126 */
[----:B------:R-:W-:Y:S02]  /*16f30*/  ISETP.LT.OR P2, PT, R26, 0x5a, !P6 ;  /* 0x0000005a1a00780c */ /* 0x000fe40007741670 */
[----:B0-----:R-:W-:-:S11]  /*16f40*/  PRMT R29, RZ, 0x7610, R29 ;  /* 0x00007610ff1d7816 */ /* 0x001fd6000000001d */
[----:B------:R-:W0:Y:S01]  /*16f50*/  @!P2 LDC.64 R30, c[0x0][0x5c0] ;  /* 0x00017000ff1eab82 */ /* 0x000e220000000a00 */
[----:B------:R-:W2:Y:S01]  /*16f60*/  @!P2 LDG.E.U8 R29, desc[UR38][R24.64+0x59] ;  /* 0x00005926181da981 */ /* 0x000ea2000c1e1100 */
[----:B0-----:R-:W-:-:S05]  /*16f70*/  @!P2 IADD3 R30, P3, R12, R30, RZ ;  /* 0x0000001e0c1ea210 */ /* 0x001fca0007f7e0ff */
[----:B------:R-:W-:Y:S01]  /*16f80*/  @!P2 IMAD.X R31, R28, 0x1, R31, P3 ;  /* 0x000000011c1fa824 */ /* 0x000fe200018e061f */
        /* <DEDUP_REMOVED lines=15> */
[----:B------:R-:W-:-:S05]  /*17080*/  FFMA R29, R118, UR33, R29 ;  /* 0x00000021761d7c23 */ /* 0x000fca000800001d */
        /* <DEDUP_REMOVED lines=8> */
[----:B------:R-:W-:Y:S02]  /*17110*/  LOP3.LUT P0, RZ, R0, 0x10000, RZ, 0xc0, !PT ;  /* 0x0001000000ff7812 */ /* 0x000fe4000780c0ff */
[----:B0-----:R-:W-:Y:S02]  /*17120*/  @!P4 IADD3 R32, P2, P3, R12, R30, R8 ;  /* 0x0000001e0c20c210 */ /* 0x001fe40007b5e008 */
[----:B------:R-:W-:Y:S02]  /*17130*/  PRMT R30, RZ, 0x7610, R30 ;  /* 0x00007610ff1e7816 */ /* 0x000fe4000000001e */
        /* <DEDUP_REMOVED lines=8> */
[----:B------:R0:W-:Y:S04]  /*171c0*/  @!P6 STG.E.U8 desc[UR38][R104.64+0x59], R29 ;  /* 0x0000591d6800e986 */ /* 0x0001e8000c101126 */
[----:B------:R-:W4:Y:S01]  /*171d0*/  @!P0 LDG.E.U8 R30, desc[UR38][R16.64+0x40] ;  /* 0x00004026101e8981 */ /* 0x000f22000c1e1100 */
[----:B------:R-:W-:Y:S02]  /*171e0*/  LOP3.LUT P1, RZ, R27, 0x40, RZ, 0xc0, !PT ;  /* 0x000000401bff7812 */ /* 0x000fe4000782c0ff */
[----:B------:R-:W-:Y:S02]  /*171f0*/  @P4 LOP3.LUT R0, R0, 0x10000000, RZ, 0xfc, !PT ;  /* 0x1000000000004812 */ /* 0x000fe400078efcff */
[----:B------:R-:W-:Y:S02]  /*17200*/  @!P4 IADD3.X R33, R28, R31, R7, P2, P3 ;  /* 0x0000001f1c21c210 */ /* 0x000fe400017e6407 */
[----:B------:R-:W-:-:S02]  /*17210*/  ISETP.LT.OR P4, PT, R26, 0x41, !P1 ;  /* 0x000000411a00780c */ /* 0x000fc40004f81670 */
[C---:B------:R-:W-:Y:S02]  /*17220*/  ISETP.LT.OR P5, PT, R26.reuse, 0x42, !P1 ;  /* 0x000000421a00780c */ /* 0x040fe40004fa1670 */
[----:B------:R-:W-:-:S09]  /*17230*/  ISETP.LT.OR P6, PT, R26, 0x49, !P1 ;  /* 0x000000491a00780c */ /* 0x000fd20004fc1670 */
[----:B------:R-:W-:-:S04]  /*17240*/  @!P4 IADD3 R107, P2, P3, R3, R12, R8 ;  /* 0x0000000c036bc210 */ /* 0x000fc80007b5e008 */
[----:B------:R-:W-:Y:S02]  /*17250*/  @!P4 IADD3.X R106, R4, R28, R7, P2, P3 ;  /* 0x0000001c046ac210 */ /* 0x000fe400017e6407 */
[----:B------:R-:W-:-:S04]  /*17260*/  @!P5 IADD3 R98, P2, P3, R3, R12, R8 ;  /* 0x0000000c0362d210 */ /* 0x000fc80007b5e008 */
[----:B------:R-:W-:Y:S02]  /*17270*/  @!P5 IADD3.X R96, R4, R28, R7, P2, P3 ;  /* 0x0000001c0460d210 */ /* 0x000fe400017e6407 */
[----:B------:R-:W-:-:S04]  /*17280*/  @!P6 IADD3 R97, P2, P3, R3, R12, R8 ;  /* 0x0000000c0361e210 */ /* 0x000fc80007b5e008 */
[----:B0-----:R-:W-:Y:S02]  /*17290*/  @!P6 IADD3.X R29, R4, R28, R7, P2, P3 ;  /* 0x0000001c041de210 */ /* 0x001fe400017e6407 */
[----:B------:R-:W-:Y:S02]  /*172a0*/  ISETP.LT.OR P2, PT, R26, 0x4a, !P1 ;  /* 0x0000004a1a00780c */ /* 0x000fe40004f41670 */
[----:B------:R-:W-:Y:S02]  /*172b0*/  LOP3.LUT R0, R0, 0xfffffffe, RZ, 0xc0, !PT ;  /* 0xfffffffe00007812 */ /* 0x000fe400078ec0ff */
[----:B------:R-:W-:Y:S02]  /*172c0*/  LOP3.LUT R27, R27, 0xffffffef, RZ, 0xc0, !PT ;  /* 0xffffffef1b1b7812 */ /* 0x000fe400078ec0ff */
[----:B------:R-:W-:-:S07]  /*172d0*/  @P6 LOP3.LUT R0, R0, 0x1, RZ, 0xfc, !PT ;  /* 0x0000000100006812 */ /* 0x000fce00078efcff */
[----:B------:R-:W-:Y:S02]  /*172e0*/  @!P2 IADD3 R99, P6, P3, R3, R12, R8 ;  /* 0x0000000c0363a210 */ /* 0x000fe40007bde008 */
[----:B------:R-:W-:Y:S02]  /*172f0*/  @P2 LOP3.LUT R27, R27, 0x10, RZ, 0xfc, !PT ;  /* 0x000000101b1b2812 */ /* 0x000fe400078efcff */
[----:B------:R-:W-:Y:S02]  /*17300*/  @!P2 IADD3.X R104, R4, R28, R7, P6, P3 ;  /* 0x0000001c0468a210 */ /* 0x000fe400037e6407 */
        /* <DEDUP_REMOVED lines=12> */
[----:B------:R-:W-:-:S04]  /*173d0*/  @!P0 IADD3 R105, P6, P3, R3, R12, R8 ;  /* 0x0000000c03698210 */ /* 0x000fc80007bde008 */
[----:B------:R-:W-:Y:S02]  /*173e0*/  @!P0 IADD3.X R108, R4, R28, R7, P6, P3 ;  /* 0x0000001c046c8210 */ /* 0x000fe400037e6407 */
[----:B----4-:R-:W-:-:S04]  /*173f0*/  LOP3.LUT R30, R30, 0xff, RZ, 0xc0, !PT ;  /* 0x000000ff1e1e7812 */ /* 0x010fc800078ec0ff */
[----:B------:R-:W-:-:S05]  /*17400*/  F2FP.F16.E4M3.UNPACK_B R30, R30 ;  /* 0x0000001eff1e723e */ /* 0x000fca00020006ff */
[----:B------:R-:W-:-:S05]  /*17410*/  HADD2.F32 R30, -RZ, R30.H0_H0 ;  /* 0x2000001eff1e7230 */ /* 0x000fca0000004100 */
[----:B------:R-:W-:-:S04]  /*17420*/  FMUL R30, R30, UR32 ;  /* 0x000000201e1e7c20 */ /* 0x000fc80008400000 */
[----:B---3--:R-:W-:Y:S02]  /*17430*/  FFMA R30, R117, UR33, R30 ;  /* 0x00000021751e7c23 */ /* 0x008fe4000800001e */
[----:B------:R-:W3:Y:S03]  /*17440*/  LDL.LU R117, [R1+0x20c] ;  /* 0x00020c0001757983 */ /* 0x000ee60000300800 */
[----:B------:R-:W-:-:S05]  /*17450*/  F2FP.SATFINITE.E4M3.F32.PACK_AB_MERGE_C R30, RZ, R30, RZ ;  /* 0x0000001eff1e723e */ /* 0x000fca00048070ff */
[----:B------:R0:W-:Y:S01]  /*17460*/  @!P2 STG.E.U8 desc[UR38][R110.64+0x41], R30 ;  /* 0x0000411e6e00a986 */ /* 0x0001e2000c101126 */
[----:B------:R-:W-:Y:S01]  /*17470*/  ISETP.LT.OR P2, PT, R26, 0x52, !P1 ;  /* 0x000000521a00780c */ /* 0x000fe20004f41670 */
[----:B0-----:R-:W0:-:S12]  /*17480*/  @!P4 LDC.64 R30, c[0x0][0x5c0] ;  /* 0x00017000ff1ecb82 */ /* 0x001e180000000a00 */
[----:B------:R-:W-:-:S04]  /*17490*/  @!P2 IADD3 R109, P6, P3, R3, R12, R8 ;  /* 0x0000000c036da210 */ /* 0x000fc80007bde008 */
[----:B------:R-:W-:Y:S02]  /*174a0*/  @!P2 IADD3.X R113, R4, R28, R7, P6, P3 ;  /* 0x0000001c0471a210 */ /* 0x000fe400037e6407 */
[----:B0-----:R-:W-:-:S05]  /*174b0*/  @!P4 IADD3 R30, P3, R107, R30, RZ ;  /* 0x0000001e6b1ec210 */ /* 0x001fca0007f7e0ff */
[----:B------:R-:W-:Y:S01]  /*174c0*/  @!P4 IMAD.X R31, R106, 0x1, R31, P3 ;  /* 0x000000016a1fc824 */ /* 0x000fe200018e061f */
[----:B------:R-:W-:-:S06]  /*174d0*/  PRMT R106, RZ, 0x7610, R106 ;  /* 0x00007610ff6a7816 */ /* 0x000fcc000000006a */
[----:B------:R-:W4:Y:S01]  /*174e0*/  @!P4 LDG.E.U8 R106, desc[UR38][R18.64+0x40] ;  /* 0x00004026126ac981 */ /* 0x000f22000c1e1100 */
[----:B------:R-:W-:Y:S02]  /*174f0*/  ISETP.LT.OR P3, PT, R26, 0x59, !P1 ;  /* 0x000000591a00780c */ /* 0x000fe40004f61670 */
        /* <DEDUP_REMOVED lines=9> */
[----:B0-----:R-:W0:Y:S01]  /*17590*/  @!P5 LDC.64 R30, c[0x0][0x5c0] ;  /* 0x00017000ff1edb82 */ /* 0x001e220000000a00 */
[----:B------:R-:W-:-:S04]  /*175a0*/  @!P3 IADD3 R106, P2, P6, R3, R12, R8 ;  /* 0x0000000c036ab210 */ /* 0x000fc80007e5e008 */
[----:B------:R-:W-:Y:S02]  /*175b0*/  @!P3 IADD3.X R112, R4, R28, R7, P2, P6 ;  /* 0x0000001c0470b210 */ /* 0x000fe400017ec407 */
[----:B0-----:R-:W-:-:S05]  /*175c0*/  @!P5 IADD3 R30, P2, R98, R30, RZ ;  /* 0x0000001e621ed210 */ /* 0x001fca0007f5e0ff */
[----:B------:R-:W-:Y:S01]  /*175d0*/  @!P5 IMAD.X R31, R96, 0x1, R31, P2 ;  /* 0x00000001601fd824 */ /* 0x000fe200010e061f */
[----:B------:R-:W-:-:S06]  /*175e0*/  PRMT R96, RZ, 0x7610, R96 ;  /* 0x00007610ff607816 */ /* 0x000fcc0000000060 */
[----:B------:R-:W4:Y:S01]  /*175f0*/  @!P5 LDG.E.U8 R96, desc[UR38][R18.64+0x41] ;  /* 0x000041261260d981 */ /* 0x000f22000c1e1100 */
[----:B------:R-:W-:Y:S02]  /*17600*/  ISETP.LT.OR P4, PT, R26, 0x5a, !P1 ;  /* 0x0000005a1a00780c */ /* 0x000fe40004f81670 */
[----:B------:R-:W-:Y:S02]  /*17610*/  LOP3.LUT R27, R27, 0xfffffff7, RZ, 0xc0, !PT ;  /* 0xfffffff71b1b7812 */ /* 0x000fe400078ec0ff */
[----:B------:R-:W-:Y:S02]  /*17620*/  LOP3.LUT R5, R5, 0x7fffffff, RZ, 0xc0, !PT ;  /* 0x7fffffff05057812 */ /* 0x000fe400078ec0ff */
[----:B------:R-:W-:Y:S02]  /*17630*/  @P1 LOP3.LUT R27, R27, 0x8, RZ, 0xfc, !PT ;  /* 0x000000081b1b1812 */ /* 0x000fe400078efcff */
[----:B------:R-:W-:Y:S02]  /*17640*/  @P3 LOP3.LUT R5, R5, 0x80000000, RZ, 0xfc, !PT ;  /* 0x8000000005053812 */ /* 0x000fe400078efcff */
[----:B------:R-:W-:-:S03]  /*17650*/  LOP3.LUT R27, R27, 0xfffffffe, RZ, 0xc0, !PT ;  /* 0xfffffffe1b1b7812 */ /* 0x000fc600078ec0ff */
        /* <DEDUP_REMOVED lines=19> */
[----:B--2---:R-:W-:Y:S01]  /*17790*/  FFMA R30, R116, UR33, R30 ;  /* 0x00000021741e7c23 */ /* 0x004fe2000800001e */
[----:B------:R-:W-:Y:S01]  /*177a0*/  ISETP.LT.OR P5, PT, R26, 0x41, !P0 ;  /* 0x000000411a00780c */ /* 0x000fe200047a1670 */
[----:B------:R-:W2:Y:S03]  /*177b0*/  LDL.LU R116, [R1+0x218] ;  /* 0x0002180001747983 */ /* 0x000ea60000300800 */
[----:B------:R-:W-:Y:S01]  /*177c0*/  F2FP.SATFINITE.E4M3.F32.PACK_AB_MERGE_C R30, RZ, R30, RZ ;  /* 0x0000001eff1e723e */ /* 0x000fe200048070ff */
[----:B------:R-:W4:Y:S04]  /*177d0*/  LDL.LU R122, [R1+0x21c] ;  /* 0x00021c00017a7983 */ /* 0x000f280000300800 */
[----:B------:R0:W-:Y:S04]  /*177e0*/  @!P4 STG.E.U8 desc[UR38][R102.64+0x48], R30 ;  /* 0x0000481e6600c986 */ /* 0x0001e8000c101126 */
[----:B------:R-:W-:Y:S01]  /*177f0*/  @!P5 IADD3 R96, P2, P6, R3, R12, R10 ;  /* 0x0000000c0360d210 */ /* 0x000fe20007e5e00a */
[----:B------:R-:W4:Y:S01]  /*17800*/  LDL.LU R119, [R1+0x220] ;  /* 0x0002200001777983 */ /* 0x000f220000300800 */
[----:B0-----:R-:W-:-:S03]  /*17810*/  PRMT R30, RZ, 0x7610, R30 ;  /* 0x00007610ff1e7816 */ /* 0x001fc6000000001e */
[----:B------:R-:W4:Y:S04]  /*17820*/  LDL.LU R123, [R1+0x224] ;  /* 0x00022400017b7983 */ /* 0x000f280000300800 */
[----:B------:R-:W3:Y:S01]  /*17830*/  @!P1 LDG.E.U8 R30, desc[UR38][R16.64+0x49] ;  /* 0x00004926101e9981 */ /* 0x000ee2000c1e1100 */
[----:B------:R-:W-:Y:S02]  /*17840*/  @!P5 IADD3.X R107, R4, R28, R9, P2, P6 ;  /* 0x0000001c046bd210 */ /* 0x000fe400017ec409 */
[----:B------:R-:W-:Y:S02]  /*17850*/  ISETP.LT.OR P6, PT, R26, 0x42, !P0 ;  /* 0x000000421a00780c */ /* 0x000fe400047c1670 */
[----:B------:R-:W-:-:S04]  /*17860*/  LOP3.LUT R5, R5, 0xf7ffffff, RZ, 0xc0, !PT ;  /* 0xf7ffffff05057812 */ /* 0x000fc800078ec0ff */
[----:B------:R-:W-:-:S04]  /*17870*/  @P5 LOP3.LUT R5, R5, 0x8000000, RZ, 0xfc, !PT ;  /* 0x0800000005055812 */ /* 0x000fc800078efcff */
[----:B------:R-:W-:-:S03]  /*17880*/  LOP3.LUT R5, R5, 0xefffffff, RZ, 0xc0, !PT ;  /* 0xefffffff05057812 */ /* 0x000fc600078ec0ff */
[----:B------:R-:W-:Y:S02]  /*17890*/  @!P6 IADD3 R110, P5, P2, R3, R12, R10 ;  /* 0x0000000c036ee210 */ /* 0x000fe40007abe00a */
[----:B------:R-:W-:Y:S02]  /*178a0*/  LOP3.LUT P3, RZ, R0, 0x1, RZ, 0xc0, !PT ;  /* 0x0000000100ff7812 */ /* 0x000fe4000786c0ff */
[----:B------:R-:W-:Y:S02]  /*178b0*/  @!P6 IADD3.X R114, R4, R28, R9, P5, P2 ;  /* 0x0000001c0472e210 */ /* 0x000fe40002fe4409 */
[----:B------:R-:W-:Y:S02]  /*178c0*/  @P6 LOP3.LUT R5, R5, 0x10000000, RZ, 0xfc, !PT ;  /* 0x1000000005056812 */ /* 0x000fe400078efcff */
[----:B------:R-:W-:-:S13]  /*178d0*/  ISETP.LT.OR P6, PT, R26, 0x49, !P0 ;  /* 0x000000491a00780c */ /* 0x000fda00047c1670 */
[----:B------:R-:W-:-:S04]  /*178e0*/  @!P6 IADD3 R102, P4, P5, R3, R12, R10 ;  /* 0x0000000c0366e210 */ /* 0x000fc80007d9e00a */
[----:B------:R-:W-:Y:S02]  /*178f0*/  @!P6 IADD3.X R115, R4, R28, R9, P4, P5 ;  /* 0x0000001c0473e210 */ /* 0x000fe400027ea409 */
        /* <DEDUP_REMOVED lines=14> */
[----:B------:R-:W3:Y:S01]  /*179e0*/  @!P3 LDG.E.U8 R29, desc[UR38][R18.64+0x48] ;  /* 0x00004826121db981 */ /* 0x000ee2000c1e1100 */
[----:B------:R-:W-:Y:S02]  /*179f0*/  LOP3.LUT P2, RZ, R27, 0x10, RZ, 0xc0, !PT ;  /* 0x000000101bff7812 */ /* 0x000fe4000784c0ff */
[----:B---3--:R-:W-:-:S04]  /*17a00*/  LOP3.LUT R29, R29, 0xff, RZ, 0xc0, !PT ;  /* 0x000000ff1d1d7812 */ /* 0x008fc800078ec0ff */
[----:B------:R-:W-:-:S05]  /*17a10*/  F2FP.F16.E4M3.UNPACK_B R29, R29 ;  /* 0x0000001dff1d723e */ /* 0x000fca00020006ff */
[----:B------:R-:W-:-:S05]  /*17a20*/  HADD2.F32 R29, -RZ, R29.H0_H0 ;  /* 0x2000001dff1d7230 */ /* 0x000fca0000004100 */
[----:B------:R-:W-:-:S04]  /*17a30*/  FMUL R29, R29, UR32 ;  /* 0x000000201d1d7c20 */ /* 0x000fc80008400000 */
[----:B--2---:R-:W-:-:S05]  /*17a40*/  FFMA R29, R116, UR33, R29 ;  /* 0x00000021741d7c23 */ /* 0x004fca000800001d */
[----:B------:R-:W-:-:S05]  /*17a50*/  F2FP.SATFINITE.E4M3.F32.PACK_AB_MERGE_C R29, RZ, R29, RZ ;  /* 0x0000001dff1d723e */ /* 0x000fca00048070ff */
[----:B------:R0:W-:Y:S02]  /*17a60*/  @!P3 STG.E.U8 desc[UR38][R30.64+0x48], R29 ;  /* 0x0000481d1e00b986 */ /* 0x0001e4000c101126 */
[----:B0-----:R-:W-:Y:S01]  /*17a70*/  PRMT R29, RZ, 0x7610, R29 ;  /* 0x00007610ff1d7816 */ /* 0x001fe2000000001d */
[----:B------:R-:W0:Y:S05]  /*17a80*/  @!P2 LDC.64 R30, c[0x0][0x5c0] ;  /* 0x00017000ff1eab82 */ /* 0x000e2a0000000a00 */
[----:B------:R-:W2:Y:S01]  /*17a90*/  @!P2 LDG.E.U8 R29, desc[UR38][R18.64+0x49] ;  /* 0x00004926121da981 */ /* 0x000ea2000c1e1100 */
[----:B------:R-:W-:-:S04]  /*17aa0*/  LOP3.LUT R0, R0, 0xffffffef, RZ, 0xc0, !PT ;  /* 0xffffffef00007812 */ /* 0x000fc800078ec0ff */
[----:B------:R-:W-:-:S04]  /*17ab0*/  @P6 LOP3.LUT R0, R0, 0x10, RZ, 0xfc, !PT ;  /* 0x0000001000006812 */ /* 0x000fc800078efcff */
[----:B------:R-:W-:-:S04]  /*17ac0*/  LOP3.LUT R0, R0, 0xffffffbf, RZ, 0xc0, !PT ;  /* 0xffffffbf00007812 */ /* 0x000fc800078ec0ff */
[----:B------:R-:W-:Y:S02]  /*17ad0*/  @P5 LOP3.LUT R0, R0, 0x40, RZ, 0xfc, !PT ;  /* 0x0000004000005812 */ /* 0x000fe400078efcff */
[----:B0-----:R-:W-:Y:S02]  /*17ae0*/  @!P2 IADD3 R30, P3, R99, R30, RZ ;  /* 0x0000001e631ea210 */ /* 0x001fe40007f7e0ff */
[----:B------:R-:W-:-:S03]  /*17af0*/  LOP3.LUT P4, RZ, R0, 0x8000, RZ, 0xc0, !PT ;  /* 0x0000800000ff7812 */ /* 0x000fc6000788c0ff */
[----:B------:R-:W-:Y:S01]  /*17b00*/  @!P2 IMAD.X R31, R104, 0x1, R31, P3 ;  /* 0x00000001681fa824 */ /* 0x000fe200018e061f */
        /* <DEDUP_REMOVED lines=9> */
[----:B------:R0:W-:Y:S04]  /*17ba0*/  @!P2 STG.E.U8 desc[UR38][R30.64+0x49], R29 ;  /* 0x0000491d1e00a986 */ /* 0x0001e8000c101126 */
[----:B------:R-:W-:Y:S01]  /*17bb0*/  @!P6 IADD3 R103, P1, P5, R3, R12, R10 ;  /* 0x0000000c0367e210 */ /* 0x000fe20007d3e00a */
[----:B------:R-:W4:Y:S01]  /*17bc0*/  LDL.LU R128, [R1+0x230] ;  /* 0x0002300001807983 */ /* 0x000f220000300800 */
[----:B0-----:R-:W-:-:S03]  /*17bd0*/  PRMT R29, RZ, 0x7610, R29 ;  /* 0x00007610ff1d7816 */ /* 0x001fc6000000001d */
[----:B------:R-:W4:Y:S04]  /*17be0*/  LDL.LU R127, [R1+0x234] ;  /* 0x00023400017f7983 */ /* 0x000f280000300800 */
[----:B------:R-:W2:Y:S01]  /*17bf0*/  @!P4 LDG.E.U8 R29, desc[UR38][R16.64+0x50] ;  /* 0x00005026101dc981 */ /* 0x000ea2000c1e1100 */
[----:B------:R-:W-:Y:S02]  /*17c00*/  @!P6 IADD3.X R117, R4, R28, R9, P1, P5 ;  /* 0x0000001c0475e210 */ /* 0x000fe40000fea409 */
[----:B------:R-:W-:Y:S02]  /*17c10*/  ISETP.LT.OR P1, PT, R26, 0x52, !P0 ;  /* 0x000000521a00780c */ /* 0x000fe40004721670 */
[----:B------:R-:W-:-:S04]  /*17c20*/  LOP3.LUT R0, R0, 0xffffffdf, RZ, 0xc0, !PT ;  /* 0xffffffdf00007812 */ /* 0x000fc800078ec0ff */
[----:B------:R-:W-:-:S04]  /*17c30*/  @P6 LOP3.LUT R0, R0, 0x20, RZ, 0xfc, !PT ;  /* 0x0000002000006812 */ /* 0x000fc800078efcff */
        /* <DEDUP_REMOVED lines=10> */
[----:B0-----:R-:W-:-:S06]  /*17ce0*/  PRMT R29, RZ, 0x7610, R29 ;  /* 0x00007610ff1d7816 */ /* 0x001fcc000000001d */
[----:B------:R-:W2:Y:S01]  /*17cf0*/  @!P3 LDG.E.U8 R29, desc[UR38][R16.64+0x51] ;  /* 0x00005126101db981 */ /* 0x000ea2000c1e1100 */
[----:B------:R-:W-:-:S04]  /*17d00*/  @!P1 IADD3 R97, P5, P6, R3, R12, R10 ;  /* 0x0000000c03619210 */ /* 0x000fc80007ebe00a */
[----:B------:R-:W-:Y:S02]  /*17d10*/  @!P1 IADD3.X R116, R4, R28, R9, P5, P6 ;  /* 0x0000001c04749210 */ /* 0x000fe40002fec409 */
[----:B------:R-:W-:-:S13]  /*17d20*/  ISETP.LT.OR P6, PT, R26, 0x59, !P0 ;  /* 0x000000591a00780c */ /* 0x000fda00047c1670 */
[----:B------:R-:W-:-:S04]  /*17d30*/  @!P6 IADD3 R94, P5, P2, R3, R12, R10 ;  /* 0x0000000c035ee210 */ /* 0x000fc80007abe00a */
[----:B------:R-:W-:Y:S02]  /*17d40*/  @!P6 IADD3.X R99, R4, R28, R9, P5, P2 ;  /* 0x0000001c0463e210 */ /* 0x000fe40002fe4409 */
[----:B------:R-:W-:Y:S02]  /*17d50*/  ISETP.LT.OR P2, PT, R26, 0x5a, !P0 ;  /* 0x0000005a1a00780c */ /* 0x000fe40004741670 */
[----:B------:R-:W-:Y:S02]  /*17d60*/  LOP3.LUT R0, R0, 0xfffffffe, RZ, 0xc0, !PT ;  /* 0xfffffffe00007812 */ /* 0x000fe400078ec0ff */
[----:B------:R-:W-:Y:S02]  /*17d70*/  LOP3.LUT P1, RZ, R27, 0x8, RZ, 0xc0, !PT ;  /* 0x000000081bff7812 */ /* 0x000fe4000782c0ff */
[----:B------:R-:W-:-:S07]  /*17d80*/  @P6 LOP3.LUT R0, R0, 0x1, RZ, 0xfc, !PT ;  /* 0x0000000100006812 */ /* 0x000fce00078efcff */
[----:B------:R-:W-:-:S04]  /*17d90*/  @!P2 IADD3 R104, P5, P6, R3, R12, R10 ;  /* 0x0000000c0368a210 */ /* 0x000fc80007ebe00a */
[----:B------:R-:W-:Y:S02]  /*17da0*/  @!P2 IADD3.X R119, R4, R28, R9, P5, P6 ;  /* 0x0000001c0477a210 */ /* 0x000fe40002fec409 */
[----:B------:R-:W-:Y:S02]  /*17db0*/  ISETP.LT.OR P5, PT, R26, 0x51, !P1 ;  /* 0x000000511a00780c */ /* 0x000fe40004fa1670 */
[----:B--2---:R-:W-:-:S11]  /*17dc0*/  LOP3.LUT R29, R29, 0xff, RZ, 0xc0, !PT ;  /* 0x000000ff1d1d7812 */ /* 0x004fd600078ec0ff */
        /* <DEDUP_REMOVED lines=8> */
[----:B------:R-:W2:Y:S01]  /*17e50*/  @!P5 LDG.E.U8 R29, desc[UR38][R18.64+0x50] ;  /* 0x00005026121dd981 */ /* 0x000ea2000c1e1100 */
[C---:B------:R-:W-:Y:S02]  /*17e60*/  ISETP.LT.OR P4, PT, R26.reuse, 0x61, !P1 ;  /* 0x000000611a00780c */ /* 0x040fe40004f81670 */
[----:B------:R-:W-:Y:S02]  /*17e70*/  ISETP.LT.OR P3, PT, R26, 0x62, !P1 ;  /* 0x000000621a00780c */ /* 0x000fe40004f61670 */
[----:B------:R-:W-:Y:S02]  /*17e80*/  LOP3.LUT R27, R27, 0xfffffffd, RZ, 0xc0, !PT ;  /* 0xfffffffd1b1b7812 */ /* 0x000fe400078ec0ff */
[----:B------:R-:W-:Y:S02]  /*17e90*/  LOP3.LUT R5, R5, 0xfdffffff, RZ, 0xc0, !PT ;  /* 0xfdffffff05057812 */ /* 0x000fe400078ec0ff */
[----:B------:R-:W-:Y:S02]  /*17ea0*/  @P0 LOP3.LUT R27, R27, 0x2, RZ, 0xfc, !PT ;  /* 0x000000021b1b0812 */ /* 0x000fe400078efcff */
[----:B------:R-:W-:-:S03]  /*17eb0*/  @P2 LOP3.LUT R5, R5, 0x2000000, RZ, 0xfc, !PT ;  /* 0x0200000005052812 */ /* 0x000fc600078efcff */
[----:B------:R-:W-:-:S04]  /*17ec0*/  @!P4 IADD3 R124, P0, P2, R3, R12, R8 ;  /* 0x0000000c037cc210 */ /* 0x000fc80007a1e008 */
[----:B------:R-:W-:Y:S02]  /*17ed0*/  @!P4 IADD3.X R148, R4, R28, R7, P0, P2 ;  /* 0x0000001c0494c210 */ /* 0x000fe400007e4407 */
[----:B------:R-:W-:Y:S02]  /*17ee0*/  ISETP.LT.OR P4, PT, R26, 0x69, !P1 ;  /* 0x000000691a00780c */ /* 0x000fe40004f81670 */
[----:B------:R-:W-:-:S04]  /*17ef0*/  @!P3 IADD3 R126, P0, P2, R3, R12, R8 ;  /* 0x0000000c037eb210 */ /* 0x000fc80007a1e008 */
[----:B------:R-:W-:Y:S02]  /*17f00*/  @!P3 IADD3.X R133, R4, R28, R7, P0, P2 ;  /* 0x0000001c0485b210 */ /* 0x000fe400007e4407 */
[----:B0-----:R-:W-:-:S05]  /*17f10*/  @!P5 IADD3 R30, P0, R105, R30, RZ ;  /* 0x0000001e691ed210 */ /* 0x001fca0007f1e0ff */
[----:B------:R-:W-:Y:S01]  /*17f20*/  @!P5 IMAD.X R31, R108, 0x1, R31, P0 ;  /* 0x000000016c1fd824 */ /* 0x000fe200000e061f */
[----:B------:R-:W-:-:S04]  /*17f30*/  @!P4 IADD3 R123, P0, P2, R3, R12, R8 ;  /* 0x0000000c037bc210 */ /* 0x000fc80007a1e008 */
[----:B------:R-:W-:Y:S02]  /*17f40*/  @!P4 IADD3.X R131, R4, R28, R7, P0, P2 ;  /* 0x0000001c0483c210 */ /* 0x000fe400007e4407 */
[----:B------:R-:W-:Y:S02]  /*17f50*/  ISETP.LT.OR P4, PT, R26, 0x52, !P1 ;  /* 0x000000521a00780c */ /* 0x000fe40004f81670 */
[----:B--2---:R-:W-:-:S04]  /*17f60*/  LOP3.LUT R29, R29, 0xff, RZ, 0xc0, !PT ;  /* 0x000000ff1d1d7812 */ /* 0x004fc800078ec0ff */
[----:B------:R-:W-:-:S05]  /*17f70*/  F2FP.F16.E4M3.UNPACK_B R29, R29 ;  /* 0x0000001dff1d723e */ /* 0x000fca00020006ff */
[----:B------:R-:W-:-:S05]  /*17f80*/  HADD2.F32 R29, -RZ, R29.H0_H0 ;  /* 0x2000001dff1d7230 */ /* 0x000fca0000004100 */
[----:B------:R-:W-:-:S04]  /*17f90*/  FMUL R29, R29, UR32 ;  /* 0x000000201d1d7c20 */ /* 0x000fc80008400000 */
[----:B------:R-:W-:-:S05]  /*17fa0*/  FFMA R29, R122, UR33, R29 ;  /* 0x000000217a1d7c23 */ /* 0x000fca000800001d */
[----:B------:R-:W-:-:S05]  /*17fb0*/  F2FP.SATFINITE.E4M3.F32.PACK_AB_MERGE_C R29, RZ, R29, RZ ;  /* 0x0000001dff1d723e */ /* 0x000fca00048070ff */
[----:B------:R0:W-:Y:S02]  /*17fc0*/  @!P5 STG.E.U8 desc[UR38][R30.64+0x50], R29 ;  /* 0x0000501d1e00d986 */ /* 0x0001e4000c101126 */
[----:B0-----:R-:W-:Y:S01]  /*17fd0*/  PRMT R29, RZ, 0x7610, R29 ;  /* 0x00007610ff1d7816 */ /* 0x001fe2000000001d */
[----:B------:R-:W0:Y:S05]  /*17fe0*/  @!P4 LDC.64 R30, c[0x0][0x5c0] ;  /* 0x00017000ff1ecb82 */ /* 0x000e2a0000000a00 */
[----:B------:R-:W2:Y:S01]  /*17ff0*/  @!P4 LDG.E.U8 R29, desc[UR38][R18.64+0x51] ;  /* 0x00005126121dc981 */ /* 0x000ea2000c1e1100 */
[----:B------:R-:W-:Y:S02]  /*18000*/  LOP3.LUT P3, RZ, R2, 0x80000000, RZ, 0xc0, !PT ;  /* 0x8000000002ff7812 */ /* 0x000fe4000786c0ff */
[----:B------:R-:W-:-:S11]  /*18010*/  LOP3.LUT R27, R27, 0xfffffffb, RZ, 0xc0, !PT ;  /* 0xfffffffb1b1b7812 */ /* 0x000fd600078ec0ff */
[----:B------:R-:W-:Y:S02]  /*18020*/  @P3 LOP3.LUT R27, R27, 0x4, RZ, 0xfc, !PT ;  /* 0x000000041b1b3812 */ /* 0x000fe400078efcff */
[----:B------:R-:W-:Y:S02]  /*18030*/  ISETP.LT.OR P3, PT, R26, 0x6a, !P1 ;  /* 0x0000006a1a00780c */ /* 0x000fe40004f61670 */
[----:B0-----:R-:W-:-:S11]  /*18040*/  @!P4 IADD3 R30, P2, R109, R30, RZ ;  /* 0x0000001e6d1ec210 */ /* 0x001fd60007f5e0ff */
[----:B------:R-:W-:Y:S01]  /*18050*/  @!P3 IADD3 R122, P6, P0, R3, R12, R8 ;  /* 0x0000000c037ab210 */ /* 0x000fe200078de008 */
[----:B------:R-:W-:-:S03]  /*18060*/  @!P4 IMAD.X R31, R113, 0x1, R31, P2 ;  /* 0x00000001711fc824 */ /* 0x000fc600010e061f */
[----:B------:R-:W-:Y:S02]  /*18070*/  @!P3 IADD3.X R130, R4, R28, R7, P6, P0 ;  /* 0x0000001c0482b210 */ /* 0x000fe400037e0407 */
[----:B------:R-:W-:Y:S02]  /*18080*/  LOP3.LUT P3, RZ, R27, 0x4, RZ, 0xc0, !PT ;  /* 0x000000041bff7812 */ /* 0x000fe4000786c0ff */
[----:B--2---:R-:W-:-:S04]  /*18090*/  LOP3.LUT R29, R29, 0xff, RZ, 0xc0, !PT ;  /* 0x000000ff1d1d7812 */ /* 0x004fc800078ec0ff */
[----:B------:R-:W-:-:S05]  /*180a0*/  F2FP.F16.E4M3.UNPACK_B R29, R29 ;  /* 0x0000001dff1d723e */ /* 0x000fca00020006ff */
[----:B------:R-:W-:-:S05]  /*180b0*/  HADD2.F32 R29, -RZ, R29.H0_H0 ;  /* 0x2000001dff1d7230 */ /* 0x000fca0000004100 */
[----:B------:R-:W-:-:S04]  /*180c0*/  FMUL R29, R29, UR32 ;  /* 0x000000201d1d7c20 */ /* 0x000fc80008400000 */
[----:B---3--:R-:W-:-:S05]  /*180d0*/  FFMA R29, R125, UR33, R29 ;  /* 0x000000217d1d7c23 */ /* 0x008fca000800001d */
[----:B------:R-:W-:-:S05]  /*180e0*/  F2FP.SATFINITE.E4M3.F32.PACK_AB_MERGE_C R29, RZ, R29, RZ ;  /* 0x0000001dff1d723e */ /* 0x000fca00048070ff */
[----:B------:R0:W-:Y:S02]  /*180f0*/  @!P4 STG.E.U8 desc[UR38][R30.64+0x51], R29 ;  /* 0x0000511d1e00c986 */ /* 0x0001e4000c101126 */
[----:B0-----:R-:W-:-:S06]  /*18100*/  PRMT R29, RZ, 0x7610, R29 ;  /* 0x00007610ff1d7816 */ /* 0x001fcc000000001d */
[----:B------:R-:W2:Y:S01]  /*18110*/  @!P3 LDG.E.U8 R29, desc[UR38][R16.64+0x58] ;  /* 0x00005826101db981 */ /* 0x000ea2000c1e1100 */
[----:B------:R-:W-:-:S13]  /*18120*/  ISETP.LT.OR P6, PT, R26, 0x71, !P1 ;  /* 0x000000711a00780c */ /* 0x000fda0004fc1670 */
[----:B------:R-:W-:-:S04]  /*18130*/  @!P6 IADD3 R121, P2, P4, R3, R12, R8 ;  /* 0x0000000c0379e210 */ /* 0x000fc80007c5e008 */
[----:B------:R-:W-:Y:S02]  /*18140*/  @!P6 IADD3.X R125, R4, R28, R7, P2, P4 ;  /* 0x0000001c047de210 */ /* 0x000fe400017e8407 */
[----:B------:R-:W-:Y:S02]  /*18150*/  ISETP.LT.OR P4, PT, R26, 0x72, !P1 ;  /* 0x000000721a00780c */ /* 0x000fe40004f81670 */
[----:B------:R-:W-:Y:S02]  /*18160*/  LOP3.LUT P5, RZ, R6, 0x1, RZ, 0xc0, !PT ;  /* 0x0000000106ff7812 */ /* 0x000fe400078ac0ff */
[----:B------:R-:W-:-:S09]  /*18170*/  LOP3.LUT P0, RZ, R27, 0x2, RZ, 0xc0, !PT ;  /* 0x000000021bff7812 */ /* 0x000fd2000780c0ff */
[----:B------:R-:W-:-:S04]  /*18180*/  @!P4 IADD3 R129, P2, P6, R3, R12, R8 ;  /* 0x0000000c0381c210 */ /* 0x000fc80007e5e008 */
[----:B------:R-:W-:Y:S02]  /*18190*/  @!P4 IADD3.X R135, R4, R28, R7, P2, P6 ;  /* 0x0000001c0487c210 */ /* 0x000fe400017ec407 */
[----:B------:R-:W-:Y:S02]  /*181a0*/  LOP3.LUT P4, RZ, R27, 0x1, RZ, 0xc0, !PT ;  /* 0x000000011bff7812 */ /* 0x000fe4000788c0ff */
[----:B------:R-:W-:Y:S02]  /*181b0*/  PRMT R27, RZ, 0x7610, R27 ;  /* 0x00007610ff1b7816 */ /* 0x000fe4000000001b */
[----:B--2---:R-:W-:-:S04]  /*181c0*/  LOP3.LUT R29, R29, 0xff, RZ, 0xc0, !PT ;  /* 0x000000ff1d1d7812 */ /* 0x004fc800078ec0ff */
[----:B------:R-:W-:-:S05]  /*181d0*/  F2FP.F16.E4M3.UNPACK_B R29, R29 ;  /* 0x0000001dff1d723e */ /* 0x000fca00020006ff */
[----:B------:R-:W-:-:S05]  /*181e0*/  HADD2.F32 R29, -RZ, R29.H0_H0 ;  /* 0x2000001dff1d7230 */ /* 0x000fca0000004100 */
[----:B------:R-:W-:-:S04]  /*181f0*/  FMUL R29, R29, UR32 ;  /* 0x000000201d1d7c20 */ /* 0x000fc80008400000 */
[----:B----4-:R-:W-:Y:S02]  /*18200*/  FFMA R29, R128, UR33, R29 ;  /* 0x00000021801d7c23 */ /* 0x010fe4000800001d */
[----:B------:R-:W2:Y:S03]  /*18210*/  LDL.LU R128, [R1+0x238] ;  /* 0x0002380001807983 */ /* 0x000ea60000300800 */
[----:B------:R-:W-:-:S05]  /*18220*/  F2FP.SATFINITE.E4M3.F32.PACK_AB_MERGE_C R29, RZ, R29, RZ ;  /* 0x0000001dff1d723e */ /* 0x000fca00048070ff */
[----:B------:R0:W-:Y:S04]  /*18230*/  @!P3 STG.E.U8 desc[UR38][R136.64+0x58], R29 ;  /* 0x0000581d8800b986 */ /* 0x0001e8000c101126 */
[----:B------:R-:W3:Y:S01]  /*18240*/  @!P5 LDG.E.U8 R27, desc[UR38][R16.64+0x59] ;  /* 0x00005926101bd981 */ /* 0x000ee2000c1e1100 */
[----:B------:R-:W-:-:S13]  /*18250*/  ISETP.LT.OR P3, PT, R26, 0x79, !P1 ;  /* 0x000000791a00780c */ /* 0x000fda0004f61670 */
[----:B0-----:R-:W-:-:S04]  /*18260*/  @!P3 IADD3 R136, P2, P6, R3, R12, R8 ;  /* 0x0000000c0388b210 */ /* 0x001fc80007e5e008 */
[----:B------:R-:W-:Y:S02]  /*18270*/  @!P3 IADD3.X R147, R4, R28, R7, P2, P6 ;  /* 0x0000001c0493b210 */ /* 0x000fe400017ec407 */
[----:B------:R-:W-:-:S13]  /*18280*/  LOP3.LUT P3, RZ, R5, 0x80000000, RZ, 0xc0, !PT ;  /* 0x8000000005ff7812 */ /* 0x000fda000786c0ff */
        /* <DEDUP_REMOVED lines=12> */
[----:B------:R-:W-:Y:S02]  /*18350*/  ISETP.LT.OR P6, PT, R26, 0x7a, !P1 ;  /* 0x0000007a1a00780c */ /* 0x000fe40004fc1670 */
[----:B------:R-:W-:Y:S02]  /*18360*/  @P1 LOP3.LUT R5, R5, 0x20000000, RZ, 0xfc, !PT ;  /* 0x2000000005051812 */ /* 0x000fe400078efcff */
[----:B0-----:R-:W-:-:S05]  /*18370*/  @!P3 IADD3 R30, P1, R106, R30, RZ ;  /* 0x0000001e6a1eb210 */ /* 0x001fca0007f3e0ff */
[----:B------:R-:W-:Y:S01]  /*18380*/  @!P3 IMAD.X R31, R112, 0x1, R31, P1 ;  /* 0x00000001701fb824 */ /* 0x000fe200008e061f */
[----:B----4-:R-:W-:-:S04]  /*18390*/  LOP3.LUT R27, R27, 0xff, RZ, 0xc0, !PT ;  /* 0x000000ff1b1b7812 */ /* 0x010fc800078ec0ff */
[----:B------:R-:W-:-:S05]  /*183a0*/  F2FP.F16.E4M3.UNPACK_B R27, R27 ;  /* 0x0000001bff1b723e */ /* 0x000fca00020006ff */
[----:B------:R-:W-:-:S05]  /*183b0*/  HADD2.F32 R27, -RZ, R27.H0_H0 ;  /* 0x2000001bff1b7230 */ /* 0x000fca0000004100 */
[----:B------:R-:W-:-:S04]  /*183c0*/  FMUL R27, R27, UR32 ;  /* 0x000000201b1b7c20 */ /* 0x000fc80008400000 */
[----:B--2---:R-:W-:Y:S01]  /*183d0*/  FFMA R27, R128, UR33, R27 ;  /* 0x00000021801b7c23 */ /* 0x004fe2000800001b */
[----:B------:R-:W-:Y:S01]  /*183e0*/  @!P6 IADD3 R142, P2, P5, R3, R12, R8 ;  /* 0x0000000c038ee210 */ /* 0x000fe20007d5e008 */
[----:B------:R-:W2:Y:S03]  /*183f0*/  LDL.LU R128, [R1+0x240] ;  /* 0x0002400001807983 */ /* 0x000ea60000300800 */
[----:B------:R-:W-:-:S05]  /*18400*/  F2FP.SATFINITE.E4M3.F32.PACK_AB_MERGE_C R27, RZ, R27, RZ ;  /* 0x0000001bff1b723e */ /* 0x000fca00048070ff */
[----:B------:R0:W-:Y:S02]  /*18410*/  @!P3 STG.E.U8 desc[UR38][R30.64+0x58], R27 ;  /* 0x0000581b1e00b986 */ /* 0x0001e4000c101126 */
[----:B0-----:R-:W-:Y:S01]  /*18420*/  PRMT R27, RZ, 0x7610, R27 ;  /* 0x00007610ff1b7816 */ /* 0x001fe2000000001b */
[----:B------:R-:W0:Y:S05]  /*18430*/  @!P4 LDC.64 R30, c[0x0][0x5c0] ;  /* 0x00017000ff1ecb82 */ /* 0x000e2a0000000a00 */
[----:B------:R-:W4:Y:S01]  /*18440*/  @!P4 LDG.E.U8 R27, desc[UR38][R18.64+0x59] ;  /* 0x00005926121bc981 */ /* 0x000f22000c1e1100 */
[----:B------:R-:W-:Y:S02]  /*18450*/  @!P6 IADD3.X R146, R4, R28, R7, P2, P5 ;  /* 0x0000001c0492e210 */ /* 0x000fe400017ea407 */
[----:B------:R-:W-:-:S02]  /*18460*/  LOP3.LUT P5, RZ, R6, 0x40, RZ, 0xc0, !PT ;  /* 0x0000004006ff7812 */ /* 0x000fc400078ac0ff */
[----:B------:R-:W-:Y:S02]  /*18470*/  LOP3.LUT R5, R5, 0xbfffffff, RZ, 0xc0, !PT ;  /* 0xbfffffff05057812 */ /* 0x000fe400078ec0ff */
[----:B------:R-:W-:Y:S02]  /*18480*/  ISETP.LT.OR P6, PT, R26, 0x61, !P0 ;  /* 0x000000611a00780c */ /* 0x000fe400047c1670 */
[----:B------:R-:W-:-:S07]  /*18490*/  LOP3.LUT R0, R0, 0xfffffbff, RZ, 0xc0, !PT ;  /* 0xfffffbff00007812 */ /* 0x000fce00078ec0ff */
[----:B------:R-:W-:Y:S02]  /*184a0*/  @P5 LOP3.LUT R5, R5, 0x40000000, RZ, 0xfc, !PT ;  /* 0x4000000005055812 */ /* 0x000fe400078efcff */
[----:B------:R-:W-:Y:S02]  /*184b0*/  ISETP.LT.OR P5, PT, R26, 0x62, !P0 ;  /* 0x000000621a00780c */ /* 0x000fe400047a1670 */
[----:B------:R-:W-:Y:S02]  /*184c0*/  @!P6 IADD3 R140, P1, P2, R3, R12, R10 ;  /* 0x0000000c038ce210 */ /* 0x000fe40007a3e00a */
[----:B------:R-:W-:Y:S02]  /*184d0*/  @P6 LOP3.LUT R0, R0, 0x400, RZ, 0xfc, !PT ;  /* 0x0000040000006812 */ /* 0x000fe400078efcff */
[----:B------:R-:W-:Y:S02]  /*184e0*/  @!P6 IADD3.X R145, R4, R28, R9, P1, P2 ;  /* 0x0000001c0491e210 */ /* 0x000fe40000fe4409 */
[----:B------:R-:W-:-:S02]  /*184f0*/  LOP3.LUT R0, R0, 0xfffffdff, RZ, 0xc0, !PT ;  /* 0xfffffdff00007812 */ /* 0x000fc400078ec0ff */
[----:B0-----:R-:W-:-:S03]  /*18500*/  @!P4 IADD3 R30, P6, R98, R30, RZ ;  /* 0x0000001e621ec210 */ /* 0x001fc60007fde0ff */
[----:B------:R-:W-:Y:S02]  /*18510*/  @!P5 IADD3 R139, P1, P3, R3, R12, R10 ;  /* 0x0000000c038bd210 */ /* 0x000fe40007b3e00a */
[----:B------:R-:W-:Y:S02]  /*18520*/  @P5 LOP3.LUT R0, R0, 0x200, RZ, 0xfc, !PT ;  /* 0x0000020000005812 */ /* 0x000fe400078efcff */
[----:B------:R-:W-:Y:S01]  /*18530*/  @!P5 IADD3.X R143, R4, R28, R9, P1, P3 ;  /* 0x0000001c048fd210 */ /* 0x000fe20000fe6409 */
[----:B------:R-:W-:Y:S01]  /*18540*/  @!P4 IMAD.X R31, R111, 0x1, R31, P6 ;  /* 0x000000016f1fc824 */ /* 0x000fe200030e061f */
        /* <DEDUP_REMOVED lines=8> */
[----:B------:R-:W-:Y:S01]  /*185d0*/  F2FP.SATFINITE.E4M3.F32.PACK_AB_MERGE_C R27, RZ, R27, RZ ;  /* 0x0000001bff1b723e */ /* 0x000fe200048070ff */
[----:B------:R-:W4:Y:S04]  /*185e0*/  LDL.LU R183, [R1+0x248] ;  /* 0x0002480001b77983 */ /* 0x000f280000300800 */
[----:B------:R0:W-:Y:S01]  /*185f0*/  @!P4 STG.E.U8 desc[UR38][R30.64+0x59], R27 ;  /* 0x0000591b1e00c986 */ /* 0x0001e2000c101126 */
[----:B------:R-:W-:-:S02]  /*18600*/  ISETP.LT.OR P6, PT, R26, 0x69, !P0 ;  /* 0x000000691a00780c */ /* 0x000fc400047c1670 */
[----:B------:R-:W-:Y:S01]  /*18610*/  LOP3.LUT R0, R0, 0xfffffeff, RZ, 0xc0, !PT ;  /* 0xfffffeff00007812 */ /* 0x000fe200078ec0ff */
[----:B------:R-:W4:Y:S01]  /*18620*/  LDL.LU R149, [R1+0x24c] ;  /* 0x00024c0001957983 */ /* 0x000f220000300800 */
[----:B0-----:R-:W-:-:S06]  /*18630*/  PRMT R27, RZ, 0x7610, R27 ;  /* 0x00007610ff1b7816 */ /* 0x001fcc000000001b */
[----:B------:R-:W2:Y:S02]  /*18640*/  @!P5 LDG.E.U8 R27, desc[UR38][R20.64+0x40] ;  /* 0x00004026141bd981 */ /* 0x000ea4000c1e1100 */
        /* <DEDUP_REMOVED lines=9> */
[----:B------:R-:W-:Y:S02]  /*186e0*/  @!P6 IADD3 R134, P4, P3, R3, R12, R10 ;  /* 0x0000000c0386e210 */ /* 0x000fe40007b9e00a */
[----:B------:R-:W-:Y:S02]  /*186f0*/  @P6 LOP3.LUT R0, R0, 0x100, RZ, 0xfc, !PT ;  /* 0x0000010000006812 */ /* 0x000fe400078efcff */
[----:B------:R-:W-:Y:S02]  /*18700*/  @!P6 IADD3.X R141, R4, R28, R9, P4, P3 ;  /* 0x0000001c048de210 */ /* 0x000fe400027e6409 */
[C---:B------:R-:W-:Y:S02]  /*18710*/  ISETP.LT.OR P6, PT, R26.reuse, 0x6a, !P0 ;  /* 0x0000006a1a00780c */ /* 0x040fe400047c1670 */
[----:B------:R-:W-:Y:S02]  /*18720*/  ISETP.LT.OR P5, PT, R26, 0x71, !P0 ;  /* 0x000000711a00780c */ /* 0x000fe400047a1670 */
[----:B------:R-:W-:-:S09]  /*18730*/  LOP3.LUT R0, R0, 0xffffff7f, RZ, 0xc0, !PT ;  /* 0xffffff7f00007812 */ /* 0x000fd200078ec0ff */
[C-C-:B------:R-:W-:Y:S02]  /*18740*/  @!P6 IADD3 R138, P4, P3, R3.reuse, R12, R10.reuse ;  /* 0x0000000c038ae210 */ /* 0x140fe40007b9e00a */
[----:B------:R-:W-:Y:S02]  /*18750*/  @P6 LOP3.LUT R0, R0, 0x80, RZ, 0xfc, !PT ;  /* 0x0000008000006812 */ /* 0x000fe400078efcff */
[----:B------:R-:W-:Y:S02]  /*18760*/  @!P6 IADD3.X R144, R4, R28, R9, P4, P3 ;  /* 0x0000001c0490e210 */ /* 0x000fe400027e6409 */
[----:B------:R-:W-:Y:S02]  /*18770*/  LOP3.LUT R0, R0, 0xfffffffb, RZ, 0xc0, !PT ;  /* 0xfffffffb00007812 */ /* 0x000fe400078ec0ff */
[----:B------:R-:W-:Y:S02]  /*18780*/  @!P5 IADD3 R137, P4, P3, R3, R12, R10 ;  /* 0x0000000c0389d210 */ /* 0x000fe40007b9e00a */
[----:B------:R-:W-:-:S02]  /*18790*/  @P5 LOP3.LUT R0, R0, 0x4, RZ, 0xfc, !PT ;  /* 0x0000000400005812 */ /* 0x000fc400078efcff */
[----:B------:R-:W-:Y:S02]  /*187a0*/  @!P5 IADD3.X R132, R4, R28, R9, P4, P3 ;  /* 0x0000001c0484d210 */ /* 0x000fe400027e6409 */
[----:B------:R-:W-:-:S13]  /*187b0*/  LOP3.LUT P5, RZ, R5, 0x8000000, RZ, 0xc0, !PT ;  /* 0x0800000005ff7812 */ /* 0x000fda00078ac0ff */
[----:B------:R-:W0:Y:S01]  /*187c0*/  @!P5 LDC.64 R30, c[0x0][0x5c0] ;  /* 0x00017000ff1edb82 */ /* 0x000e220000000a00 */
[----:B--2---:R-:W-:-:S04]  /*187d0*/  LOP3.LUT R27, R27, 0xff, RZ, 0xc0, !PT ;  /* 0x000000ff1b1b7812 */ /* 0x004fc800078ec0ff */
[----:B------:R-:W-:-:S05]  /*187e0*/  F2FP.F16.E4M3.UNPACK_B R27, R27 ;  /* 0x0000001bff1b723e */ /* 0x000fca00020006ff */
[----:B------:R-:W-:-:S05]  /*187f0*/  HADD2.F32 R27, -RZ, R27.H0_H0 ;  /* 0x2000001bff1b7230 */ /* 0x000fca0000004100 */
[----:B------:R-:W-:-:S04]  /*18800*/  FMUL R27, R27, UR32 ;  /* 0x000000201b1b7c20 */ /* 0x000fc80008400000 */
[----:B---3--:R-:W-:-:S05]  /*18810*/  FFMA R27, R127, UR33, R27 ;  /* 0x000000217f1b7c23 */ /* 0x008fca000800001b */
[----:B------:R-:W-:-:S05]  /*18820*/  F2FP.SATFINITE.E4M3.F32.PACK_AB_MERGE_C R27, RZ, R27, RZ ;  /* 0x0000001bff1b723e */ /* 0x000fca00048070ff */
[----:B------:R1:W-:Y:S02]  /*18830*/  @!P2 STG.E.U8 desc[UR38][R154.64+0x41], R27 ;  /* 0x0000411b9a00a986 */ /* 0x0003e4000c101126 */
[----:B-1----:R-:W-:-:S06]  /*18840*/  PRMT R27, RZ, 0x7610, R27 ;  /* 0x00007610ff1b7816 */ /* 0x002fcc000000001b */
[----:B------:R-:W2:Y:S01]  /*18850*/  @!P5 LDG.E.U8 R27, desc[UR38][R22.64+0x40] ;  /* 0x00004026161bd981 */ /* 0x000ea2000c1e1100 */
[----:B------:R-:W-:Y:S02]  /*18860*/  ISETP.LT.OR P2, PT, R26, 0x72, !P0 ;  /* 0x000000721a00780c */ /* 0x000fe40004741670 */
[----:B------:R-:W-:-:S11]  /*18870*/  LOP3.LUT P6, RZ, R5, 0x10000000, RZ, 0xc0, !PT ;  /* 0x1000000005ff7812 */ /* 0x000fd600078cc0ff */
[----:B------:R-:W-:-:S04]  /*18880*/  @!P2 IADD3 R128, P4, P3, R3, R12, R10 ;  /* 0x0000000c0380a210 */ /* 0x000fc80007b9e00a */
[----:B------:R-:W-:Y:S02]  /*18890*/  @!P2 IADD3.X R127, R4, R28, R9, P4, P3 ;  /* 0x0000001c047fa210 */ /* 0x000fe400027e6409 */
[----:B0-----:R-:W-:-:S05]  /*188a0*/  @!P5 IADD3 R30, P3, R96, R30, RZ ;  /* 0x0000001e601ed210 */ /* 0x001fca0007f7e0ff */
[----:B------:R-:W-:Y:S01]  /*188b0*/  @!P5 IMAD.X R31, R107, 0x1, R31, P3 ;  /* 0x000000016b1fd824 */ /* 0x000fe200018e061f */
        /* <DEDUP_REMOVED lines=9> */
[----:B0-----:R-:W-:Y:S01]  /*18950*/  PRMT R27, RZ, 0x7610, R27 ;  /* 0x00007610ff1b7816 */ /* 0x001fe2000000001b */
[----:B------:R-:W0:Y:S05]  /*18960*/  @!P6 LDC.64 R30, c[0x0][0x5c0] ;  /* 0x00017000ff1eeb82 */ /* 0x000e2a0000000a00 */
[----:B------:R-:W3:Y:S01]  /*18970*/  @!P6 LDG.E.U8 R27, desc[UR38][R22.64+0x41] ;  /* 0x00004126161be981 */ /* 0x000ee2000c1e1100 */
[----:B------:R-:W-:Y:S02]  /*18980*/  @P2 LOP3.LUT R0, R0, 0x2, RZ, 0xfc, !PT ;  /* 0x0000000200002812 */ /* 0x000fe400078efcff */
[----:B------:R-:W-:-:S02]  /*18990*/  ISETP.LT.OR P2, PT, R26, 0x79, !P0 ;  /* 0x000000791a00780c */ /* 0x000fc40004741670 */
[----:B------:R-:W-:Y:S02]  /*189a0*/  LOP3.LUT R0, R0, 0xffff7fff, RZ, 0xc0, !PT ;  /* 0xffff7fff00007812 */ /* 0x000fe400078ec0ff */
[C---:B------:R-:W-:Y:S02]  /*189b0*/  LOP3.LUT P1, RZ, R5.reuse, 0x20000000, RZ, 0xc0, !PT ;  /* 0x2000000005ff7812 */ /* 0x040fe4000782c0ff */
[----:B------:R-:W-:-:S07]  /*189c0*/  LOP3.LUT R5, R5, 0xffefffff, RZ, 0xc0, !PT ;  /* 0xffefffff05057812 */ /* 0x000fce00078ec0ff */
[----:B------:R-:W-:Y:S02]  /*189d0*/  @!P2 IADD3 R120, P4, P3, R3, R12, R10 ;  /* 0x0000000c0378a210 */ /* 0x000fe40007b9e00a */
[----:B------:R-:W-:Y:S02]  /*189e0*/  @P2 LOP3.LUT R0, R0, 0x8000, RZ, 0xfc, !PT ;  /* 0x0000800000002812 */ /* 0x000fe400078efcff */
[----:B------:R-:W-:Y:S02]  /*189f0*/  @!P2 IADD3.X R113, R4, R28, R9, P4, P3 ;  /* 0x0000001c0471a210 */ /* 0x000fe400027e6409 */
[----:B0-----:R-:W-:Y:S02]  /*18a00*/  @!P6 IADD3 R30, P2, R110, R30, RZ ;  /* 0x0000001e6e1ee210 */ /* 0x001fe40007f5e0ff */
[----:B------:R-:W-:Y:S02]  /*18a10*/  ISETP.LT.OR P3, PT, R26, 0x7a, !P0 ;  /* 0x0000007a1a00780c */ /* 0x000fe40004761670 */
[----:B------:R-:W-:Y:S01]  /*18a20*/  @P0 LOP3.LUT R5, R5, 0x100000, RZ, 0xfc, !PT ;  /* 0x0010000005050812 */ /* 0x000fe200078efcff */
[----:B------:R-:W-:Y:S01]  /*18a30*/  @!P6 IMAD.X R31, R114, 0x1, R31, P2 ;  /* 0x00000001721fe824 */ /* 0x000fe200010e061f */
[----:B------:R-:W-:-:S02]  /*18a40*/  LOP3.LUT P0, RZ, R6, 0x8000, RZ, 0xc0, !PT ;  /* 0x0000800006ff7812 */ /* 0x000fc4000780c0ff */
[----:B---3--:R-:W-:-:S04]  /*18a50*/  LOP3.LUT R27, R27, 0xff, RZ, 0xc0, !PT ;  /* 0x000000ff1b1b7812 */ /* 0x008fc800078ec0ff */
[----:B------:R-:W-:-:S05]  /*18a60*/  F2FP.F16.E4M3.UNPACK_B R27, R27 ;  /* 0x0000001bff1b723e */ /* 0x000fca00020006ff */
[----:B------:R-:W-:-:S05]  /*18a70*/  HADD2.F32 R27, -RZ, R27.H0_H0 ;  /* 0x2000001bff1b7230 */ /* 0x000fca0000004100 */
[----:B------:R-:W-:-:S04]  /*18a80*/  FMUL R27, R27, UR32 ;  /* 0x000000201b1b7c20 */ /* 0x000fc80008400000 */
[----:B------:R-:W-:Y:S01]  /*18a90*/  FFMA R27, R149, UR33, R27 ;  /* 0x00000021951b7c23 */ /* 0x000fe2000800001b */
[----:B------:R-:W-:Y:S01]  /*18aa0*/  @!P3 IADD3 R112, P5, P4, R3, R12, R10 ;  /* 0x0000000c0370b210 */ /* 0x000fe20007cbe00a */
[----:B------:R-:W3:Y:S03]  /*18ab0*/  LDL.LU R149, [R1+0x254] ;  /* 0x0002540001957983 */ /* 0x000ee60000300800 */
[----:B------:R-:W-:-:S05]  /*18ac0*/  F2FP.SATFINITE.E4M3.F32.PACK_AB_MERGE_C R27, RZ, R27, RZ ;  /* 0x0000001bff1b723e */ /* 0x000fca00048070ff */
[----:B------:R0:W-:Y:S02]  /*18ad0*/  @!P6 STG.E.U8 desc[UR38][R30.64+0x41], R27 ;  /* 0x0000411b1e00e986 */ /* 0x0001e4000c101126 */
[----:B0-----:R-:W-:-:S06]  /*18ae0*/  PRMT R27, RZ, 0x7610, R27 ;  /* 0x00007610ff1b7816 */ /* 0x001fcc000000001b */
[----:B------:R-:W4:Y:S01]  /*18af0*/  @!P0 LDG.E.U8 R27, desc[UR38][R20.64+0x48] ;  /* 0x00004826141b8981 */ /* 0x000f22000c1e1100 */
[----:B------:R-:W-:Y:S02]  /*18b00*/  LOP3.LUT R5, R5, 0xff7fffff, RZ, 0xc0, !PT ;  /* 0xff7fffff05057812 */ /* 0x000fe400078ec0ff */
[----:B------:R-:W-:Y:S02]  /*18b10*/  @!P3 IADD3.X R111, R4, R28, R9, P5, P4 ;  /* 0x0000001c046fb210 */ /* 0x000fe40002fe8409 */
[----:B------:R-:W-:Y:S02]  /*18b20*/  @P3 LOP3.LUT R5, R5, 0x800000, RZ, 0xfc, !PT ;  /* 0x0080000005053812 */ /* 0x000fe400078efcff */
[----:B------:R-:W-:Y:S02]  /*18b30*/  LOP3.LUT P3, RZ, R6, 0x4000, RZ, 0xc0, !PT ;  /* 0x0000400006ff7812 */ /* 0x000fe4000786c0ff */
[----:B----4-:R-:W-:-:S04]  /*18b40*/  LOP3.LUT R27, R27, 0xff, RZ, 0xc0, !PT ;  /* 0x000000ff1b1b7812 */ /* 0x010fc800078ec0ff */
[----:B------:R-:W-:-:S05]  /*18b50*/  F2FP.F16.E4M3.UNPACK_B R27, R27 ;  /* 0x0000001bff1b723e */ /* 0x000fca00020006ff */
[----:B------:R-:W-:-:S05]  /*18b60*/  HADD2.F32 R27, -RZ, R27.H0_H0 ;  /* 0x2000001bff1b7230 */ /* 0x000fca0000004100 */
[----:B------:R-:W-:-:S04]  /*18b70*/  FMUL R27, R27, UR32 ;  /* 0x000000201b1b7c20 */ /* 0x000fc80008400000 */
[----:B--2---:R-:W-:Y:S01]  /*18b80*/  FFMA R27, R183, UR33, R27 ;  /* 0x00000021b71b7c23 */ /* 0x004fe2000800001b */
[----:B------:R-:W-:Y:S01]  /*18b90*/  ISETP.LT.OR P2, PT, R26, 0x81, !P1 ;  /* 0x000000811a00780c */ /* 0x000fe20004f41670 */
[----:B------:R-:W2:Y:S03]  /*18ba0*/  LDL.LU R183, [R1+0x258] ;  /* 0x0002580001b77983 */ /* 0x000ea60000300800 */
[----:B------:R-:W-:-:S05]  /*18bb0*/  F2FP.SATFINITE.E4M3.F32.PACK_AB_MERGE_C R27, RZ, R27, RZ ;  /* 0x0000001bff1b723e */ /* 0x000fca00048070ff */
[----:B------:R0:W-:Y:S02]  /*18bc0*/  @!P0 STG.E.U8 desc[UR38][R160.64+0x48], R27 ;  /* 0x0000481ba0008986 */ /* 0x0001e4000c101126 */
[----:B0-----:R-:W-:-:S06]  /*18bd0*/  PRMT R27, RZ, 0x7610, R27 ;  /* 0x00007610ff1b7816 */ /* 0x001fcc000000001b */
[----:B------:R-:W4:Y:S01]  /*18be0*/  @!P3 LDG.E.U8 R27, desc[UR38][R20.64+0x49] ;  /* 0x00004926141bb981 */ /* 0x000f22000c1e1100 */
[----:B------:R-:W-:-:S04]  /*18bf0*/  @!P2 IADD3 R110, P5, P4, R3, R12, R8 ;  /* 0x0000000c036ea210 */ /* 0x000fc80007cbe008 */
[----:B------:R-:W-:Y:S02]  /*18c00*/  @!P2 IADD3.X R109, R4, R28, R7, P5, P4 ;  /* 0x0000001c046da210 */ /* 0x000fe40002fe8407 */
[----:B------:R-:W-:Y:S02]  /*18c10*/  LOP3.LUT P2, RZ, R0, 0x10, RZ, 0xc0, !PT ;  /* 0x0000001000ff7812 */ /* 0x000fe4000784c0ff */
[C---:B------:R-:W-:Y:S02]  /*18c20*/  ISETP.LT.OR P6, PT, R26.reuse, 0x82, !P1 ;  /* 0x000000821a00780c */ /* 0x040fe40004fc1670 */
[----:B------:R-:W-:Y:S02]  /*18c30*/  ISETP.LT.OR P0, PT, R26, 0x89, !P1 ;  /* 0x000000891a00780c */ /* 0x000fe40004f01670 */
[----:B------:R-:W-:-:S07]  /*18c40*/  LOP3.LUT R5, R5, 0xffdfffff, RZ, 0xc0, !PT ;  /* 0xffdfffff05057812 */ /* 0x000fce00078ec0ff */
[----:B------:R-:W0:Y:S01]  /*18c50*/  @!P2 LDC.64 R30, c[0x0][0x5c0] ;  /* 0x00017000ff1eab82 */ /* 0x000e220000000a00 */
[----:B----4-:R-:W-:-:S04]  /*18c60*/  LOP3.LUT R27, R27, 0xff, RZ, 0xc0, !PT ;  /* 0x000000ff1b1b7812 */ /* 0x010fc800078ec0ff */
[----:B------:R-:W-:-:S05]  /*18c70*/  F2FP.F16.E4M3.UNPACK_B R27, R27 ;  /* 0x0000001bff1b723e */ /* 0x000fca00020006ff */
[----:B------:R-:W-:-:S05]  /*18c80*/  HADD2.F32 R27, -RZ, R27.H0_H0 ;  /* 0x2000001bff1b7230 */ /* 0x000fca0000004100 */
[----:B------:R-:W-:-:S04]  /*18c90*/  FMUL R27, R27, UR32 ;  /* 0x000000201b1b7c20 */ /* 0x000fc80008400000 */
[----:B---3--:R-:W-:Y:S01]  /*18ca0*/  FFMA R27, R149, UR33, R27 ;  /* 0x00000021951b7c23 */ /* 0x008fe2000800001b */
[----:B------:R-:W-:Y:S01]  /*18cb0*/  @!P6 IADD3 R108, P5, P4, R3, R12, R8 ;  /* 0x0000000c036ce210 */ /* 0x000fe20007cbe008 */
[----:B------:R-:W3:Y:S03]  /*18cc0*/  LDL.LU R149, [R1+0x25c] ;  /* 0x00025c0001957983 */ /* 0x000ee60000300800 */
[----:B------:R-:W-:Y:S01]  /*18cd0*/  F2FP.SATFINITE.E4M3.F32.PACK_AB_MERGE_C R27, RZ, R27, RZ ;  /* 0x0000001bff1b723e */ /* 0x000fe200048070ff */
[----:B------:R-:W4:Y:S04]  /*18ce0*/  LDL.LU R184, [R1+0x260] ;  /* 0x0002600001b87983 */ /* 0x000f280000300800 */
[----:B------:R1:W-:Y:S02]  /*18cf0*/  @!P3 STG.E.U8 desc[UR38][R164.64+0x49], R27 ;  /* 0x0000491ba400b986 */ /* 0x0003e4000c101126 */
[----:B-1----:R-:W-:-:S06]  /*18d00*/  PRMT R27, RZ, 0x7610, R27 ;  /* 0x00007610ff1b7816 */ /* 0x002fcc000000001b */
[----:B------:R-:W2:Y:S01]  /*18d10*/  @!P2 LDG.E.U8 R27, desc[UR38][R22.64+0x48] ;  /* 0x00004826161ba981 */ /* 0x000ea2000c1e1100 */
[C-C-:B------:R-:W-:Y:S02]  /*18d20*/  @!P6 IADD3.X R107, R4.reuse, R28, R7.reuse, P5, P4 ;  /* 0x0000001c046be210 */ /* 0x140fe40002fe8407 */
[----:B------:R-:W-:Y:S02]  /*18d30*/  @!P0 IADD3 R106, P5, P4, R3, R12, R8 ;  /* 0x0000000c036a8210 */ /* 0x000fe40007cbe008 */
[----:B------:R-:W-:Y:S02]  /*18d40*/  @P0 LOP3.LUT R5, R5, 0x200000, RZ, 0xfc, !PT ;  /* 0x0020000005050812 */ /* 0x000fe400078efcff */
[----:B------:R-:W-:Y:S02]  /*18d50*/  @!P0 IADD3.X R105, R4, R28, R7, P5, P4 ;  /* 0x0000001c04698210 */ /* 0x000fe40002fe8407 */
[----:B------:R-:W-:Y:S02]  /*18d60*/  LOP3.LUT P0, RZ, R6, 0x10000, RZ, 0xc0, !PT ;  /* 0x0001000006ff7812 */ /* 0x000fe4000780c0ff */
[----:B------:R-:W-:-:S02]  /*18d70*/  ISETP.LT.OR P4, PT, R26, 0x8a, !P1 ;  /* 0x0000008a1a00780c */ /* 0x000fc40004f81670 */
[----:B------:R-:W-:-:S09]  /*18d80*/  LOP3.LUT R5, R5, 0xfbffffff, RZ, 0xc0, !PT ;  /* 0xfbffffff05057812 */ /* 0x000fd200078ec0ff */
[----:B------:R-:W-:Y:S02]  /*18d90*/  @P0 LOP3.LUT R5, R5, 0x4000000, RZ, 0xfc, !PT ;  /* 0x0400000005050812 */ /* 0x000fe400078efcff */
[----:B------:R-:W-:Y:S02]  /*18da0*/  @!P4 IADD3 R101, P6, P5, R3, R12, R8 ;  /* 0x0000000c0365c210 */ /* 0x000fe40007dde008 */
[----:B------:R-:W-:Y:S02]  /*18db0*/  LOP3.LUT R5, R5, 0xffbfffff, RZ, 0xc0, !PT ;  /* 0xffbfffff05057812 */ /* 0x000fe400078ec0ff */
[----:B------:R-:W-:Y:S02]  /*18dc0*/  @!P4 IADD3.X R100, R4, R28, R7, P6, P5 ;  /* 0x0000001c0464c210 */ /* 0x000fe400037ea407 */
[----:B------:R-:W-:Y:S02]  /*18dd0*/  @P4 LOP3.LUT R5, R5, 0x400000, RZ, 0xfc, !PT ;  /* 0x0040000005054812 */ /* 0x000fe400078efcff */
[----:B------:R-:W-:-:S02]  /*18de0*/  LOP3.LUT P4, RZ, R0, 0x40, RZ, 0xc0, !PT ;  /* 0x0000004000ff7812 */ /* 0x000fc4000788c0ff */
[----:B0-----:R-:W-:-:S05]  /*18df0*/  @!P2 IADD3 R30, P5, R102, R30, RZ ;  /* 0x0000001e661ea210 */ /* 0x001fca0007fbe0ff */
[----:B------:R-:W-:Y:S01]  /*18e00*/  @!P2 IMAD.X R31, R115, 0x1, R31, P5 ;  /* 0x00000001731fa824 */ /* 0x000fe200028e061f */
[----:B------:R-:W-:Y:S02]  /*18e10*/  ISETP.LT.OR P5, PT, R26, 0x91, !P1 ;  /* 0x000000911a00780c */ /* 0x000fe40004fa1670 */
[----:B------:R-:W-:-:S11]  /*18e20*/  LOP3.LUT R5, R5, 0xfeffffff, RZ, 0xc0, !PT ;  /* 0xfeffffff05057812 */ /* 0x000fd600078ec0ff */
[----:B------:R-:W-:Y:S02]  /*18e30*/  @!P5 IADD3 R98, P3, P6, R3, R12, R8 ;  /* 0x0000000c0362d210 */ /* 0x000fe40007e7e008 */
[----:B------:R-:W-:Y:S02]  /*18e40*/  @P5 LOP3.LUT R5, R5, 0x1000000, RZ, 0xfc, !PT ;  /* 0x0100000005055812 */ /* 0x000fe400078efcff */
[----:B------:R-:W-:Y:S02]  /*18e50*/  @!P5 IADD3.X R96, R4, R28, R7, P3, P6 ;  /* 0x0000001c0460d210 */ /* 0x000fe40001fec407 */
[----:B--2---:R-:W-:-:S04]  /*18e60*/  LOP3.LUT R27, R27, 0xff, RZ, 0xc0, !PT ;  /* 0x000000ff1b1b7812 */ /* 0x004fc800078ec0ff */
[----:B------:R-:W-:-:S05]  /*18e70*/  F2FP.F16.E4M3.UNPACK_B R27, R27 ;  /* 0x0000001bff1b723e */ /* 0x000fca00020006ff */
[----:B------:R-:W-:-:S05]  /*18e80*/  HADD2.F32 R27, -RZ, R27.H0_H0 ;  /* 0x2000001bff1b7230 */ /* 0x000fca0000004100 */
[----:B------:R-:W-:-:S04]  /*18e90*/  FMUL R27, R27, UR32 ;  /* 0x000000201b1b7c20 */ /* 0x000fc80008400000 */
[----:B------:R-:W-:Y:S01]  /*18ea0*/  FFMA R27, R183, UR33, R27 ;  /* 0x00000021b71b7c23 */ /* 0x000fe2000800001b */
[----:B------:R-:W-:Y:S01]  /*18eb0*/  ISETP.LT.OR P6, PT, R26, 0x92, !P1 ;  /* 0x000000921a00780c */ /* 0x000fe20004fc1670 */
[----:B------:R-:W2:Y:S03]  /*18ec0*/  LDL.LU R183, [R1+0x264] ;  /* 0x0002640001b77983 */ /* 0x000ea60000300800 */
[----:B------:R-:W-:-:S05]  /*18ed0*/  F2FP.SATFINITE.E4M3.F32.PACK_AB_MERGE_C R27, RZ, R27, RZ ;  /* 0x0000001bff1b723e */ /* 0x000fca00048070ff */
[----:B------:R0:W-:Y:S02]  /*18ee0*/  @!P2 STG.E.U8 desc[UR38][R30.64+0x48], R27 ;  /* 0x0000481b1e00a986 */ /* 0x0001e4000c101126 */
[----:B0-----:R-:W0:Y:S02]  /*18ef0*/  @!P4 LDC.64 R30, c[0x0][0x5c0] ;  /* 0x00017000ff1ecb82 */ /* 0x001e240000000a00 */
[----:B0-----:R-:W-:Y:S02]  /*18f00*/  @!P4 IADD3 R30, P5, R95, R30, RZ ;  /* 0x0000001e5f1ec210 */ /* 0x001fe40007fbe0ff */
[----:B------:R-:W-:-:S06]  /*18f10*/  PRMT R95, RZ, 0x7610, R95 ;  /* 0x00007610ff5f7816 */ /* 0x000fcc000000005f */
[----:B------:R-:W3:Y:S01]  /*18f20*/  @!P4 LDG.E.U8 R95, desc[UR38][R22.64+0x49] ;  /* 0x00004926165fc981 */ /* 0x000ee2000c1e1100 */
[----:B------:R-:W-:Y:S01]  /*18f30*/  @!P6 IADD3 R29, P2, P0, R3, R12, R8 ;  /* 0x0000000c031de210 */ /* 0x000fe2000785e008 */
[----:B------:R-:W-:-:S03]  /*18f40*/  @!P4 IMAD.X R31, R118, 0x1, R31, P5 ;  /* 0x00000001761fc824 */ /* 0x000fc600028e061f */
[----:B------:R-:W-:Y:S02]  /*18f50*/  @!P6 IADD3.X R27, R4, R28, R7, P2, P0 ;  /* 0x0000001c041be210 */ /* 0x000fe400017e0407 */
[----:B------:R-:W-:Y:S02]  /*18f60*/  LOP3.LUT P0, RZ, R5, 0x4000000, RZ, 0xc0, !PT ;  /* 0x0400000005ff7812 */ /* 0x000fe4000780c0ff */
        /* <DEDUP_REMOVED lines=15> */
[----:B------:R-:W-:Y:S01]  /*19060*/  FFMA R30, R184, UR33, R30 ;  /* 0x00000021b81e7c23 */ /* 0x000fe2000800001e */
[----:B------:R-:W-:Y:S01]  /*19070*/  LOP3.LUT P2, RZ, R0, 0x20, RZ, 0xc0, !PT ;  /* 0x0000002000ff7812 */ /* 0x000fe2000784c0ff */
[----:B------:R-:W4:Y:S03]  /*19080*/  LDL.LU R184, [R1+0x26c] ;  /* 0x00026c0001b87983 */ /* 0x000f260000300800 */
[----:B------:R-:W-:Y:S02]  /*19090*/  F2FP.SATFINITE.E4M3.F32.PACK_AB_MERGE_C R95, RZ, R30, RZ ;  /* 0x0000001eff5f723e */ /* 0x000fe400048070ff */
[----:B------:R-:W-:-:S03]  /*190a0*/  PRMT R30, RZ, 0x7610, R30 ;  /* 0x00007610ff1e7816 */ /* 0x000fc6000000001e */
[----:B------:R0:W-:Y:S04]  /*190b0*/  @!P0 STG.E.U8 desc[UR38][R168.64+0x50], R95 ;  /* 0x0000505fa8008986 */ /* 0x0001e8000c101126 */
[----:B------:R-:W2:Y:S01]  /*190c0*/  @!P3 LDG.E.U8 R30, desc[UR38][R20.64+0x51] ;  /* 0x00005126141eb981 */ /* 0x000ea2000c1e1100 */
[----:B0-----:R-:W-:Y:S02]  /*190d0*/  PRMT R95, RZ, 0x7610, R95 ;  /* 0x00007610ff5f7816 */ /* 0x001fe4000000005f */
        /* <DEDUP_REMOVED lines=8> */
[----:B------:R0:W-:Y:S04]  /*19160*/  @!P3 STG.E.U8 desc[UR38][R166.64+0x51], R30 ;  /* 0x0000511ea600b986 */ /* 0x0001e8000c101126 */
[----:B------:R-:W3:Y:S01]  /*19170*/  @!P2 LDG.E.U8 R95, desc[UR38][R22.64+0x50] ;  /* 0x00005026165fa981 */ /* 0x000ee2000c1e1100 */
[----:B0-----:R-:W0:Y:S02]  /*19180*/  @!P2 LDC.64 R30, c[0x0][0x5c0] ;  /* 0x00017000ff1eab82 */ /* 0x001e240000000a00 */
[----:B0-----:R-:W-:-:S05]  /*19190*/  @!P2 IADD3 R30, P0, R103, R30, RZ ;  /* 0x0000001e671ea210 */ /* 0x001fca0007f1e0ff */
[----:B------:R-:W-:Y:S01]  /*191a0*/  @!P2 IMAD.X R31, R117, 0x1, R31, P0 ;  /* 0x00000001751fa824 */ /* 0x000fe200000e061f */
        /* <DEDUP_REMOVED lines=9> */
[----:B0-----:R-:W-:Y:S01]  /*19240*/  PRMT R95, RZ, 0x7610, R95 ;  /* 0x00007610ff5f7816 */ /* 0x001fe2000000005f */
[----:B------:R-:W0:Y:S05]  /*19250*/  @!P5 LDC.64 R30, c[0x0][0x5c0] ;  /* 0x00017000ff1edb82 */ /* 0x000e2a0000000a00 */
[----:B------:R-:W4:Y:S01]  /*19260*/  @!P5 LDG.E.U8 R95, desc[UR38][R22.64+0x51] ;  /* 0x00005126165fd981 */ /* 0x000f22000c1e1100 */
[----:B0-----:R-:W-:-:S05]  /*19270*/  @!P5 IADD3 R30, P2, R97, R30, RZ ;  /* 0x0000001e611ed210 */ /* 0x001fca0007f5e0ff */
[----:B------:R-:W-:Y:S01]  /*19280*/  @!P5 IMAD.X R31, R116, 0x1, R31, P2 ;  /* 0x00000001741fd824 */ /* 0x000fe200010e061f */
[----:B----4-:R-:W-:-:S04]  /*19290*/  LOP3.LUT R95, R95, 0xff, RZ, 0xc0, !PT ;  /* 0x000000ff5f5f7812 */ /* 0x010fc800078ec0ff */
[----:B------:R-:W-:-:S05]  /*192a0*/  F2FP.F16.E4M3.UNPACK_B R95, R95 ;  /* 0x0000005fff5f723e */ /* 0x000fca00020006ff */
[----:B------:R-:W-:-:S05]  /*192b0*/  HADD2.F32 R95, -RZ, R95.H0_H0 ;  /* 0x2000005fff5f7230 */ /* 0x000fca0000004100 */
[----:B------:R-:W-:-:S04]  /*192c0*/  FMUL R95, R95, UR32 ;  /* 0x000000205f5f7c20 */ /* 0x000fc80008400000 */
[----:B------:R-:W-:Y:S01]  /*192d0*/  FFMA R95, R184, UR33, R95 ;  /* 0x00000021b85f7c23 */ /* 0x000fe2000800005f */
[----:B------:R-:W-:Y:S01]  /*192e0*/  LOP3.LUT P0, RZ, R6, 0x800, RZ, 0xc0, !PT ;  /* 0x0000080006ff7812 */ /* 0x000fe2000780c0ff */
[----:B------:R-:W4:Y:S03]  /*192f0*/  LDL.LU R184, [R1+0x278] ;  /* 0x0002780001b87983 */ /* 0x000f260000300800 */
[----:B------:R-:W-:-:S05]  /*19300*/  F2FP.SATFINITE.E4M3.F32.PACK_AB_MERGE_C R95, RZ, R95, RZ ;  /* 0x0000005fff5f723e */ /* 0x000fca00048070ff */
[----:B------:R0:W-:Y:S02]  /*19310*/  @!P5 STG.E.U8 desc[UR38][R30.64+0x51], R95 ;  /* 0x0000515f1e00d986 */ /* 0x0001e4000c101126 */
[----:B0-----:R-:W-:-:S06]  /*19320*/  PRMT R30, RZ, 0x7610, R30 ;  /* 0x00007610ff1e7816 */ /* 0x001fcc000000001e */
[----:B------:R-:W2:Y:S02]  /*19330*/  @!P4 LDG.E.U8 R30, desc[UR38][R20.64+0x58] ;  /* 0x00005826141ec981 */ /* 0x000ea4000c1e1100 */
        /* <DEDUP_REMOVED lines=20> */
[----:B0-----:R-:W0:Y:S02]  /*19480*/  @!P3 LDC.64 R30, c[0x0][0x5c0] ;  /* 0x00017000ff1ebb82 */ /* 0x001e240000000a00 */
[----:B0-----:R-:W-:Y:S02]  /*19490*/  @!P3 IADD3 R30, P0, R94, R30, RZ ;  /* 0x0000001e5e1eb210 */ /* 0x001fe40007f1e0ff */
[----:B------:R-:W-:-:S06]  /*194a0*/  PRMT R94, RZ, 0x7610, R94 ;  /* 0x00007610ff5e7816 */ /* 0x000fcc000000005e */
[----:B------:R-:W4:Y:S01]  /*194b0*/  @!P3 LDG.E.U8 R94, desc[UR38][R22.64+0x58] ;  /* 0x00005826165eb981 */ /* 0x000f22000c1e1100 */
[----:B------:R-:W-:Y:S01]  /*194c0*/  @!P3 IMAD.X R31, R99, 0x1, R31, P0 ;  /* 0x00000001631fb824 */ /* 0x000fe200000e061f */
[----:B----4-:R-:W-:-:S04]  /*194d0*/  LOP3.LUT R94, R94, 0xff, RZ, 0xc0, !PT ;  /* 0x000000ff5e5e7812 */ /* 0x010fc800078ec0ff */
[----:B------:R-:W-:-:S05]  /*194e0*/  F2FP.F16.E4M3.UNPACK_B R94, R94 ;  /* 0x0000005eff5e723e */ /* 0x000fca00020006ff */
[----:B------:R-:W-:-:S05]  /*194f0*/  HADD2.F32 R94, -RZ, R94.H0_H0 ;  /* 0x2000005eff5e7230 */ /* 0x000fca0000004100 */
[----:B------:R-:W-:-:S04]  /*19500*/  FMUL R94, R94, UR32 ;  /* 0x000000205e5e7c20 */ /* 0x000fc80008400000 */
[----:B------:R-:W-:Y:S02]  /*19510*/  FFMA R94, R184, UR33, R94 ;  /* 0x00000021b85e7c23 */ /* 0x000fe4000800005e */
[----:B------:R-:W4:Y:S03]  /*19520*/  LDL.LU R184, [R1+0x284] ;  /* 0x0002840001b87983 */ /* 0x000f260000300800 */
[----:B------:R-:W-:-:S05]  /*19530*/  F2FP.SATFINITE.E4M3.F32.PACK_AB_MERGE_C R94, RZ, R94, RZ ;  /* 0x0000005eff5e723e */ /* 0x000fca00048070ff */
[----:B------:R0:W-:Y:S02]  /*19540*/  @!P3 STG.E.U8 desc[UR38][R30.64+0x58], R94 ;  /* 0x0000585e1e00b986 */ /* 0x0001e4000c101126 */
[----:B0-----:R-:W-:Y:S01]  /*19550*/  PRMT R94, RZ, 0x7610, R94 ;  /* 0x00007610ff5e7816 */ /* 0x001fe2000000005e */
[----:B------:R-:W0:Y:S05]  /*19560*/  @!P2 LDC.64 R30, c[0x0][0x5c0] ;  /* 0x00017000ff1eab82 */ /* 0x000e2a0000000a00 */
[----:B------:R-:W2:Y:S01]  /*19570*/  @!P2 LDG.E.U8 R94, desc[UR38][R22.64+0x59] ;  /* 0x00005926165ea981 */ /* 0x000ea2000c1e1100 */
[----:B0-----:R-:W-:-:S05]  /*19580*/  @!P2 IADD3 R30, P0, R104, R30, RZ ;  /* 0x0000001e681ea210 */ /* 0x001fca0007f1e0ff */
[----:B------:R-:W-:Y:S01]  /*19590*/  @!P2 IMAD.X R31, R119, 0x1, R31, P0 ;  /* 0x00000001771fa824 */ /* 0x000fe200000e061f */
[----:B------:R-:W-:Y:S02]  /*195a0*/  ISETP.GE.AND P0, PT, R11, 0x1, PT ;  /* 0x000000010b00780c */ /* 0x000fe40003f06270 */
        /* <DEDUP_REMOVED lines=49> */
[----:B0-----:R-:W-:-:S06]  /*198c0*/  PRMT R30, RZ, 0x7610, R30 ;  /* 0x00007610ff1e7816 */ /* 0x001fcc000000001e */
[----:B------:R-:W3:Y:S01]  /*198d0*/  @!P3 LDG.E.U8 R30, desc[UR38][R14.64+0x61] ;  /* 0x000061260e1eb981 */ /* 0x000ee2000c1e1100 */
[----:B------:R-:W-:Y:S02]  /*198e0*/  PRMT R94, RZ, 0x7610, R94 ;  /* 0x00007610ff5e7816 */ /* 0x000fe4000000005e */
        /* <DEDUP_REMOVED lines=8> */
[----:B------:R0:W-:Y:S04]  /*19970*/  @!P3 STG.E.U8 desc[UR38][R174.64+0x61], R30 ;  /* 0x0000611eae00b986 */ /* 0x0001e8000c101126 */
[----:B------:R-:W4:Y:S01]  /*19980*/  @!P2 LDG.E.U8 R94, desc[UR38][R24.64+0x68] ;  /* 0x00006826185ea981 */ /* 0x000f22000c1e1100 */
[----:B0-----:R-:W0:Y:S02]  /*19990*/  @!P2 LDC.64 R30, c[0x0][0x5c0] ;  /* 0x00017000ff1eab82 */ /* 0x001e240000000a00 */
        /* <DEDUP_REMOVED lines=21> */
[----:B------:R-:W-:Y:S02]  /*19af0*/  FFMA R94, R183, UR33, R94 ;  /* 0x00000021b75e7c23 */ /* 0x000fe4000800005e */
        /* <DEDUP_REMOVED lines=10> */
[----:B------:R-:W-:Y:S01]  /*19ba0*/  ISETP.LT.OR P2, PT, R26, 0x71, !P0 ;  /* 0x000000711a00780c */ /* 0x000fe20004741670 */
[----:B------:R-:W3:Y:S03]  /*19bb0*/  LDL.LU R149, [R1+0x2a4] ;  /* 0x0002a40001957983 */ /* 0x000ee60000300800 */
[----:B------:R-:W-:-:S05]  /*19bc0*/  F2FP.SATFINITE.E4M3.F32.PACK_AB_MERGE_C R30, RZ, R30, RZ ;  /* 0x0000001eff1e723e */ /* 0x000fca00048070ff */
[----:B------:R0:W-:Y:S02]  /*19bd0*/  @!P4 STG.E.U8 desc[UR38][R180.64+0x68], R30 ;  /* 0x0000681eb400c986 */ /* 0x0001e4000c101126 */
[----:B0-----:R-:W-:-:S06]  /*19be0*/  PRMT R30, RZ, 0x7610, R30 ;  /* 0x00007610ff1e7816 */ /* 0x001fcc000000001e */
[----:B------:R-:W4:Y:S01]  /*19bf0*/  @!P3 LDG.E.U8 R30, desc[UR38][R14.64+0x69] ;  /* 0x000069260e1eb981 */ /* 0x000f22000c1e1100 */
[----:B------:R-:W-:Y:S02]  /*19c00*/  PRMT R94, RZ, 0x7610, R94 ;  /* 0x00007610ff5e7816 */ /* 0x000fe4000000005e */
        /* <DEDUP_REMOVED lines=8> */
[----:B------:R-:W0:Y:S03]  /*19c90*/  @!P2 LDC.64 R30, c[0x0][0x5c0] ;  /* 0x00017000ff1eab82 */ /* 0x000e260000000a00 */
[----:B------:R1:W-:Y:S04]  /*19ca0*/  @!P3 STG.E.U8 desc[UR38][R176.64+0x69], R95 ;  /* 0x0000695fb000b986 */ /* 0x0003e8000c101126 */
        /* <DEDUP_REMOVED lines=10> */
[----:B-1----:R-:W-:-:S05]  /*19d50*/  F2FP.SATFINITE.E4M3.F32.PACK_AB_MERGE_C R95, RZ, R94, RZ ;  /* 0x0000005eff5f723e */ /* 0x002fca00048070ff */
[----:B------:R0:W-:Y:S01]  /*19d60*/  @!P2 STG.E.U8 desc[UR38][R30.64+0x70], R95 ;  /* 0x0000705f1e00a986 */ /* 0x0001e2000c101126 */
[----:B------:R-:W-:Y:S02]  /*19d70*/  ISETP.LT.OR P2, PT, R26, 0x72, !P0 ;  /* 0x000000721a00780c */ /* 0x000fe40004741670 */
[----:B------:R-:W-:-:S11]  /*19d80*/  PRMT R94, RZ, 0x7610, R94 ;  /* 0x00007610ff5e7816 */ /* 0x000fd6000000005e */
        /* <DEDUP_REMOVED lines=8> */
[----:B------:R-:W-:Y:S02]  /*19e10*/  FFMA R94, R149, UR33, R94 ;  /* 0x00000021955e7c23 */ /* 0x000fe4000800005e */
[----:B------:R-:W3:Y:S03]  /*19e20*/  LDL.LU R149, [R1+0x2b0] ;  /* 0x0002b00001957983 */ /* 0x000ee60000300800 */
[----:B------:R-:W-:Y:S02]  /*19e30*/  F2FP.SATFINITE.E4M3.F32.PACK_AB_MERGE_C R95, RZ, R94, RZ ;  /* 0x0000005eff5f723e */ /* 0x000fe400048070ff */
[----:B------:R-:W-:-:S03]  /*19e40*/  PRMT R94, RZ, 0x7610, R94 ;  /* 0x00007610ff5e7816 */ /* 0x000fc6000000005e */
[----:B------:R0:W-:Y:S04]  /*19e50*/  @!P2 STG.E.U8 desc[UR38][R30.64+0x71], R95 ;  /* 0x0000715f1e00a986 */ /* 0x0001e8000c101126 */
[----:B------:R-:W4:Y:S02]  /*19e60*/  @!P4 LDG.E.U8 R94, desc[UR38][R14.64+0x70] ;  /* 0x000070260e5ec981 */ /* 0x000f24000c1e1100 */
[----:B----4-:R-:W-:-:S04]  /*19e70*/  LOP3.LUT R94, R94, 0xff, RZ, 0xc0, !PT ;  /* 0x000000ff5e5e7812 */ /* 0x010fc800078ec0ff */
[----:B------:R-:W-:-:S05]  /*19e80*/  F2FP.F16.E4M3.UNPACK_B R94, R94 ;  /* 0x0000005eff5e723e */ /* 0x000fca00020006ff */
[----:B------:R-:W-:-:S05]  /*19e90*/  HADD2.F32 R94, -RZ, R94.H0_H0 ;  /* 0x2000005eff5e7230 */ /* 0x000fca0000004100 */
[----:B------:R-:W-:-:S04]  /*19ea0*/  FMUL R94, R94, UR32 ;  /* 0x000000205e5e7c20 */ /* 0x000fc80008400000 */
[----:B------:R-:W-:-:S05]  /*19eb0*/  FFMA R94, R184, UR33, R94 ;  /* 0x00000021b85e7c23 */ /* 0x000fca000800005e */
[----:B------:R-:W-:Y:S02]  /*19ec0*/  F2FP.SATFINITE.E4M3.F32.PACK_AB_MERGE_C R97, RZ, R94, RZ ;  /* 0x0000005eff61723e */ /* 0x000fe400048070ff */
[----:B------:R-:W-:-:S03]  /*19ed0*/  PRMT R94, RZ, 0x7610, R94 ;  /* 0x00007610ff5e7816 */ /* 0x000fc6000000005e */
[----:B------:R-:W-:Y:S04]  /*19ee0*/  @!P4 STG.E.U8 desc[UR38][R162.64+0x70], R97 ;  /* 0x00007061a200c986 */ /* 0x000fe8000c101126 */
[----:B------:R-:W4:Y:S01]  /*19ef0*/  @!P3 LDG.E.U8 R94, desc[UR38][R14.64+0x71] ;  /* 0x000071260e5eb981 */ /* 0x000f22000c1e1100 */
[----:B------:R-:W-:-:S13]  /*19f00*/  ISETP.LT.OR P2, PT, R26, 0x79, !P0 ;  /* 0x000000791a00780c */ /* 0x000fda0004741670 */
[----:B0-----:R-:W0:Y:S01]  /*19f10*/  @!P2 LDC.64 R30, c[0x0][0x5c0] ;  /* 0x00017000ff1eab82 */ /* 0x001e220000000a00 */
[----:B----4-:R-:W-:-:S04]  /*19f20*/  LOP3.LUT R94, R94, 0xff, RZ, 0xc0, !PT ;  /* 0x000000ff5e5e7812 */ /* 0x010fc800078ec0ff */
[----:B------:R-:W-:-:S05]  /*19f30*/  F2FP.F16.E4M3.UNPACK_B R94, R94 ;  /* 0x0000005eff5e723e */ /* 0x000fca00020006ff */
[----:B------:R-:W-:-:S05]  /*19f40*/  HADD2.F32 R94, -RZ, R94.H0_H0 ;  /* 0x2000005eff5e7230 */ /* 0x000fca0000004100 */
[----:B------:R-:W-:-:S04]  /*19f50*/  FMUL R94, R94, UR32 ;  /* 0x000000205e5e7c20 */ /* 0x000fc80008400000 */
[----:B--2---:R-:W-:Y:S02]  /*19f60*/  FFMA R94, R183, UR33, R94 ;  /* 0x00000021b75e7c23 */ /* 0x004fe4000800005e */
[----:B------:R-:W2:Y:S03]  /*19f70*/  LDL.LU R183, [R1+0x2b4] ;  /* 0x0002b40001b77983 */ /* 0x000ea60000300800 */
[----:B------:R-:W-:Y:S01]  /*19f80*/  F2FP.SATFINITE.E4M3.F32.PACK_AB_MERGE_C R95, RZ, R94, RZ ;  /* 0x0000005eff5f723e */ /* 0x000fe200048070ff */
[----:B------:R-:W4:Y:S01]  /*19f90*/  LDL.LU R185, [R1+0x2b8] ;  /* 0x0002b80001b97983 */ /* 0x000f220000300800 */
[----:B------:R-:W-:-:S03]  /*19fa0*/  PRMT R94, RZ, 0x7610, R94 ;  /* 0x00007610ff5e7816 */ /* 0x000fc6000000005e */
[----:B------:R1:W-:Y:S04]  /*19fb0*/  @!P3 STG.E.U8 desc[UR38][R158.64+0x71], R95 ;  /* 0x0000715f9e00b986 */ /* 0x0003e8000c101126 */
        /* <DEDUP_REMOVED lines=10> */
[----:B-1----:R-:W-:Y:S01]  /*1a060*/  F2FP.SATFINITE.E4M3.F32.PACK_AB_MERGE_C R95, RZ, R94, RZ ;  /* 0x0000005eff5f723e */ /* 0x002fe200048070ff */
[----:B------:R-:W3:Y:S04]  /*1a070*/  LDL.LU R184, [R1+0x2c0] ;  /* 0x0002c00001b87983 */ /* 0x000ee80000300800 */
[----:B------:R0:W-:Y:S01]  /*1a080*/  @!P2 STG.E.U8 desc[UR38][R30.64+0x78], R95 ;  /* 0x0000785f1e00a986 */ /* 0x0001e2000c101126 */
[----:B------:R-:W-:-:S02]  /*1a090*/  ISETP.LT.OR P2, PT, R26, 0x7a, !P0 ;  /* 0x0000007a1a00780c */ /* 0x000fc40004741670 */
[----:B------:R-:W-:-:S11]  /*1a0a0*/  PRMT R94, RZ, 0x7610, R94 ;  /* 0x00007610ff5e7816 */ /* 0x000fd6000000005e */
[----:B------:R-:W2:Y:S01]  /*1a0b0*/  @!P2 LDG.E.U8 R94, desc[UR38][R24.64+0x79] ;  /* 0x00007926185ea981 */ /* 0x000ea2000c1e1100 */
[----:B0-----:R-:W0:Y:S02]  /*1a0c0*/  @!P2 LDC.64 R30, c[0x0][0x5c0] ;  /* 0x00017000ff1eab82 */ /* 0x001e240000000a00 */
        /* <DEDUP_REMOVED lines=11> */
[----:B------:R-:W-:Y:S02]  /*1a180*/  LOP3.LUT P2, RZ, R6, 0x8, RZ, 0xc0, !PT ;  /* 0x0000000806ff7812 */ /* 0x000fe4000784c0ff */
[----:B------:R-:W-:-:S11]  /*1a190*/  PRMT R94, RZ, 0x7610, R94 ;  /* 0x00007610ff5e7816 */ /* 0x000fd6000000005e */
        /* <DEDUP_REMOVED lines=10> */
[----:B0-----:R-:W-:Y:S02]  /*1a240*/  PRMT R30, RZ, 0x7610, R30 ;  /* 0x00007610ff1e7816 */ /* 0x001fe4000000001e */
        /* <DEDUP_REMOVED lines=8> */
[----:B------:R-:W-:Y:S04]  /*1a2d0*/  @!P4 STG.E.U8 desc[UR38][R150.64+0x79], R31 ;  /* 0x0000791f9600c986 */ /* 0x000fe8000c101126 */
[----:B------:R-:W4:Y:S02]  /*1a2e0*/  @!P3 LDG.E.U8 R30, desc[UR38][R16.64+0x60] ;  /* 0x00006026101eb981 */ /* 0x000f24000c1e1100 */
[----:B----4-:R-:W-:-:S04]  /*1a2f0*/  LOP3.LUT R30, R30, 0xff, RZ, 0xc0, !PT ;  /* 0x000000ff1e1e7812 */ /* 0x010fc800078ec0ff */
[----:B------:R-:W-:-:S05]  /*1a300*/  F2FP.F16.E4M3.UNPACK_B R30, R30 ;  /* 0x0000001eff1e723e */ /* 0x000fca00020006ff */
[----:B------:R-:W-:-:S05]  /*1a310*/  HADD2.F32 R30, -RZ, R30.H0_H0 ;  /* 0x2000001eff1e7230 */ /* 0x000fca0000004100 */
[----:B------:R-:W-:-:S04]  /*1a320*/  FMUL R30, R30, UR32 ;  /* 0x000000201e1e7c20 */ /* 0x000fc80008400000 */
[----:B------:R-:W-:Y:S01]  /*1a330*/  FFMA R30, R184, UR33, R30 ;  /* 0x00000021b81e7c23 */ /* 0x000fe2000800001e */
[----:B------:R-:W-:Y:S01]  /*1a340*/  ISETP.LT.OR P4, PT, R26, 0x61, !P1 ;  /* 0x000000611a00780c */ /* 0x000fe20004f81670 */
        /* <DEDUP_REMOVED lines=13> */
[----:B------:R-:W-:Y:S02]  /*1a420*/  F2FP.SATFINITE.E4M3.F32.PACK_AB_MERGE_C R97, RZ, R30, RZ ;  /* 0x0000001eff61723e */ /* 0x000fe400048070ff */
[----:B------:R-:W0:Y:S03]  /*1a430*/  @!P4 LDC.64 R30, c[0x0][0x5c0] ;  /* 0x00017000ff1ecb82 */ /* 0x000e260000000a00 */
[----:B------:R1:W-:Y:S01]  /*1a440*/  @!P5 STG.E.U8 desc[UR38][R86.64+0x61], R97 ;  /* 0x000061615600d986 */ /* 0x0003e2000c101126 */
[----:B0-----:R-:W-:-:S05]  /*1a450*/  @!P4 IADD3 R30, P2, R124, R30, RZ ;  /* 0x0000001e7c1ec210 */ /* 0x001fca0007f5e0ff */
[----:B------:R-:W-:Y:S01]  /*1a460*/  @!P4 IMAD.X R31, R148, 0x1, R31, P2 ;  /* 0x00000001941fc824 */ /* 0x000fe200010e061f */
[----:B------:R-:W-:-:S13]  /*1a470*/  ISETP.LT.OR P2, PT, R26, 0x61, !P1 ;  /* 0x000000611a00780c */ /* 0x000fda0004f41670 */
[----:B------:R-:W3:Y:S01]  /*1a480*/  @!P2 LDG.E.U8 R92, desc[UR38][R18.64+0x60] ;  /* 0x00006026125ca981 */ /* 0x000ee2000c1e1100 */
[----:B------:R-:W-:Y:S02]  /*1a490*/  ISETP.LT.OR P4, PT, R26, 0x62, !P1 ;  /* 0x000000621a00780c */ /* 0x000fe40004f81670 */
[----:B-1----:R-:W-:Y:S02]  /*1a4a0*/  PRMT R86, RZ, 0x7610, R86 ;  /* 0x00007610ff567816 */ /* 0x002fe40000000056 */
        /* <DEDUP_REMOVED lines=19> */
[----:B------:R-:W-:Y:S02]  /*1a5e0*/  F2FP.SATFINITE.E4M3.F32.PACK_AB_MERGE_C R87, RZ, R86, RZ ;  /* 0x00000056ff57723e */ /* 0x000fe400048070ff */
[----:B------:R-:W-:-:S03]  /*1a5f0*/  PRMT R86, RZ, 0x7610, R86 ;  /* 0x00007610ff567816 */ /* 0x000fc60000000056 */
[----:B------:R0:W-:Y:S04]  /*1a600*/  @!P4 STG.E.U8 desc[UR38][R30.64+0x61], R87 ;  /* 0x000061571e00c986 */ /* 0x0001e8000c101126 */
        /* <DEDUP_REMOVED lines=8> */
[----:B------:R-:W-:Y:S02]  /*1a690*/  F2FP.SATFINITE.E4M3.F32.PACK_AB_MERGE_C R93, RZ, R86, RZ ;  /* 0x00000056ff5d723e */ /* 0x000fe400048070ff */
[----:B------:R-:W-:-:S03]  /*1a6a0*/  PRMT R86, RZ, 0x7610, R86 ;  /* 0x00007610ff567816 */ /* 0x000fc60000000056 */
[----:B------:R-:W-:Y:S04]  /*1a6b0*/  @!P3 STG.E.U8 desc[UR38][R90.64+0x68], R93 ;  /* 0x0000685d5a00b986 */ /* 0x000fe8000c101126 */
[----:B------:R-:W3:Y:S01]  /*1a6c0*/  @!P5 LDG.E.U8 R86, desc[UR38][R16.64+0x69] ;  /* 0x000069261056d981 */ /* 0x000ee2000c1e1100 */
[----:B0-----:R-:W0:Y:S02]  /*1a6d0*/  @!P4 LDC.64 R30, c[0x0][0x5c0] ;  /* 0x00017000ff1ecb82 */ /* 0x001e240000000a00 */
[----:B0-----:R-:W-:-:S05]  /*1a6e0*/  @!P4 IADD3 R30, P2, R123, R30, RZ ;  /* 0x0000001e7b1ec210 */ /* 0x001fca0007f5e0ff */
[----:B------:R-:W-:Y:S01]  /*1a6f0*/  @!P4 IMAD.X R31, R131, 0x1, R31, P2 ;  /* 0x00000001831fc824 */ /* 0x000fe200010e061f */
[----:B------:R-:W-:Y:S02]  /*1a700*/  ISETP.LT.OR P2, PT, R26, 0x69, !P1 ;  /* 0x000000691a00780c */ /* 0x000fe40004f41670 */
[----:B---3--:R-:W-:-:S04]  /*1a710*/  LOP3.LUT R86, R86, 0xff, RZ, 0xc0, !PT ;  /* 0x000000ff56567812 */ /* 0x008fc800078ec0ff */
[----:B------:R-:W-:-:S05]  /*1a720*/  F2FP.F16.E4M3.UNPACK_B R86, R86 ;  /* 0x00000056ff56723e */ /* 0x000fca00020006ff */
[----:B------:R-:W-:-:S05]  /*1a730*/  HADD2.F32 R86, -RZ, R86.H0_H0 ;  /* 0x20000056ff567230 */ /* 0x000fca0000004100 */
[----:B------:R-:W-:-:S04]  /*1a740*/  FMUL R86, R86, UR32 ;  /* 0x0000002056567c20 */ /* 0x000fc80008400000 */
[----:B------:R-:W-:Y:S01]  /*1a750*/  FFMA R86, R149, UR33, R86 ;  /* 0x0000002195567c23 */ /* 0x000fe20008000056 */
[----:B------:R-:W-:Y:S01]  /*1a760*/  ISETP.LT.OR P4, PT, R26, 0x6a, !P1 ;  /* 0x0000006a1a00780c */ /* 0x000fe20004f81670 */
        /* <DEDUP_REMOVED lines=12> */
[----:B0-----:R-:W-:Y:S02]  /*1a830*/  F2FP.SATFINITE.E4M3.F32.PACK_AB_MERGE_C R87, RZ, R86, RZ ;  /* 0x00000056ff57723e */ /* 0x001fe400048070ff */
[----:B------:R-:W-:-:S03]  /*1a840*/  PRMT R86, RZ, 0x7610, R86 ;  /* 0x00007610ff567816 */ /* 0x000fc60000000056 */
[----:B------:R0:W-:Y:S04]  /*1a850*/  @!P2 STG.E.U8 desc[UR38][R30.64+0x68], R87 ;  /* 0x000068571e00a986 */ /* 0x0001e8000c101126 */
        /* <DEDUP_REMOVED lines=12> */
[----:B------:R-:W-:-:S03]  /*1a920*/  PRMT R86, RZ, 0x7610, R86 ;  /* 0x00007610ff567816 */ /* 0x000fc60000000056 */
[----:B------:R0:W-:Y:S04]  /*1a930*/  @!P4 STG.E.U8 desc[UR38][R30.64+0x69], R87 ;  /* 0x000069571e00c986 */ /* 0x0001e8000c101126 */
        /* <DEDUP_REMOVED lines=11> */
[----:B------:R-:W4:Y:S01]  /*1a9f0*/  @!P5 LDG.E.U8 R86, desc[UR38][R16.64+0x71] ;  /* 0x000071261056d981 */ /* 0x000f22000c1e1100 */
[----:B0-----:R-:W0:Y:S01]  /*1aa00*/  @!P4 LDC.64 R30, c[0x0][0x5c0] ;  /* 0x00017000ff1ecb82 */ /* 0x001e220000000a00 */
[----:B-1----:R-:W-:Y:S02]  /*1aa10*/  PRMT R84, RZ, 0x7610, R84 ;  /* 0x00007610ff547816 */ /* 0x002fe40000000054 */
[----:B0-----:R-:W-:-:S05]  /*1aa20*/  @!P4 IADD3 R30, P2, R121, R30, RZ ;  /* 0x0000001e791ec210 */ /* 0x001fca0007f5e0ff */
[----:B------:R-:W-:Y:S01]  /*1aa30*/  @!P4 IMAD.X R31, R125, 0x1, R31, P2 ;  /* 0x000000017d1fc824 */ /* 0x000fe200010e061f */
[----:B------:R-:W-:Y:S02]  /*1aa40*/  ISETP.LT.OR P2, PT, R26, 0x71, !P1 ;  /* 0x000000711a00780c */ /* 0x000fe40004f41670 */
[----:B----4-:R-:W-:-:S04]  /*1aa50*/  LOP3.LUT R86, R86, 0xff, RZ, 0xc0, !PT ;  /* 0x000000ff56567812 */ /* 0x010fc800078ec0ff */
[----:B------:R-:W-:-:S05]  /*1aa60*/  F2FP.F16.E4M3.UNPACK_B R86, R86 ;  /* 0x00000056ff56723e */ /* 0x000fca00020006ff */
[----:B------:R-:W-:-:S05]  /*1aa70*/  HADD2.F32 R86, -RZ, R86.H0_H0 ;  /* 0x20000056ff567230 */ /* 0x000fca0000004100 */
[----:B------:R-:W-:-:S04]  /*1aa80*/  FMUL R86, R86, UR32 ;  /* 0x0000002056567c20 */ /* 0x000fc80008400000 */
[----:B------:R-:W-:Y:S01]  /*1aa90*/  FFMA R86, R184, UR33, R86 ;  /* 0x00000021b8567c23 */ /* 0x000fe20008000056 */
[----:B------:R-:W-:Y:S01]  /*1aaa0*/  ISETP.LT.OR P4, PT, R26, 0x72, !P1 ;  /* 0x000000721a00780c */ /* 0x000fe20004f81670 */
[----:B------:R-:W4:Y:S03]  /*1aab0*/  LDL.LU R184, [R1+0x2f0] ;  /* 0x0002f00001b87983 */ /* 0x000f260000300800 */
[----:B------:R-:W-:-:S05]  /*1aac0*/  F2FP.SATFINITE.E4M3.F32.PACK_AB_MERGE_C R87, RZ, R86, RZ ;  /* 0x00000056ff57723e */ /* 0x000fca00048070ff */
        /* <DEDUP_REMOVED lines=38> */
[----:B0-----:R-:W0:Y:S01]  /*1ad30*/  @!P4 LDC.64 R30, c[0x0][0x5c0] ;  /* 0x00017000ff1ecb82 */ /* 0x001e220000000a00 */
[----:B-1----:R-:W-:Y:S02]  /*1ad40*/  PRMT R80, RZ, 0x7610, R80 ;  /* 0x00007610ff507816 */ /* 0x002fe40000000050 */
[----:B--2---:R-:W-:-:S04]  /*1ad50*/  LOP3.LUT R82, R82, 0xff, RZ, 0xc0, !PT ;  /* 0x000000ff52527812 */ /* 0x004fc800078ec0ff */
[----:B------:R-:W-:-:S05]  /*1ad60*/  F2FP.F16.E4M3.UNPACK_B R82, R82 ;  /* 0x00000052ff52723e */ /* 0x000fca00020006ff */
[----:B------:R-:W-:-:S05]  /*1ad70*/  HADD2.F32 R82, -RZ, R82.H0_H0 ;  /* 0x20000052ff527230 */ /* 0x000fca0000004100 */
[----:B------:R-:W-:-:S04]  /*1ad80*/  FMUL R82, R82, UR32 ;  /* 0x0000002052527c20 */ /* 0x000fc80008400000 */
[----:B------:R-:W-:Y:S01]  /*1ad90*/  FFMA R82, R183, UR33, R82 ;  /* 0x00000021b7527c23 */ /* 0x000fe20008000052 */
[----:B0-----:R-:W-:Y:S01]  /*1ada0*/  @!P4 IADD3 R30, P2, R136, R30, RZ ;  /* 0x0000001e881ec210 */ /* 0x001fe20007f5e0ff */
[----:B------:R-:W2:Y:S03]  /*1adb0*/  LDL.LU R183, [R1+0x300] ;  /* 0x0003000001b77983 */ /* 0x000ea60000300800 */
[----:B------:R-:W-:-:S05]  /*1adc0*/  F2FP.SATFINITE.E4M3.F32.PACK_AB_MERGE_C R83, RZ, R82, RZ ;  /* 0x00000052ff53723e */ /* 0x000fca00048070ff */
[----:B------:R0:W-:Y:S04]  /*1add0*/  @!P5 STG.E.U8 desc[UR38][R78.64+0x79], R83 ;  /* 0x000079534e00d986 */ /* 0x0001e8000c101126 */
[----:B------:R-:W3:Y:S01]  /*1ade0*/  @!P4 LDG.E.U8 R80, desc[UR38][R18.64+0x78] ;  /* 0x000078261250c981 */ /* 0x000ee2000c1e1100 */
[----:B------:R-:W-:Y:S01]  /*1adf0*/  ISETP.LT.OR P5, PT, R26, 0x7a, !P1 ;  /* 0x0000007a1a00780c */ /* 0x000fe20004fa1670 */
[----:B------:R-:W-:Y:S01]  /*1ae00*/  @!P4 IMAD.X R31, R147, 0x1, R31, P2 ;  /* 0x00000001931fc824 */ /* 0x000fe200010e061f */
[----:B0-----:R-:W-:Y:S02]  /*1ae10*/  PRMT R78, RZ, 0x7610, R78 ;  /* 0x00007610ff4e7816 */ /* 0x001fe4000000004e */
        /* <DEDUP_REMOVED lines=34> */
[----:B------:R-:W3:Y:S01]  /*1b040*/  @!P2 LDG.E.U8 R78, desc[UR38][R20.64+0x61] ;  /* 0x00006126144ea981 */ /* 0x000ee2000c1e1100 */
[----:B0-----:R-:W0:Y:S01]  /*1b050*/  @!P4 LDC.64 R30, c[0x0][0x5c0] ;  /* 0x00017000ff1ecb82 */ /* 0x001e220000000a00 */
        /* <DEDUP_REMOVED lines=11> */
[----:B0-----:R-:W-:-:S05]  /*1b110*/  @!P4 IADD3 R30, P2, R140, R30, RZ ;  /* 0x0000001e8c1ec210 */ /* 0x001fca0007f5e0ff */
[----:B------:R-:W-:Y:S01]  /*1b120*/  @!P4 IMAD.X R31, R145, 0x1, R31, P2 ;  /* 0x00000001911fc824 */ /* 0x000fe200010e061f */
[----:B-1----:R-:W-:Y:S02]  /*1b130*/  PRMT R74, RZ, 0x7610, R74 ;  /* 0x00007610ff4a7816 */ /* 0x002fe4000000004a */
        /* <DEDUP_REMOVED lines=34> */
[----:B------:R-:W4:Y:S01]  /*1b360*/  @!P2 LDG.E.U8 R74, desc[UR38][R20.64+0x69] ;  /* 0x00006926144aa981 */ /* 0x000f22000c1e1100 */
[----:B0-----:R-:W0:Y:S01]  /*1b370*/  @!P4 LDC.64 R30, c[0x0][0x5c0] ;  /* 0x00017000ff1ecb82 */ /* 0x001e220000000a00 */
        /* <DEDUP_REMOVED lines=11> */
[----:B0-----:R-:W-:-:S05]  /*1b430*/  @!P4 IADD3 R30, P2, R134, R30, RZ ;  /* 0x0000001e861ec210 */ /* 0x001fca0007f5e0ff */
[----:B------:R-:W-:Y:S01]  /*1b440*/  @!P4 IMAD.X R31, R141, 0x1, R31, P2 ;  /* 0x000000018d1fc824 */ /* 0x000fe200010e061f */
[----:B-1----:R-:W-:Y:S02]  /*1b450*/  PRMT R70, RZ, 0x7610, R70 ;  /* 0x00007610ff467816 */ /* 0x002fe40000000046 */
        /* <DEDUP_REMOVED lines=47> */
[----:B0-----:R-:W-:-:S05]  /*1b750*/  @!P4 IADD3 R30, P2, R137, R30, RZ ;  /* 0x0000001e891ec210 */ /* 0x001fca0007f5e0ff */
[----:B------:R-:W-:Y:S01]  /*1b760*/  @!P4 IMAD.X R31, R132, 0x1, R31, P2 ;  /* 0x00000001841fc824 */ /* 0x000fe200010e061f */
        /* <DEDUP_REMOVED lines=9> */
[----:B------:R-:W0:Y:S03]  /*1b800*/  @!P5 LDC.64 R68, c[0x0][0x5c0] ;  /* 0x00017000ff44db82 */ /* 0x000e260000000a00 */
[----:B------:R1:W-:Y:S04]  /*1b810*/  @!P4 STG.E.U8 desc[UR38][R30.64+0x70], R67 ;  /* 0x000070431e00c986 */ /* 0x0003e8000c101126 */
[----:B------:R-:W4:Y:S01]  /*1b820*/  @!P5 LDG.E.U8 R66, desc[UR38][R22.64+0x71] ;  /* 0x000071261642d981 */ /* 0x000f22000c1e1100 */
[----:B-1----:R-:W-:-:S02]  /*1b830*/  PRMT R30, RZ, 0x7610, R30 ;  /* 0x00007610ff1e7816 */ /* 0x002fc4000000001e */
        /* <DEDUP_REMOVED lines=21> */
[----:B------:R-:W-:Y:S04]  /*1b990*/  @!P3 STG.E.U8 desc[UR38][R64.64+0x78], R67 ;  /* 0x000078434000b986 */ /* 0x000fe8000c101126 */
[----:B------:R-:W3:Y:S01]  /*1b9a0*/  @!P2 LDG.E.U8 R30, desc[UR38][R20.64+0x79] ;  /* 0x00007926141ea981 */ /* 0x000ee2000c1e1100 */
[----:B------:R-:W1:Y:S01]  /*1b9b0*/  @!P4 LDC.64 R68, c[0x0][0x5c0] ;  /* 0x00017000ff44cb82 */ /* 0x000e620000000a00 */
[----:B---3--:R-:W-:-:S04]  /*1b9c0*/  LOP3.LUT R30, R30, 0xff, RZ, 0xc0, !PT ;  /* 0x000000ff1e1e7812 */ /* 0x008fc800078ec0ff */
[----:B------:R-:W-:-:S05]  /*1b9d0*/  F2FP.F16.E4M3.UNPACK_B R30, R30 ;  /* 0x0000001eff1e723e */ /* 0x000fca00020006ff */
[----:B------:R-:W-:-:S05]  /*1b9e0*/  HADD2.F32 R30, -RZ, R30.H0_H0 ;  /* 0x2000001eff1e7230 */ /* 0x000fca0000004100 */
[----:B------:R-:W-:-:S04]  /*1b9f0*/  FMUL R30, R30, UR32 ;  /* 0x000000201e1e7c20 */ /* 0x000fc80008400000 */
[----:B------:R-:W-:Y:S01]  /*1ba00*/  FFMA R30, R149, UR33, R30 ;  /* 0x00000021951e7c23 */ /* 0x000fe2000800001e */
[----:B------:R-:W-:Y:S01]  /*1ba10*/  LOP3.LUT P3, RZ, R5, 0x800000, RZ, 0xc0, !PT ;  /* 0x0080000005ff7812 */ /* 0x000fe2000786c0ff */
[----:B------:R-:W3:Y:S03]  /*1ba20*/  LDL.LU R149, [R1+0x340] ;  /* 0x0003400001957983 */ /* 0x000ee60000300800 */
[----:B0-----:R-:W-:Y:S02]  /*1ba30*/  F2FP.SATFINITE.E4M3.F32.PACK_AB_MERGE_C R31, RZ, R30, RZ ;  /* 0x0000001eff1f723e */ /* 0x001fe400048070ff */
[----:B------:R-:W-:-:S03]  /*1ba40*/  PRMT R30, RZ, 0x7610, R30 ;  /* 0x00007610ff1e7816 */ /* 0x000fc6000000001e */
[----:B------:R0:W-:Y:S04]  /*1ba50*/  @!P2 STG.E.U8 desc[UR38][R62.64+0x79], R31 ;  /* 0x0000791f3e00a986 */ /* 0x0001e8000c101126 */
[----:B------:R-:W4:Y:S01]  /*1ba60*/  @!P4 LDG.E.U8 R30, desc[UR38][R22.64+0x78] ;  /* 0x00007826161ec981 */ /* 0x000f22000c1e1100 */
[----:B-1----:R-:W-:-:S05]  /*1ba70*/  @!P4 IADD3 R120, P2, R120, R68, RZ ;  /* 0x000000447878c210 */ /* 0x002fca0007f5e0ff */
[----:B------:R-:W-:Y:S01]  /*1ba80*/  @!P4 IMAD.X R121, R113, 0x1, R69, P2 ;  /* 0x000000017179c824 */ /* 0x000fe200010e0645 */
[----:B0-----:R-:W0:Y:S01]  /*1ba90*/  @!P3 LDC.64 R62, c[0x0][0x5c0] ;  /* 0x00017000ff3ebb82 */ /* 0x001e220000000a00 */
[----:B----4-:R-:W-:-:S04]  /*1baa0*/  LOP3.LUT R30, R30, 0xff, RZ, 0xc0, !PT ;  /* 0x000000ff1e1e7812 */ /* 0x010fc800078ec0ff */
[----:B------:R-:W-:-:S05]  /*1bab0*/  F2FP.F16.E4M3.UNPACK_B R30, R30 ;  /* 0x0000001eff1e723e */ /* 0x000fca00020006ff */
[----:B------:R-:W-:-:S05]  /*1bac0*/  HADD2.F32 R30, -RZ, R30.H0_H0 ;  /* 0x2000001eff1e7230 */ /* 0x000fca0000004100 */
[----:B------:R-:W-:-:S04]  /*1bad0*/  FMUL R30, R30, UR32 ;  /* 0x000000201e1e7c20 */ /* 0x000fc80008400000 */
[----:B------:R-:W-:Y:S01]  /*1bae0*/  FFMA R30, R184, UR33, R30 ;  /* 0x00000021b81e7c23 */ /* 0x000fe2000800001e */
[----:B0-----:R-:W-:Y:S01]  /*1baf0*/  @!P3 IADD3 R112, P2, R112, R62, RZ ;  /* 0x0000003e7070b210 */ /* 0x001fe20007f5e0ff */
[----:B------:R-:W4:Y:S03]  /*1bb00*/  LDL.LU R184, [R1+0x344] ;  /* 0x0003440001b87983 */ /* 0x000f260000300800 */
[----:B------:R-:W-:Y:S02]  /*1bb10*/  F2FP.SATFINITE.E4M3.F32.PACK_AB_MERGE_C R31, RZ, R30, RZ ;  /* 0x0000001eff1f723e */ /* 0x000fe400048070ff */
[----:B------:R-:W-:-:S03]  /*1bb20*/  PRMT R30, RZ, 0x7610, R30 ;  /* 0x00007610ff1e7816 */ /* 0x000fc6000000001e */
[----:B------:R0:W-:Y:S04]  /*1bb30*/  @!P4 STG.E.U8 desc[UR38][R120.64+0x78], R31 ;  /* 0x0000781f7800c986 */ /* 0x0001e8000c101126 */
[----:B------:R-:W2:Y:S01]  /*1bb40*/  @!P3 LDG.E.U8 R30, desc[UR38][R22.64+0x79] ;  /* 0x00007926161eb981 */ /* 0x000ea2000c1e1100 */
[----:B------:R-:W-:Y:S01]  /*1bb50*/  @!P3 IMAD.X R113, R111, 0x1, R63, P2 ;  /* 0x000000016f71b824 */ /* 0x000fe200010e063f */
[----:B------:R-:W-:Y:S02]  /*1bb60*/  ISETP.LT.OR P2, PT, R26, 0x81, !P0 ;  /* 0x000000811a00780c */ /* 0x000fe40004741670 */
[----:B------:R-:W-:Y:S02]  /*1bb70*/  PRMT R62, RZ, 0x7610, R62 ;  /* 0x00007610ff3e7816 */ /* 0x000fe4000000003e */
[----:B--2---:R-:W-:-:S04]  /*1bb80*/  LOP3.LUT R30, R30, 0xff, RZ, 0xc0, !PT ;  /* 0x000000ff1e1e7812 */ /* 0x004fc800078ec0ff */
[----:B------:R-:W-:-:S05]  /*1bb90*/  F2FP.F16.E4M3.UNPACK_B R30, R30 ;  /* 0x0000001eff1e723e */ /* 0x000fca00020006ff */
[----:B------:R-:W-:-:S05]  /*1bba0*/  HADD2.F32 R30, -RZ, R30.H0_H0 ;  /* 0x2000001eff1e7230 */ /* 0x000fca0000004100 */
[----:B------:R-:W-:-:S04]  /*1bbb0*/  FMUL R30, R30, UR32 ;  /* 0x000000201e1e7c20 */ /* 0x000fc80008400000 */
[----:B------:R-:W-:Y:S01]  /*1bbc0*/  FFMA R30, R183, UR33, R30 ;  /* 0x00000021b71e7c23 */ /* 0x000fe2000800001e */
[----:B------:R-:W-:Y:S01]  /*1bbd0*/  PRMT R64, RZ, 0x7610, R64 ;  /* 0x00007610ff407816 */ /* 0x000fe20000000040 */
[----:B------:R-:W2:Y:S03]  /*1bbe0*/  LDL.LU R183, [R1+0x348] ;  /* 0x0003480001b77983 */ /* 0x000ea60000300800 */
[----:B------:R-:W-:Y:S02]  /*1bbf0*/  F2FP.SATFINITE.E4M3.F32.PACK_AB_MERGE_C R63, RZ, R30, RZ ;  /* 0x0000001eff3f723e */ /* 0x000fe400048070ff */
[----:B0-----:R-:W0:Y:S03]  /*1bc00*/  @!P2 LDC.64 R30, c[0x0][0x5c0] ;  /* 0x00017000ff1eab82 */ /* 0x001e260000000a00 */
        /* <DEDUP_REMOVED lines=13> */
[----:B------:R-:W-:-:S13]  /*1bce0*/  ISETP.LT.OR P2, PT, R26, 0x82, !P0 ;  /* 0x000000821a00780c */ /* 0x000fda0004741670 */
[----:B------:R-:W4:Y:S01]  /*1bcf0*/  @!P2 LDG.E.U8 R64, desc[UR38][R24.64+0x81] ;  /* 0x000081261840a981 */ /* 0x000f22000c1e1100 */
[----:B-1----:R-:W1:Y:S01]  /*1bd00*/  @!P2 LDC.64 R62, c[0x0][0x5c0] ;  /* 0x00017000ff3eab82 */ /* 0x002e620000000a00 */
[----:B0-----:R-:W-:Y:S02]  /*1bd10*/  PRMT R30, RZ, 0x7610, R30 ;  /* 0x00007610ff1e7816 */ /* 0x001fe4000000001e */
[----:B-1----:R-:W-:-:S05]  /*1bd20*/  @!P2 IADD3 R62, P3, R12, R62, RZ ;  /* 0x0000003e0c3ea210 */ /* 0x002fca0007f7e0ff */
[----:B------:R-:W-:Y:S01]  /*1bd30*/  @!P2 IMAD.X R63, R28, 0x1, R63, P3 ;  /* 0x000000011c3fa824 */ /* 0x000fe200018e063f */
[----:B------:R-:W-:Y:S02]  /*1bd40*/  LOP3.LUT P3, RZ, R2, 0x400, RZ, 0xc0, !PT ;  /* 0x0000040002ff7812 */ /* 0x000fe4000786c0ff */
[----:B----4-:R-:W-:-:S04]  /*1bd50*/  LOP3.LUT R64, R64, 0xff, RZ, 0xc0, !PT ;  /* 0x000000ff40407812 */ /* 0x010fc800078ec0ff */
[----:B------:R-:W-:-:S05]  /*1bd60*/  F2FP.F16.E4M3.UNPACK_B R64, R64 ;  /* 0x00000040ff40723e */ /* 0x000fca00020006ff */
[----:B------:R-:W-:-:S05]  /*1bd70*/  HADD2.F32 R64, -RZ, R64.H0_H0 ;  /* 0x20000040ff407230 */ /* 0x000fca0000004100 */
[----:B------:R-:W-:-:S04]  /*1bd80*/  FMUL R64, R64, UR32 ;  /* 0x0000002040407c20 */ /* 0x000fc80008400000 */
[----:B------:R-:W-:Y:S02]  /*1bd90*/  FFMA R64, R184, UR33, R64 ;  /* 0x00000021b8407c23 */ /* 0x000fe40008000040 */
[----:B------:R-:W4:Y:S03]  /*1bda0*/  LDL.LU R184, [R1+0x350] ;  /* 0x0003500001b87983 */ /* 0x000f260000300800 */
[----:B------:R-:W-:-:S05]  /*1bdb0*/  F2FP.SATFINITE.E4M3.F32.PACK_AB_MERGE_C R31, RZ, R64, RZ ;  /* 0x00000040ff1f723e */ /* 0x000fca00048070ff */
[----:B------:R-:W-:Y:S04]  /*1bdc0*/  @!P2 STG.E.U8 desc[UR38][R62.64+0x81], R31 ;  /* 0x0000811f3e00a986 */ /* 0x000fe8000c101126 */
        /* <DEDUP_REMOVED lines=10> */
[----:B------:R0:W-:Y:S04]  /*1be70*/  @!P3 STG.E.U8 desc[UR38][R60.64+0x80], R65 ;  /* 0x000080413c00b986 */ /* 0x0001e8000c101126 */
[----:B------:R-:W3:Y:S01]  /*1be80*/  @!P4 LDG.E.U8 R30, desc[UR38][R14.64+0x81] ;  /* 0x000081260e1ec981 */ /* 0x000ee2000c1e1100 */
[----:B0-----:R-:W-:Y:S02]  /*1be90*/  PRMT R60, RZ, 0x7610, R60 ;  /* 0x00007610ff3c7816 */ /* 0x001fe4000000003c */
[----:B---3--:R-:W-:-:S04]  /*1bea0*/  LOP3.LUT R30, R30, 0xff, RZ, 0xc0, !PT ;  /* 0x000000ff1e1e7812 */ /* 0x008fc800078ec0ff */
[----:B------:R-:W-:-:S05]  /*1beb0*/  F2FP.F16.E4M3.UNPACK_B R30, R30 ;  /* 0x0000001eff1e723e */ /* 0x000fca00020006ff */
[----:B------:R-:W-:-:S05]  /*1bec0*/  HADD2.F32 R30, -RZ, R30.H0_H0 ;  /* 0x2000001eff1e7230 */ /* 0x000fca0000004100 */
[----:B------:R-:W-:-:S04]  /*1bed0*/  FMUL R30, R30, UR32 ;  /* 0x000000201e1e7c20 */ /* 0x000fc80008400000 */
[----:B------:R-:W-:Y:S02]  /*1bee0*/  FFMA R30, R149, UR33, R30 ;  /* 0x00000021951e7c23 */ /* 0x000fe4000800001e */
[----:B------:R-:W3:Y:S03]  /*1bef0*/  LDL.LU R149, [R1+0x358] ;  /* 0x0003580001957983 */ /* 0x000ee60000300800 */
[----:B------:R-:W-:Y:S02]  /*1bf00*/  F2FP.SATFINITE.E4M3.F32.PACK_AB_MERGE_C R63, RZ, R30, RZ ;  /* 0x0000001eff3f723e */ /* 0x000fe400048070ff */
[----:B------:R-:W0:Y:S03]  /*1bf10*/  @!P2 LDC.64 R30, c[0x0][0x5c0] ;  /* 0x00017000ff1eab82 */ /* 0x000e260000000a00 */
[----:B------:R1:W-:Y:S04]  /*1bf20*/  @!P4 STG.E.U8 desc[UR38][R58.64+0x81], R63 ;  /* 0x0000813f3a00c986 */ /* 0x0003e8000c101126 */
        /* <DEDUP_REMOVED lines=13> */
[----:B------:R-:W-:-:S11]  /*1c000*/  PRMT R60, RZ, 0x7610, R60 ;  /* 0x00007610ff3c7816 */ /* 0x000fd6000000003c */
[----:B------:R-:W2:Y:S01]  /*1c010*/  @!P2 LDG.E.U8 R60, desc[UR38][R24.64+0x89] ;  /* 0x00008926183ca981 */ /* 0x000ea2000c1e1100 */
[----:B-1----:R-:W1:Y:S01]  /*1c020*/  @!P2 LDC.64 R58, c[0x0][0x5c0] ;  /* 0x00017000ff3aab82 */ /* 0x002e620000000a00 */
[----:B0-----:R-:W-:Y:S02]  /*1c030*/  PRMT R30, RZ, 0x7610, R30 ;  /* 0x00007610ff1e7816 */ /* 0x001fe4000000001e */
[----:B-1----:R-:W-:-:S05]  /*1c040*/  @!P2 IADD3 R58, P3, R12, R58, RZ ;  /* 0x0000003a0c3aa210 */ /* 0x002fca0007f7e0ff */
[----:B------:R-:W-:Y:S01]  /*1c050*/  @!P2 IMAD.X R59, R28, 0x1, R59, P3 ;  /* 0x000000011c3ba824 */ /* 0x000fe200018e063b */
[----:B------:R-:W-:Y:S02]  /*1c060*/  LOP3.LUT P3, RZ, R2, 0x100, RZ, 0xc0, !PT ;  /* 0x0000010002ff7812 */ /* 0x000fe4000786c0ff */
[----:B--2---:R-:W-:-:S04]  /*1c070*/  LOP3.LUT R60, R60, 0xff, RZ, 0xc0, !PT ;  /* 0x000000ff3c3c7812 */ /* 0x004fc800078ec0ff */
[----:B------:R-:W-:-:S05]  /*1c080*/  F2FP.F16.E4M3.UNPACK_B R60, R60 ;  /* 0x0000003cff3c723e */ /* 0x000fca00020006ff */
[----:B------:R-:W-:-:S05]  /*1c090*/  HADD2.F32 R60, -RZ, R60.H0_H0 ;  /* 0x2000003cff3c7230 */ /* 0x000fca0000004100 */
[----:B------:R-:W-:-:S04]  /*1c0a0*/  FMUL R60, R60, UR32 ;  /* 0x000000203c3c7c20 */ /* 0x000fc80008400000 */
[----:B------:R-:W-:Y:S02]  /*1c0b0*/  FFMA R60, R183, UR33, R60 ;  /* 0x00000021b73c7c23 */ /* 0x000fe4000800003c */
[----:B------:R-:W2:Y:S03]  /*1c0c0*/  LDL.LU R183, [R1+0x360] ;  /* 0x0003600001b77983 */ /* 0x000ea60000300800 */
[----:B------:R-:W-:-:S05]  /*1c0d0*/  F2FP.SATFINITE.E4M3.F32.PACK_AB_MERGE_C R31, RZ, R60, RZ ;  /* 0x0000003cff1f723e */ /* 0x000fca00048070ff */
[----:B------:R-:W-:Y:S04]  /*1c0e0*/  @!P2 STG.E.U8 desc[UR38][R58.64+0x89], R31 ;  /* 0x0000891f3a00a986 */ /* 0x000fe8000c101126 */
        /* <DEDUP_REMOVED lines=12> */
[----:B0-----:R-:W-:Y:S02]  /*1c1b0*/  PRMT R56, RZ, 0x7610, R56 ;  /* 0x00007610ff387816 */ /* 0x001fe40000000038 */
[----:B----4-:R-:W-:-:S04]  /*1c1c0*/  LOP3.LUT R30, R30, 0xff, RZ, 0xc0, !PT ;  /* 0x000000ff1e1e7812 */ /* 0x010fc800078ec0ff */
[----:B------:R-:W-:-:S05]  /*1c1d0*/  F2FP.F16.E4M3.UNPACK_B R30, R30 ;  /* 0x0000001eff1e723e */ /* 0x000fca00020006ff */
[----:B------:R-:W-:-:S05]  /*1c1e0*/  HADD2.F32 R30, -RZ, R30.H0_H0 ;  /* 0x2000001eff1e7230 */ /* 0x000fca0000004100 */
[----:B------:R-:W-:-:S04]  /*1c1f0*/  FMUL R30, R30, UR32 ;  /* 0x000000201e1e7c20 */ /* 0x000fc80008400000 */
[----:B------:R-:W-:Y:S02]  /*1c200*/  FFMA R30, R184, UR33, R30 ;  /* 0x00000021b81e7c23 */ /* 0x000fe4000800001e */
        /* <DEDUP_REMOVED lines=17> */
[----:B------:R-:W-:-:S11]  /*1c320*/  PRMT R56, RZ, 0x7610, R56 ;  /* 0x00007610ff387816 */ /* 0x000fd60000000038 */
[----:B------:R-:W3:Y:S01]  /*1c330*/  @!P2 LDG.E.U8 R56, desc[UR38][R24.64+0x91] ;  /* 0x000091261838a981 */ /* 0x000ee2000c1e1100 */
[----:B-1----:R-:W1:Y:S01]  /*1c340*/  @!P2 LDC.64 R54, c[0x0][0x5c0] ;  /* 0x00017000ff36ab82 */ /* 0x002e620000000a00 */
[----:B0-----:R-:W-:Y:S02]  /*1c350*/  PRMT R30, RZ, 0x7610, R30 ;  /* 0x00007610ff1e7816 */ /* 0x001fe4000000001e */
[----:B-1----:R-:W-:-:S05]  /*1c360*/  @!P2 IADD3 R54, P3, R12, R54, RZ ;  /* 0x000000360c36a210 */ /* 0x002fca0007f7e0ff */
[----:B------:R-:W-:Y:S01]  /*1c370*/  @!P2 IMAD.X R55, R28, 0x1, R55, P3 ;  /* 0x000000011c37a824 */ /* 0x000fe200018e0637 */
[----:B------:R-:W-:Y:S02]  /*1c380*/  LOP3.LUT P3, RZ, R2, 0x80, RZ, 0xc0, !PT ;  /* 0x0000008002ff7812 */ /* 0x000fe4000786c0ff */
[----:B---3--:R-:W-:-:S04]  /*1c390*/  LOP3.LUT R56, R56, 0xff, RZ, 0xc0, !PT ;  /* 0x000000ff38387812 */ /* 0x008fc800078ec0ff */
[----:B------:R-:W-:-:S05]  /*1c3a0*/  F2FP.F16.E4M3.UNPACK_B R56, R56 ;  /* 0x00000038ff38723e */ /* 0x000fca00020006ff */
[----:B------:R-:W-:-:S05]  /*1c3b0*/  HADD2.F32 R56, -RZ, R56.H0_H0 ;  /* 0x20000038ff387230 */ /* 0x000fca0000004100 */
[----:B------:R-:W-:-:S04]  /*1c3c0*/  FMUL R56, R56, UR32 ;  /* 0x0000002038387c20 */ /* 0x000fc80008400000 */
[----:B------:R-:W-:Y:S02]  /*1c3d0*/  FFMA R56, R149, UR33, R56 ;  /* 0x0000002195387c23 */ /* 0x000fe40008000038 */
        /* <DEDUP_REMOVED lines=11> */
[----:B------:R0:W-:Y:S04]  /*1c490*/  @!P3 STG.E.U8 desc[UR38][R52.64+0x90], R57 ;  /* 0x000090393400b986 */ /* 0x0001e8000c101126 */
[----:B------:R-:W4:Y:S01]  /*1c4a0*/  @!P4 LDG.E.U8 R30, desc[UR38][R14.64+0x91] ;  /* 0x000091260e1ec981 */ /* 0x000f22000c1e1100 */
[----:B------:R-:W-:Y:S02]  /*1c4b0*/  ISETP.LT.OR P2, PT, R26, 0x99, !P0 ;  /* 0x000000991a00780c */ /* 0x000fe40004741670 */
[----:B0-----:R-:W-:Y:S02]  /*1c4c0*/  PRMT R52, RZ, 0x7610, R52 ;  /* 0x00007610ff347816 */ /* 0x001fe40000000034 */
        /* <DEDUP_REMOVED lines=8> */
[----:B------:R-:W0:Y:S03]  /*1c550*/  @!P2 LDC.64 R30, c[0x0][0x5c0] ;  /* 0x00017000ff1eab82 */ /* 0x000e260000000a00 */
        /* <DEDUP_REMOVED lines=11> */
[----:B------:R-:W-:Y:S01]  /*1c610*/  F2FP.SATFINITE.E4M3.F32.PACK_AB_MERGE_C R53, RZ, R52, RZ ;  /* 0x00000034ff35723e */ /* 0x000fe200048070ff */
[----:B------:R-:W3:Y:S04]  /*1c620*/  LDL.LU R184, [R1+0x380] ;  /* 0x0003800001b87983 */ /* 0x000ee80000300800 */
[----:B------:R0:W-:Y:S01]  /*1c630*/  @!P2 STG.E.U8 desc[UR38][R30.64+0x98], R53 ;  /* 0x000098351e00a986 */ /* 0x0001e2000c101126 */
[----:B------:R-:W-:-:S02]  /*1c640*/  ISETP.LT.OR P2, PT, R26, 0x9a, !P0 ;  /* 0x0000009a1a00780c */ /* 0x000fc40004741670 */
[----:B------:R-:W-:-:S11]  /*1c650*/  PRMT R52, RZ, 0x7610, R52 ;  /* 0x00007610ff347816 */ /* 0x000fd60000000034 */
[----:B------:R-:W2:Y:S01]  /*1c660*/  @!P2 LDG.E.U8 R52, desc[UR38][R24.64+0x99] ;  /* 0x000099261834a981 */ /* 0x000ea2000c1e1100 */
[----:B-1----:R-:W1:Y:S01]  /*1c670*/  @!P2 LDC.64 R50, c[0x0][0x5c0] ;  /* 0x00017000ff32ab82 */ /* 0x002e620000000a00 */
[----:B0-----:R-:W-:Y:S02]  /*1c680*/  PRMT R30, RZ, 0x7610, R30 ;  /* 0x00007610ff1e7816 */ /* 0x001fe4000000001e */
[----:B-1----:R-:W-:-:S05]  /*1c690*/  @!P2 IADD3 R50, P3, R12, R50, RZ ;  /* 0x000000320c32a210 */ /* 0x002fca0007f7e0ff */
[----:B------:R-:W-:Y:S01]  /*1c6a0*/  @!P2 IMAD.X R51, R28, 0x1, R51, P3 ;  /* 0x000000011c33a824 */ /* 0x000fe200018e0633 */
[----:B--2---:R-:W-:-:S04]  /*1c6b0*/  LOP3.LUT R52, R52, 0xff, RZ, 0xc0, !PT ;  /* 0x000000ff34347812 */ /* 0x004fc800078ec0ff */
[----:B------:R-:W-:-:S05]  /*1c6c0*/  F2FP.F16.E4M3.UNPACK_B R52, R52 ;  /* 0x00000034ff34723e */ /* 0x000fca00020006ff */
[----:B------:R-:W-:-:S05]  /*1c6d0*/  HADD2.F32 R52, -RZ, R52.H0_H0 ;  /* 0x20000034ff347230 */ /* 0x000fca0000004100 */
[----:B------:R-:W-:-:S04]  /*1c6e0*/  FMUL R52, R52, UR32 ;  /* 0x0000002034347c20 */ /* 0x000fc80008400000 */
[----:B------:R-:W-:Y:S01]  /*1c6f0*/  FFMA R52, R183, UR33, R52 ;  /* 0x00000021b7347c23 */ /* 0x000fe20008000034 */
[----:B------:R-:W-:Y:S01]  /*1c700*/  PRMT R24, RZ, 0x7610, R24 ;  /* 0x00007610ff187816 */ /* 0x000fe20000000018 */
[----:B------:R-:W2:Y:S03]  /*1c710*/  LDL.LU R183, [R1+0x384] ;  /* 0x0003840001b77983 */ /* 0x000ea60000300800 */
[----:B------:R-:W-:-:S05]  /*1c720*/  F2FP.SATFINITE.E4M3.F32.PACK_AB_MERGE_C R31, RZ, R52, RZ ;  /* 0x00000034ff1f723e */ /* 0x000fca00048070ff */
[----:B------:R0:W-:Y:S04]  /*1c730*/  @!P2 STG.E.U8 desc[UR38][R50.64+0x99], R31 ;  /* 0x0000991f3200a986 */ /* 0x0001e8000c101126 */
[----:B------:R-:W4:Y:S01]  /*1c740*/  @!P4 LDG.E.U8 R30, desc[UR38][R14.64+0x98] ;  /* 0x000098260e1ec981 */ /* 0x000f22000c1e1100 */
[----:B------:R-:W-:Y:S02]  /*1c750*/  LOP3.LUT P2, RZ, R2, 0x8, RZ, 0xc0, !PT ;  /* 0x0000000802ff7812 */ /* 0x000fe4000784c0ff */
[----:B----4-:R-:W-:-:S04]  /*1c760*/  LOP3.LUT R30, R30, 0xff, RZ, 0xc0, !PT ;  /* 0x000000ff1e1e7812 */ /* 0x010fc800078ec0ff */
[----:B------:R-:W-:-:S05]  /*1c770*/  F2FP.F16.E4M3.UNPACK_B R30, R30 ;  /* 0x0000001eff1e723e */ /* 0x000fca00020006ff */
[----:B------:R-:W-:-:S05]  /*1c780*/  HADD2.F32 R30, -RZ, R30.H0_H0 ;  /* 0x2000001eff1e7230 */ /* 0x000fca0000004100 */
[----:B------:R-:W-:-:S04]  /*1c790*/  FMUL R30, R30, UR32 ;  /* 0x000000201e1e7c20 */ /* 0x000fc80008400000 */
[----:B------:R-:W-:-:S05]  /*1c7a0*/  FFMA R30, R185, UR33, R30 ;  /* 0x00000021b91e7c23 */ /* 0x000fca000800001e */
[----:B------:R-:W-:-:S05]  /*1c7b0*/  F2FP.SATFINITE.E4M3.F32.PACK_AB_MERGE_C R25, RZ, R30, RZ ;  /* 0x0000001eff19723e */ /* 0x000fca00048070ff */
[----:B------:R-:W-:Y:S04]  /*1c7c0*/  @!P4 STG.E.U8 desc[UR38][R48.64+0x98], R25 ;  /* 0x000098193000c986 */ /* 0x000fe8000c101126 */
[----:B------:R-:W4:Y:S01]  /*1c7d0*/  @!P2 LDG.E.U8 R24, desc[UR38][R14.64+0x99] ;  /* 0x000099260e18a981 */ /* 0x000f22000c1e1100 */
        /* <DEDUP_REMOVED lines=8> */
[----:B0-----:R-:W-:Y:S02]  /*1c860*/  F2FP.SATFINITE.E4M3.F32.PACK_AB_MERGE_C R31, RZ, R24, RZ ;  /* 0x00000018ff1f723e */ /* 0x001fe400048070ff */
[----:B------:R-:W-:-:S03]  /*1c870*/  PRMT R24, RZ, 0x7610, R24 ;  /* 0x00007610ff187816 */ /* 0x000fc60000000018 */
[----:B------:R0:W-:Y:S04]  /*1c880*/  @!P2 STG.E.U8 desc[UR38][R46.64+0x99], R31 ;  /* 0x0000991f2e00a986 */ /* 0x0001e8000c101126 */
[----:B------:R-:W4:Y:S01]  /*1c890*/  @!P0 LDG.E.U8 R24, desc[UR38][R16.64+0x80] ;  /* 0x0000802610188981 */ /* 0x000f22000c1e1100 */
[----:B------:R-:W-:Y:S02]  /*1c8a0*/  PRMT R14, RZ, 0x7610, R14 ;  /* 0x00007610ff0e7816 */ /* 0x000fe4000000000e */
        /* <DEDUP_REMOVED lines=8> */
[----:B------:R-:W-:-:S13]  /*1c930*/  ISETP.LT.OR P0, PT, R26, 0x81, !P1 ;  /* 0x000000811a00780c */ /* 0x000fda0004f01670 */
[----:B0-----:R-:W0:Y:S02]  /*1c940*/  @!P0 LDC.64 R30, c[0x0][0x5c0] ;  /* 0x00017000ff1e8b82 */ /* 0x001e240000000a00 */
[----:B0-----:R-:W-:-:S05]  /*1c950*/  @!P0 IADD3 R110, P2, R110, R30, RZ ;  /* 0x0000001e6e6e8210 */ /* 0x001fca0007f5e0ff */
[----:B------:R-:W-:Y:S01]  /*1c960*/  @!P0 IMAD.X R111, R109, 0x1, R31, P2 ;  /* 0x000000016d6f8824 */ /* 0x000fe200010e061f */
[----:B------:R-:W-:Y:S02]  /*1c970*/  ISETP.LT.OR P2, PT, R26, 0x81, !P1 ;  /* 0x000000811a00780c */ /* 0x000fe40004f41670 */
        /* <DEDUP_REMOVED lines=8> */
[----:B------:R-:W4:Y:S01]  /*1ca00*/  LDL.LU R184, [R1+0x390] ;  /* 0x0003900001b87983 */ /* 0x000f220000300800 */
[----:B------:R-:W-:-:S03]  /*1ca10*/  PRMT R14, RZ, 0x7610, R14 ;  /* 0x00007610ff0e7816 */ /* 0x000fc6000000000e */
[----:B------:R0:W-:Y:S04]  /*1ca20*/  @!P3 STG.E.U8 desc[UR38][R42.64+0x81], R25 ;  /* 0x000081192a00b986 */ /* 0x0001e8000c101126 */
[----:B------:R-:W3:Y:S01]  /*1ca30*/  @!P2 LDG.E.U8 R14, desc[UR38][R18.64+0x80] ;  /* 0x00008026120ea981 */ /* 0x000ee2000c1e1100 */
[----:B0-----:R-:W0:Y:S01]  /*1ca40*/  @!P0 LDC.64 R24, c[0x0][0x5c0] ;  /* 0x00017000ff188b82 */ /* 0x001e220000000a00 */
        /* <DEDUP_REMOVED lines=10> */
[----:B------:R-:W2:Y:S01]  /*1caf0*/  @!P0 LDG.E.U8 R14, desc[UR38][R18.64+0x81] ;  /* 0x00008126120e8981 */ /* 0x000ea2000c1e1100 */
[----:B0-----:R-:W-:-:S05]  /*1cb00*/  @!P0 IADD3 R108, P2, R108, R24, RZ ;  /* 0x000000186c6c8210 */ /* 0x001fca0007f5e0ff */
        /* <DEDUP_REMOVED lines=8> */
[----:B-1----:R-:W-:Y:S02]  /*1cb90*/  F2FP.SATFINITE.E4M3.F32.PACK_AB_MERGE_C R15, RZ, R14, RZ ;  /* 0x0000000eff0f723e */ /* 0x002fe400048070ff */
        /* <DEDUP_REMOVED lines=13> */
[----:B------:R-:W3:Y:S01]  /*1cc70*/  @!P3 LDG.E.U8 R14, desc[UR38][R16.64+0x89] ;  /* 0x00008926100eb981 */ /* 0x000ee2000c1e1100 */
[----:B------:R-:W0:Y:S02]  /*1cc80*/  @!P0 LDC.64 R30, c[0x0][0x5c0] ;  /* 0x00017000ff1e8b82 */ /* 0x000e240000000a00 */
        /* <DEDUP_REMOVED lines=14> */
[----:B------:R-:W-:Y:S02]  /*1cd70*/  PRMT R24, RZ, 0x7610, R24 ;  /* 0x00007610ff187816 */ /* 0x000fe40000000018 */
[----:B--2---:R-:W-:-:S04]  /*1cd80*/  LOP3.LUT R14, R14, 0xff, RZ, 0xc0, !PT ;  /* 0x000000ff0e0e7812 */ /* 0x004fc800078ec0ff */
[----:B------:R-:W-:-:S05]  /*1cd90*/  F2FP.F16.E4M3.UNPACK_B R14, R14 ;  /* 0x0000000eff0e723e */ /* 0x000fca00020006ff */
[----:B------:R-:W-:-:S05]  /*1cda0*/  HADD2.F32 R14, -RZ, R14.H0_H0 ;  /* 0x2000000eff0e7230 */ /* 0x000fca0000004100 */
[----:B------:R-:W-:-:S04]  /*1cdb0*/  FMUL R14, R14, UR32 ;  /* 0x000000200e0e7c20 */ /* 0x000fc80008400000 */
[----:B------:R-:W-:Y:S01]  /*1cdc0*/  FFMA R14, R183, UR33, R14 ;  /* 0x00000021b70e7c23 */ /* 0x000fe2000800000e */
[----:B------:R-:W-:Y:S01]  /*1cdd0*/  LOP3.LUT P3, RZ, R0, 0x20000000, RZ, 0xc0, !PT ;  /* 0x2000000000ff7812 */ /* 0x000fe2000786c0ff */
[----:B------:R-:W2:Y:S03]  /*1cde0*/  LDL.LU R183, [R1+0x3a4] ;  /* 0x0003a40001b77983 */ /* 0x000ea60000300800 */
[----:B-1----:R-:W-:Y:S02]  /*1cdf0*/  F2FP.SATFINITE.E4M3.F32.PACK_AB_MERGE_C R25, RZ, R14, RZ ;  /* 0x0000000eff19723e */ /* 0x002fe400048070ff */
[----:B0-----:R-:W0:Y:S03]  /*1ce00*/  @!P4 LDC.64 R14, c[0x0][0x5c0] ;  /* 0x00017000ff0ecb82 */ /* 0x001e260000000a00 */
[----:B------:R1:W-:Y:S04]  /*1ce10*/  @!P2 STG.E.U8 desc[UR38][R106.64+0x88], R25 ;  /* 0x000088196a00a986 */ /* 0x0003e8000c101126 */
[----:B------:R-:W4:Y:S01]  /*1ce20*/  @!P4 LDG.E.U8 R24, desc[UR38][R18.64+0x89] ;  /* 0x000089261218c981 */ /* 0x000f22000c1e1100 */
[----:B0-----:R-:W-:-:S05]  /*1ce30*/  @!P4 IADD3 R14, P2, R101, R14, RZ ;  /* 0x0000000e650ec210 */ /* 0x001fca0007f5e0ff */
[----:B------:R-:W-:Y:S01]  /*1ce40*/  @!P4 IMAD.X R15, R100, 0x1, R15, P2 ;  /* 0x00000001640fc824 */ /* 0x000fe200010e060f */
[----:B------:R-:W-:Y:S02]  /*1ce50*/  LOP3.LUT P2, RZ, R0, 0x40000000, RZ, 0xc0, !PT ;  /* 0x4000000000ff7812 */ /* 0x000fe4000784c0ff */
[----:B----4-:R-:W-:-:S04]  /*1ce60*/  LOP3.LUT R24, R24, 0xff, RZ, 0xc0, !PT ;  /* 0x000000ff18187812 */ /* 0x010fc800078ec0ff */
[----:B------:R-:W-:-:S05]  /*1ce70*/  F2FP.F16.E4M3.UNPACK_B R24, R24 ;  /* 0x00000018ff18723e */ /* 0x000fca00020006ff */
[----:B------:R-:W-:-:S05]  /*1ce80*/  HADD2.F32 R24, -RZ, R24.H0_H0 ;  /* 0x20000018ff187230 */ /* 0x000fca0000004100 */
[----:B------:R-:W-:-:S04]  /*1ce90*/  FMUL R24, R24, UR32 ;  /* 0x0000002018187c20 */ /* 0x000fc80008400000 */
[----:B------:R-:W-:Y:S01]  /*1cea0*/  FFMA R24, R184, UR33, R24 ;  /* 0x00000021b8187c23 */ /* 0x000fe20008000018 */
[----:B------:R-:W-:Y:S01]  /*1ceb0*/  LOP3.LUT P5, RZ, R5, 0x1000000, RZ, 0xc0, !PT ;  /* 0x0100000005ff7812 */ /* 0x000fe200078ac0ff */
[----:B------:R-:W4:Y:S03]  /*1cec0*/  LDL.LU R184, [R1+0x3a8] ;  /* 0x0003a80001b87983 */ /* 0x000f260000300800 */
[----:B-1----:R-:W-:Y:S02]  /*1ced0*/  F2FP.SATFINITE.E4M3.F32.PACK_AB_MERGE_C R25, RZ, R24, RZ ;  /* 0x00000018ff19723e */ /* 0x002fe400048070ff */
        /* <DEDUP_REMOVED lines=12> */
[----:B------:R-:W-:Y:S04]  /*1cfa0*/  @!P2 STG.E.U8 desc[UR38][R36.64+0x90], R31 ;  /* 0x0000901f2400a986 */ /* 0x000fe8000c101126 */
[----:B------:R-:W2:Y:S02]  /*1cfb0*/  @!P3 LDG.E.U8 R24, desc[UR38][R16.64+0x91] ;  /* 0x000091261018b981 */ /* 0x000ea4000c1e1100 */
[----:B--2---:R-:W-:-:S04]  /*1cfc0*/  LOP3.LUT R24, R24, 0xff, RZ, 0xc0, !PT ;  /* 0x000000ff18187812 */ /* 0x004fc800078ec0ff */
[----:B------:R-:W-:-:S05]  /*1cfd0*/  F2FP.F16.E4M3.UNPACK_B R24, R24 ;  /* 0x00000018ff18723e */ /* 0x000fca00020006ff */
[----:B------:R-:W-:-:S05]  /*1cfe0*/  HADD2.F32 R24, -RZ, R24.H0_H0 ;  /* 0x20000018ff187230 */ /* 0x000fca0000004100 */
[----:B------:R-:W-:-:S04]  /*1cff0*/  FMUL R24, R24, UR32 ;  /* 0x0000002018187c20 */ /* 0x000fc80008400000 */
[----:B------:R-:W-:Y:S01]  /*1d000*/  FFMA R24, R183, UR33, R24 ;  /* 0x00000021b7187c23 */ /* 0x000fe20008000018 */
[----:B0-----:R-:W-:Y:S01]  /*1d010*/  @!P5 IADD3 R98, P2, R98, R14, RZ ;  /* 0x0000000e6262d210 */ /* 0x001fe20007f5e0ff */
[----:B------:R-:W2:Y:S03]  /*1d020*/  LDL.LU R183, [R1+0x3b0] ;  /* 0x0003b00001b77983 */ /* 0x000ea60000300800 */
[----:B------:R-:W-:Y:S02]  /*1d030*/  F2FP.SATFINITE.E4M3.F32.PACK_AB_MERGE_C R25, RZ, R24, RZ ;  /* 0x00000018ff19723e */ /* 0x000fe400048070ff */
[----:B------:R-:W-:-:S03]  /*1d040*/  PRMT R24, RZ, 0x7610, R24 ;  /* 0x00007610ff187816 */ /* 0x000fc60000000018 */
[----:B------:R0:W-:Y:S04]  /*1d050*/  @!P3 STG.E.U8 desc[UR38][R34.64+0x91], R25 ;  /* 0x000091192200b986 */ /* 0x0001e8000c101126 */
[----:B------:R-:W4:Y:S01]  /*1d060*/  @!P5 LDG.E.U8 R24, desc[UR38][R18.64+0x90] ;  /* 0x000090261218d981 */ /* 0x000f22000c1e1100 */
[----:B------:R-:W-:Y:S02]  /*1d070*/  @!P5 IMAD.X R99, R96, 0x1, R15, P2 ;  /* 0x000000016063d824 */ /* 0x000fe400010e060f */
[----:B------:R-:W1:Y:S01]  /*1d080*/  @!P6 LDC.64 R14, c[0x0][0x5c0] ;  /* 0x00017000ff0eeb82 */ /* 0x000e620000000a00 */
        /* <DEDUP_REMOVED lines=9> */
[----:B------:R-:W-:Y:S04]  /*1d120*/  @!P5 STG.E.U8 desc[UR38][R98.64+0x90], R25 ;  /* 0x000090196200d986 */ /* 0x000fe8000c101126 */
[----:B------:R-:W3:Y:S01]  /*1d130*/  @!P6 LDG.E.U8 R24, desc[UR38][R18.64+0x91] ;  /* 0x000091261218e981 */ /* 0x000ee2000c1e1100 */
[----:B-1----:R-:W-:-:S05]  /*1d140*/  @!P6 IADD3 R14, P2, R29, R14, RZ ;  /* 0x0000000e1d0ee210 */ /* 0x002fca0007f5e0ff */
[----:B------:R-:W-:Y:S01]  /*1d150*/  @!P6 IMAD.X R15, R27, 0x1, R15, P2 ;  /* 0x000000011b0fe824 */ /* 0x000fe200010e060f */
[----:B---3--:R-:W-:-:S04]  /*1d160*/  LOP3.LUT R24, R24, 0xff, RZ, 0xc0, !PT ;  /* 0x000000ff18187812 */ /* 0x008fc800078ec0ff */
[----:B------:R-:W-:-:S05]  /*1d170*/  F2FP.F16.E4M3.UNPACK_B R24, R24 ;  /* 0x00000018ff18723e */ /* 0x000fca00020006ff */
[----:B------:R-:W-:-:S05]  /*1d180*/  HADD2.F32 R24, -RZ, R24.H0_H0 ;  /* 0x20000018ff187230 */ /* 0x000fca0000004100 */
[----:B------:R-:W-:-:S04]  /*1d190*/  FMUL R24, R24, UR32 ;  /* 0x0000002018187c20 */ /* 0x000fc80008400000 */
[----:B------:R-:W-:Y:S01]  /*1d1a0*/  FFMA R24, R149, UR33, R24 ;  /* 0x0000002195187c23 */ /* 0x000fe20008000018 */
[----:B------:R-:W-:Y:S01]  /*1d1b0*/  ISETP.GE.AND P3, PT, R11, 0x81, PT ;  /* 0x000000810b00780c */ /* 0x000fe20003f66270 */
[----:B------:R-:W3:Y:S03]  /*1d1c0*/  LDL.LU R149, [R1+0x3b8] ;  /* 0x0003b80001957983 */ /* 0x000ee60000300800 */
[----:B------:R-:W-:Y:S02]  /*1d1d0*/  F2FP.SATFINITE.E4M3.F32.PACK_AB_MERGE_C R27, RZ, R24, RZ ;  /* 0x00000018ff1b723e */ /* 0x000fe400048070ff */
[----:B------:R-:W-:-:S03]  /*1d1e0*/  PRMT R24, RZ, 0x7610, R24 ;  /* 0x00007610ff187816 */ /* 0x000fc60000000018 */
[----:B------:R0:W-:Y:S04]  /*1d1f0*/  @!P6 STG.E.U8 desc[UR38][R14.64+0x91], R27 ;  /* 0x0000911b0e00e986 */ /* 0x0001e8000c101126 */
[----:B------:R-:W2:Y:S01]  /*1d200*/  @!P4 LDG.E.U8 R24, desc[UR38][R16.64+0x98] ;  /* 0x000098261018c981 */ /* 0x000ea2000c1e1100 */
[----:B------:R-:W-:-:S13]  /*1d210*/  ISETP.LT.OR P3, PT, R26, 0x9a, !P3 ;  /* 0x0000009a1a00780c */ /* 0x000fda0005f61670 */
[----:B0-----:R-:W0:Y:S01]  /*1d220*/  @!P3 LDC.64 R14, c[0x0][0x5c0] ;  /* 0x00017000ff0ebb82 */ /* 0x001e220000000a00 */
[----:B--2---:R-:W-:-:S04]  /*1d230*/  LOP3.LUT R24, R24, 0xff, RZ, 0xc0, !PT ;  /* 0x000000ff18187812 */ /* 0x004fc800078ec0ff */
[----:B------:R-:W-:-:S05]  /*1d240*/  F2FP.F16.E4M3.UNPACK_B R24, R24 ;  /* 0x00000018ff18723e */ /* 0x000fca00020006ff */
[----:B------:R-:W-:-:S05]  /*1d250*/  HADD2.F32 R24, -RZ, R24.H0_H0 ;  /* 0x20000018ff187230 */ /* 0x000fca0000004100 */
[----:B------:R-:W-:-:S04]  /*1d260*/  FMUL R24, R24, UR32 ;  /* 0x0000002018187c20 */ /* 0x000fc80008400000 */
[----:B------:R-:W-:Y:S02]  /*1d270*/  FFMA R24, R183, UR33, R24 ;  /* 0x00000021b7187c23 */ /* 0x000fe40008000018 */
[----:B------:R-:W2:Y:S03]  /*1d280*/  LDL.LU R183, [R1+0x3bc] ;  /* 0x0003bc0001b77983 */ /* 0x000ea60000300800 */
[----:B------:R-:W-:Y:S02]  /*1d290*/  F2FP.SATFINITE.E4M3.F32.PACK_AB_MERGE_C R25, RZ, R24, RZ ;  /* 0x00000018ff19723e */ /* 0x000fe400048070ff */
[----:B------:R-:W-:-:S03]  /*1d2a0*/  PRMT R24, RZ, 0x7610, R24 ;  /* 0x00007610ff187816 */ /* 0x000fc60000000018 */
[----:B------:R1:W-:Y:S04]  /*1d2b0*/  @!P4 STG.E.U8 desc[UR38][R32.64+0x98], R25 ;  /* 0x000098192000c986 */ /* 0x0003e8000c101126 */
[----:B------:R4:W3:Y:S01]  /*1d2c0*/  @!P3 LDG.E.U8 R24, desc[UR38][R16.64+0x99] ;  /* 0x000099261018b981 */ /* 0x0008e2000c1e1100 */
[----:B0-----:R-:W-:-:S04]  /*1d2d0*/  @!P3 IADD3 R14, P2, P4, R12, R14, R8 ;  /* 0x0000000e0c0eb210 */ /* 0x001fc80007c5e008 */
[----:B------:R-:W-:Y:S02]  /*1d2e0*/  @!P3 IADD3.X R15, R28, R15, R7, P2, P4 ;  /* 0x0000000f1c0fb210 */ /* 0x000fe400017e8407 */
[----:B------:R-:W-:Y:S02]  /*1d2f0*/  ISETP.LT.OR P2, PT, R26, 0x99, !P1 ;  /* 0x000000991a00780c */ /* 0x000fe40004f41670 */
[----:B----4-:R-:W-:-:S11]  /*1d300*/  PRMT R16, RZ, 0x7610, R16 ;  /* 0x00007610ff107816 */ /* 0x010fd60000000010 */
[----:B------:R-:W0:Y:S01]  /*1d310*/  @!P2 LDC.64 R30, c[0x0][0x5c0] ;  /* 0x00017000ff1eab82 */ /* 0x000e220000000a00 */
[----:B---3--:R-:W-:-:S04]  /*1d320*/  LOP3.LUT R24, R24, 0xff, RZ, 0xc0, !PT ;  /* 0x000000ff18187812 */ /* 0x008fc800078ec0ff */
[----:B------:R-:W-:-:S05]  /*1d330*/  F2FP.F16.E4M3.UNPACK_B R24, R24 ;  /* 0x00000018ff18723e */ /* 0x000fca00020006ff */
[----:B------:R-:W-:-:S05]  /*1d340*/  HADD2.F32 R24, -RZ, R24.H0_H0 ;  /* 0x20000018ff187230 */ /* 0x000fca0000004100 */
[----:B------:R-:W-:-:S04]  /*1d350*/  FMUL R24, R24, UR32 ;  /* 0x0000002018187c20 */ /* 0x000fc80008400000 */
[----:B------:R-:W-:Y:S01]  /*1d360*/  FFMA R24, R184, UR33, R24 ;  /* 0x00000021b8187c23 */ /* 0x000fe20008000018 */
[----:B------:R-:W-:Y:S01]  /*1d370*/  ISETP.LT.OR P1, PT, R26, 0x9a, !P1 ;  /* 0x0000009a1a00780c */ /* 0x000fe20004f21670 */
[----:B------:R-:W3:Y:S03]  /*1d380*/  LDL.LU R184, [R1+0x3c0] ;  /* 0x0003c00001b87983 */ /* 0x000ee60000300800 */
[----:B-1----:R-:W-:-:S05]  /*1d390*/  F2FP.SATFINITE.E4M3.F32.PACK_AB_MERGE_C R25, RZ, R24, RZ ;  /* 0x00000018ff19723e */ /* 0x002fca00048070ff */
[----:B------:R1:W-:Y:S04]  /*1d3a0*/  @!P3 STG.E.U8 desc[UR38][R14.64+0x99], R25 ;  /* 0x000099190e00b986 */ /* 0x0003e8000c101126 */
[----:B------:R-:W4:Y:S01]  /*1d3b0*/  @!P2 LDG.E.U8 R16, desc[UR38][R18.64+0x98] ;  /* 0x000098261210a981 */ /* 0x000f22000c1e1100 */
[----:B------:R-:W-:-:S04]  /*1d3c0*/  @!P2 IADD3 R27, P3, P4, R3, R12, R8 ;  /* 0x0000000c031ba210 */ /* 0x000fc80007c7e008 */
[----:B------:R-:W-:Y:S02]  /*1d3d0*/  @!P2 IADD3.X R24, R4, R28, R7, P3, P4 ;  /* 0x0000001c0418a210 */ /* 0x000fe40001fe8407 */
[----:B----4-:R-:W-:-:S04]  /*1d3e0*/  LOP3.LUT R16, R16, 0xff, RZ, 0xc0, !PT ;  /* 0x000000ff10107812 */ /* 0x010fc800078ec0ff */
[----:B------:R-:W-:-:S05]  /*1d3f0*/  F2FP.F16.E4M3.UNPACK_B R16, R16 ;  /* 0x00000010ff10723e */ /* 0x000fca00020006ff */
[----:B------:R-:W-:-:S05]  /*1d400*/  HADD2.F32 R16, -RZ, R16.H0_H0 ;  /* 0x20000010ff107230 */ /* 0x000fca0000004100 */
[----:B------:R-:W-:Y:S01]  /*1d410*/  FMUL R17, R16, UR32 ;  /* 0x0000002010117c20 */ /* 0x000fe20008400000 */
[----:B0-----:R-:W-:-:S03]  /*1d420*/  @!P2 IADD3 R16, P3, R27, R30, RZ ;  /* 0x0000001e1b10a210 */ /* 0x001fc60007f7e0ff */
[----:B-1----:R-:W-:Y:S02]  /*1d430*/  FFMA R14, R149, UR33, R17 ;  /* 0x00000021950e7c23 */ /* 0x002fe40008000011 */
[----:B------:R-:W-:Y:S01]  /*1d440*/  @!P2 IMAD.X R17, R24, 0x1, R31, P3 ;  /* 0x000000011811a824 */ /* 0x000fe200018e061f */
[----:B------:R-:W-:Y:S01]  /*1d450*/  ISETP.GE.AND P5, PT, R11, 0x101, PT ;  /* 0x000001010b00780c */ /* 0x000fe20003fa6270 */
[----:B------:R-:W0:Y:S01]  /*1d460*/  @!P1 LDC.64 R30, c[0x0][0x5c0] ;  /* 0x00017000ff1e9b82 */ /* 0x000e220000000a00 */
[----:B------:R-:W-:Y:S01]  /*1d470*/  F2FP.SATFINITE.E4M3.F32.PACK_AB_MERGE_C R15, RZ, R14, RZ ;  /* 0x0000000eff0f723e */ /* 0x000fe200048070ff */
[----:B------:R-:W4:Y:S01]  /*1d480*/  LDL.LU R149, [R1+0x3c4] ;  /* 0x0003c40001957983 */ /* 0x000f220000300800 */
[----:B------:R-:W-:-:S03]  /*1d490*/  PRMT R14, RZ, 0x7610, R14 ;  /* 0x00007610ff0e7816 */ /* 0x000fc6000000000e */
[----:B------:R1:W-:Y:S04]  /*1d4a0*/  @!P2 STG.E.U8 desc[UR38][R16.64+0x98], R15 ;  /* 0x0000980f1000a986 */ /* 0x0003e8000c101126 */
[----:B------:R-:W2:Y:S01]  /*1d4b0*/  @!P1 LDG.E.U8 R14, desc[UR38][R18.64+0x99] ;  /* 0x00009926120e9981 */ /* 0x000ea2000c1e1100 */
[----:B------:R-:W-:Y:S02]  /*1d4c0*/  @!P1 IADD3 R25, P3, P4, R3, R12, R8 ;  /* 0x0000000c03199210 */ /* 0x000fe40007c7e008 */
[----:B------:R-:W-:Y:S02]  /*1d4d0*/  ISETP.LT.OR P2, PT, R26, 0x81, !P5 ;  /* 0x000000811a00780c */ /* 0x000fe40006f41670 */
[----:B------:R-:W-:-:S11]  /*1d4e0*/  @!P1 IADD3.X R24, R4, R28, R7, P3, P4 ;  /* 0x0000001c04189210 */ /* 0x000fd60001fe8407 */
[----:B-1----:R-:W1:Y:S01]  /*1d4f0*/  @!P2 LDC.64 R16, c[0x0][0x5c0] ;  /* 0x00017000ff10ab82 */ /* 0x002e620000000a00 */
[----:B--2---:R-:W-:-:S04]  /*1d500*/  LOP3.LUT R14, R14, 0xff, RZ, 0xc0, !PT ;  /* 0x000000ff0e0e7812 */ /* 0x004fc800078ec0ff */
[----:B------:R-:W-:-:S05]  /*1d510*/  F2FP.F16.E4M3.UNPACK_B R14, R14 ;  /* 0x0000000eff0e723e */ /* 0x000fca00020006ff */
[----:B------:R-:W-:-:S05]  /*1d520*/  HADD2.F32 R14, -RZ, R14.H0_H0 ;  /* 0x2000000eff0e7230 */ /* 0x000fca0000004100 */
[----:B------:R-:W-:-:S04]  /*1d530*/  FMUL R14, R14, UR32 ;  /* 0x000000200e0e7c20 */ /* 0x000fc80008400000 */
[----:B------:R-:W-:Y:S01]  /*1d540*/  FFMA R11, R183, UR33, R14 ;  /* 0x00000021b70b7c23 */ /* 0x000fe2000800000e */
[----:B0-----:R-:W-:Y:S01]  /*1d550*/  @!P1 IADD3 R14, P3, R25, R30, RZ ;  /* 0x0000001e190e9210 */ /* 0x001fe20007f7e0ff */
[----:B------:R-:W2:Y:S03]  /*1d560*/  LDL.LU R183, [R1+0x3c8] ;  /* 0x0003c80001b77983 */ /* 0x000ea60000300800 */
[----:B------:R-:W-:Y:S01]  /*1d570*/  F2FP.SATFINITE.E4M3.F32.PACK_AB_MERGE_C R19, RZ, R11, RZ ;  /* 0x0000000bff13723e */ /* 0x000fe200048070ff */
[----:B------:R-:W-:Y:S01]  /*1d580*/  @!P1 IMAD.X R15, R24, 0x1, R31, P3 ;  /* 0x00000001180f9824 */ /* 0x000fe200018e061f */
[----:B------:R-:W-:-:S04]  /*1d590*/  PRMT R11, RZ, 0x7610, R11 ;  /* 0x00007610ff0b7816 */ /* 0x000fc8000000000b */
[----:B------:R0:W-:Y:S04]  /*1d5a0*/  @!P1 STG.E.U8 desc[UR38][R14.64+0x99], R19 ;  /* 0x000099130e009986 */ /* 0x0001e8000c101126 */
[----:B------:R-:W3:Y:S01]  /*1d5b0*/  @!P2 LDG.E.U8 R11, desc[UR38][R20.64+0x80] ;  /* 0x00008026140ba981 */ /* 0x000ee2000c1e1100 */
[----:B------:R-:W-:Y:S02]  /*1d5c0*/  ISETP.LT.OR P1, PT, R26, 0x82, !P5 ;  /* 0x000000821a00780c */ /* 0x000fe40006f21670 */
[----:B-1----:R-:W-:-:S04]  /*1d5d0*/  @!P2 IADD3 R16, P3, P4, R12, R16, R10 ;  /* 0x000000100c10a210 */ /* 0x002fc80007c7e00a */
[----:B------:R-:W-:-:S07]  /*1d5e0*/  @!P2 IADD3.X R17, R28, R17, R9, P3, P4 ;  /* 0x000000111c11a210 */ /* 0x000fce0001fe8409 */
[----:B0-----:R-:W0:Y:S01]  /*1d5f0*/  @!P1 LDC.64 R14, c[0x0][0x5c0] ;  /* 0x00017000ff0e9b82 */ /* 0x001e220000000a00 */
[----:B---3--:R-:W-:-:S04]  /*1d600*/  LOP3.LUT R11, R11, 0xff, RZ, 0xc0, !PT ;  /* 0x000000ff0b0b7812 */ /* 0x008fc800078ec0ff */
[----:B------:R-:W-:-:S05]  /*1d610*/  F2FP.F16.E4M3.UNPACK_B R11, R11 ;  /* 0x0000000bff0b723e */ /* 0x000fca00020006ff */
[----:B------:R-:W-:-:S05]  /*1d620*/  HADD2.F32 R11, -RZ, R11.H0_H0 ;  /* 0x2000000bff0b7230 */ /* 0x000fca0000004100 */
[----:B------:R-:W-:-:S04]  /*1d630*/  FMUL R11, R11, UR32 ;  /* 0x000000200b0b7c20 */ /* 0x000fc80008400000 */
[----:B------:R-:W-:-:S05]  /*1d640*/  FFMA R11, R184, UR33, R11 ;  /* 0x00000021b80b7c23 */ /* 0x000fca000800000b */
[----:B------:R-:W-:Y:S02]  /*1d650*/  F2FP.SATFINITE.E4M3.F32.PACK_AB_MERGE_C R19, RZ, R11, RZ ;  /* 0x0000000bff13723e */ /* 0x000fe400048070ff */
[----:B------:R-:W-:-:S03]  /*1d660*/  PRMT R11, RZ, 0x7610, R11 ;  /* 0x00007610ff0b7816 */ /* 0x000fc6000000000b */
[----:B------:R1:W-:Y:S04]  /*1d670*/  @!P2 STG.E.U8 desc[UR38][R16.64+0x80], R19 ;  /* 0x000080131000a986 */ /* 0x0003e8000c101126 */
[----:B------:R-:W3:Y:S01]  /*1d680*/  @!P1 LDG.E.U8 R11, desc[UR38][R20.64+0x81] ;  /* 0x00008126140b9981 */ /* 0x000ee2000c1e1100 */
[----:B------:R-:W-:-:S04]  /*1d690*/  LOP3.LUT P0, RZ, R5, 0x100000, RZ, 0xc0, !PT ;  /* 0x0010000005ff7812 */ /* 0x000fc8000780c0ff */
[----:B------:R-:W-:Y:S02]  /*1d6a0*/  ISETP.LT.OR P2, PT, R26, 0x81, !P0 ;  /* 0x000000811a00780c */ /* 0x000fe40004741670 */
[----:B0-----:R-:W-:-:S04]  /*1d6b0*/  @!P1 IADD3 R14, P3, P4, R12, R14, R10 ;  /* 0x0000000e0c0e9210 */ /* 0x001fc80007c7e00a */
[----:B------:R-:W-:-:S07]  /*1d6c0*/  @!P1 IADD3.X R15, R28, R15, R9, P3, P4 ;  /* 0x0000000f1c0f9210 */ /* 0x000fce0001fe8409 */
[----:B------:R-:W0:Y:S01]  /*1d6d0*/  @!P2 LDC.64 R24, c[0x0][0x5c0] ;  /* 0x00017000ff18ab82 */ /* 0x000e220000000a00 */
[----:B---3--:R-:W-:-:S04]  /*1d6e0*/  LOP3.LUT R11, R11, 0xff, RZ, 0xc0, !PT ;  /* 0x000000ff0b0b7812 */ /* 0x008fc800078ec0ff */
[----:B------:R-:W-:-:S05]  /*1d6f0*/  F2FP.F16.E4M3.UNPACK_B R11, R11 ;  /* 0x0000000bff0b723e */ /* 0x000fca00020006ff */
[----:B------:R-:W-:-:S05]  /*1d700*/  HADD2.F32 R11, -RZ, R11.H0_H0 ;  /* 0x2000000bff0b7230 */ /* 0x000fca0000004100 */
[----:B------:R-:W-:-:S04]  /*1d710*/  FMUL R11, R11, UR32 ;  /* 0x000000200b0b7c20 */ /* 0x000fc80008400000 */
[----:B----4-:R-:W-:Y:S01]  /*1d720*/  FFMA R11, R149, UR33, R11 ;  /* 0x00000021950b7c23 */ /* 0x010fe2000800000b */
[----:B-1----:R-:W-:Y:S01]  /*1d730*/  @!P2 IADD3 R17, P3, P4, R3, R12, R10 ;  /* 0x0000000c0311a210 */ /* 0x002fe20007c7e00a */
[----:B------:R-:W3:Y:S03]  /*1d740*/  LDL.LU R149, [R1+0x3cc] ;  /* 0x0003cc0001957983 */ /* 0x000ee60000300800 */
[----:B------:R-:W-:Y:S01]  /*1d750*/  F2FP.SATFINITE.E4M3.F32.PACK_AB_MERGE_C R19, RZ, R11, RZ ;  /* 0x0000000bff13723e */ /* 0x000fe200048070ff */
[----:B------:R-:W4:Y:S01]  /*1d760*/  LDL.LU R184, [R1+0x3d0] ;  /* 0x0003d00001b87983 */ /* 0x000f220000300800 */
[----:B------:R-:W-:-:S03]  /*1d770*/  PRMT R11, RZ, 0x7610, R11 ;  /* 0x00007610ff0b7816 */ /* 0x000fc6000000000b */
[----:B------:R1:W-:Y:S04]  /*1d780*/  @!P1 STG.E.U8 desc[UR38][R14.64+0x81], R19 ;  /* 0x000081130e009986 */ /* 0x0003e8000c101126 */
[----:B------:R-:W2:Y:S01]  /*1d790*/  @!P2 LDG.E.U8 R11, desc[UR38][R22.64+0x80] ;  /* 0x00008026160ba981 */ /* 0x000ea2000c1e1100 */
[----:B------:R-:W-:Y:S02]  /*1d7a0*/  ISETP.LT.OR P1, PT, R26, 0x82, !P0 ;  /* 0x000000821a00780c */ /* 0x000fe40004721670 */
[----:B------:R-:W-:Y:S02]  /*1d7b0*/  @!P2 IADD3.X R18, R4, R28, R9, P3, P4 ;  /* 0x0000001c0412a210 */ /* 0x000fe40001fe8409 */
[----:B0-----:R-:W-:-:S05]  /*1d7c0*/  @!P2 IADD3 R16, P3, R17, R24, RZ ;  /* 0x000000181110a210 */ /* 0x001fca0007f7e0ff */
[----:B------:R-:W-:-:S04]  /*1d7d0*/  @!P2 IMAD.X R17, R18, 0x1, R25, P3 ;  /* 0x000000011211a824 */ /* 0x000fc800018e0619 */
[----:B------:R-:W0:Y:S01]  /*1d7e0*/  @!P1 LDC.64 R24, c[0x0][0x5c0] ;  /* 0x00017000ff189b82 */ /* 0x000e220000000a00 */
[----:B--2---:R-:W-:-:S04]  /*1d7f0*/  LOP3.LUT R11, R11, 0xff, RZ, 0xc0, !PT ;  /* 0x000000ff0b0b7812 */ /* 0x004fc800078ec0ff */
[----:B------:R-:W-:-:S05]  /*1d800*/  F2FP.F16.E4M3.UNPACK_B R11, R11 ;  /* 0x0000000bff0b723e */ /* 0x000fca00020006ff */
[----:B------:R-:W-:-:S05]  /*1d810*/  HADD2.F32 R11, -RZ, R11.H0_H0 ;  /* 0x2000000bff0b7230 */ /* 0x000fca0000004100 */
[----:B------:R-:W-:-:S04]  /*1d820*/  FMUL R11, R11, UR32 ;  /* 0x000000200b0b7c20 */ /* 0x000fc80008400000 */
[----:B------:R-:W-:Y:S01]  /*1d830*/  FFMA R11, R183, UR33, R11 ;  /* 0x00000021b70b7c23 */ /* 0x000fe2000800000b */
[----:B-1----:R-:W-:Y:S01]  /*1d840*/  @!P1 IADD3 R15, P3, P4, R3, R12, R10 ;  /* 0x0000000c030f9210 */ /* 0x002fe20007c7e00a */
[----:B------:R-:W2:Y:S03]  /*1d850*/  LDL.LU R183, [R1+0x3d4] ;  /* 0x0003d40001b77983 */ /* 0x000ea60000300800 */
[----:B------:R-:W-:Y:S02]  /*1d860*/  F2FP.SATFINITE.E4M3.F32.PACK_AB_MERGE_C R19, RZ, R11, RZ ;  /* 0x0000000bff13723e */ /* 0x000fe400048070ff */
[----:B------:R-:W-:-:S03]  /*1d870*/  PRMT R11, RZ, 0x7610, R11 ;  /* 0x00007610ff0b7816 */ /* 0x000fc6000000000b */
[----:B------:R1:W-:Y:S04]  /*1d880*/  @!P2 STG.E.U8 desc[UR38][R16.64+0x80], R19 ;  /* 0x000080131000a986 */ /* 0x0003e8000c101126 */
[----:B------:R-:W3:Y:S01]  /*1d890*/  @!P1 LDG.E.U8 R11, desc[UR38][R22.64+0x81] ;  /* 0x00008126160b9981 */ /* 0x000ee2000c1e1100 */
[----:B------:R-:W-:Y:S02]  /*1d8a0*/  ISETP.LT.OR P2, PT, R26, 0x89, !P5 ;  /* 0x000000891a00780c */ /* 0x000fe40006f41670 */
[----:B------:R-:W-:Y:S02]  /*1d8b0*/  @!P1 IADD3.X R18, R4, R28, R9, P3, P4 ;  /* 0x0000001c04129210 */ /* 0x000fe40001fe8409 */
[----:B0-----:R-:W-:-:S05]  /*1d8c0*/  @!P1 IADD3 R14, P3, R15, R24, RZ ;  /* 0x000000180f0e9210 */ /* 0x001fca0007f7e0ff */
[----:B------:R-:W-:-:S04]  /*1d8d0*/  @!P1 IMAD.X R15, R18, 0x1, R25, P3 ;  /* 0x00000001120f9824 */ /* 0x000fc800018e0619 */
[----:B-1----:R-:W0:Y:S01]  /*1d8e0*/  @!P2 LDC.64 R16, c[0x0][0x5c0] ;  /* 0x00017000ff10ab82 */ /* 0x002e220000000a00 */
[----:B---3--:R-:W-:-:S04]  /*1d8f0*/  LOP3.LUT R11, R11, 0xff, RZ, 0xc0, !PT ;  /* 0x000000ff0b0b7812 */ /* 0x008fc800078ec0ff */
[----:B------:R-:W-:-:S05]  /*1d900*/  F2FP.F16.E4M3.UNPACK_B R11, R11 ;  /* 0x0000000bff0b723e */ /* 0x000fca00020006ff */
[----:B------:R-:W-:-:S05]  /*1d910*/  HADD2.F32 R11, -RZ, R11.H0_H0 ;  /* 0x2000000bff0b7230 */ /* 0x000fca0000004100 */
[----:B------:R-:W-:-:S04]  /*1d920*/  FMUL R11, R11, UR32 ;  /* 0x000000200b0b7c20 */ /* 0x000fc80008400000 */
[----:B------:R-:W-:Y:S01]  /*1d930*/  FFMA R11, R149, UR33, R11 ;  /* 0x00000021950b7c23 */ /* 0x000fe2000800000b */
[----:B0-----:R-:W-:Y:S01]  /*1d940*/  @!P2 IADD3 R16, P3, P4, R12, R16, R10 ;  /* 0x000000100c10a210 */ /* 0x001fe20007c7e00a */
[----:B------:R-:W3:Y:S03]  /*1d950*/  LDL.LU R149, [R1+0x3d8] ;  /* 0x0003d80001957983 */ /* 0x000ee60000300800 */
[----:B------:R-:W-:Y:S02]  /*1d960*/  F2FP.SATFINITE.E4M3.F32.PACK_AB_MERGE_C R19, RZ, R11, RZ ;  /* 0x0000000bff13723e */ /* 0x000fe400048070ff */
[----:B------:R-:W-:-:S03]  /*1d970*/  PRMT R11, RZ, 0x7610, R11 ;  /* 0x00007610ff0b7816 */ /* 0x000fc6000000000b */
[----:B------:R0:W-:Y:S04]  /*1d980*/  @!P1 STG.E.U8 desc[UR38][R14.64+0x81], R19 ;  /* 0x000081130e009986 */ /* 0x0001e8000c101126 */
[----:B------:R-:W4:Y:S01]  /*1d990*/  @!P2 LDG.E.U8 R11, desc[UR38][R20.64+0x88] ;  /* 0x00008826140ba981 */ /* 0x000f22000c1e1100 */
[----:B------:R-:W-:Y:S02]  /*1d9a0*/  ISETP.LT.OR P1, PT, R26, 0x8a, !P5 ;  /* 0x0000008a1a00780c */ /* 0x000fe40006f21670 */
[----:B------:R-:W-:-:S11]  /*1d9b0*/  @!P2 IADD3.X R17, R28, R17, R9, P3, P4 ;  /* 0x000000111c11a210 */ /* 0x000fd60001fe8409 */
[----:B0-----:R-:W0:Y:S01]  /*1d9c0*/  @!P1 LDC.64 R14, c[0x0][0x5c0] ;  /* 0x00017000ff0e9b82 */ /* 0x001e220000000a00 */
        /* <DEDUP_REMOVED lines=10> */
[----:B0-----:R-:W-:-:S04]  /*1da70*/  @!P1 IADD3 R14, P3, P4, R12, R14, R10 ;  /* 0x0000000e0c0e9210 */ /* 0x001fc80007c7e00a */
[----:B------:R-:W-:-:S07]  /*1da80*/  @!P1 IADD3.X R15, R28, R15, R9, P3, P4 ;  /* 0x0000000f1c0f9210 */ /* 0x000fce0001fe8409 */
[----:B------:R-:W0:Y:S01]  /*1da90*/  @!P2 LDC.64 R24, c[0x0][0x5c0] ;  /* 0x00017000ff18ab82 */ /* 0x000e220000000a00 */
[----:B----4-:R-:W-:-:S04]  /*1daa0*/  LOP3.LUT R11, R11, 0xff, RZ, 0xc0, !PT ;  /* 0x000000ff0b0b7812 */ /* 0x010fc800078ec0ff */
[----:B------:R-:W-:-:S05]  /*1dab0*/  F2FP.F16.E4M3.UNPACK_B R11, R11 ;  /* 0x0000000bff0b723e */ /* 0x000fca00020006ff */
[----:B------:R-:W-:-:S05]  /*1dac0*/  HADD2.F32 R11, -RZ, R11.H0_H0 ;  /* 0x2000000bff0b7230 */ /* 0x000fca0000004100 */
[----:B------:R-:W-:-:S04]  /*1dad0*/  FMUL R11, R11, UR32 ;  /* 0x000000200b0b7c20 */ /* 0x000fc80008400000 */
[----:B--2---:R-:W-:Y:S01]  /*1dae0*/  FFMA R11, R183, UR33, R11 ;  /* 0x00000021b70b7c23 */ /* 0x004fe2000800000b */
[----:B-1----:R-:W-:Y:S01]  /*1daf0*/  @!P2 IADD3 R17, P3, P4, R3, R12, R10 ;  /* 0x0000000c0311a210 */ /* 0x002fe20007c7e00a */
[----:B------:R-:W2:Y:S03]  /*1db00*/  LDL.LU R183, [R1+0x3dc] ;  /* 0x0003dc0001b77983 */ /* 0x000ea60000300800 */
[----:B------:R-:W-:Y:S01]  /*1db10*/  F2FP.SATFINITE.E4M3.F32.PACK_AB_MERGE_C R19, RZ, R11, RZ ;  /* 0x0000000bff13723e */ /* 0x000fe200048070ff */
[----:B------:R-:W4:Y:S01]  /*1db20*/  LDL.LU R184, [R1+0x3e0] ;  /* 0x0003e00001b87983 */ /* 0x000f220000300800 */
[----:B------:R-:W-:-:S03]  /*1db30*/  PRMT R11, RZ, 0x7610, R11 ;  /* 0x00007610ff0b7816 */ /* 0x000fc6000000000b */
[----:B------:R1:W-:Y:S04]  /*1db40*/  @!P1 STG.E.U8 desc[UR38][R14.64+0x89], R19 ;  /* 0x000089130e009986 */ /* 0x0003e8000c101126 */
[----:B------:R-:W3:Y:S01]  /*1db50*/  @!P2 LDG.E.U8 R11, desc[UR38][R22.64+0x88] ;  /* 0x00008826160ba981 */ /* 0x000ee2000c1e1100 */
[----:B------:R-:W-:Y:S02]  /*1db60*/  ISETP.LT.OR P1, PT, R26, 0x8a, !P0 ;  /* 0x0000008a1a00780c */ /* 0x000fe40004721670 */
[----:B------:R-:W-:Y:S02]  /*1db70*/  @!P2 IADD3.X R18, R4, R28, R9, P3, P4 ;  /* 0x0000001c0412a210 */ /* 0x000fe40001fe8409 */
[----:B0-----:R-:W-:-:S05]  /*1db80*/  @!P2 IADD3 R16, P3, R17, R24, RZ ;  /* 0x000000181110a210 */ /* 0x001fca0007f7e0ff */
[----:B------:R-:W-:-:S04]  /*1db90*/  @!P2 IMAD.X R17, R18, 0x1, R25, P3 ;  /* 0x000000011211a824 */ /* 0x000fc800018e0619 */
[----:B------:R-:W0:Y:S01]  /*1dba0*/  @!P1 LDC.64 R24, c[0x0][0x5c0] ;  /* 0x00017000ff189b82 */ /* 0x000e220000000a00 */
[----:B---3--:R-:W-:-:S04]  /*1dbb0*/  LOP3.LUT R11, R11, 0xff, RZ, 0xc0, !PT ;  /* 0x000000ff0b0b7812 */ /* 0x008fc800078ec0ff */
[----:B------:R-:W-:-:S05]  /*1dbc0*/  F2FP.F16.E4M3.UNPACK_B R11, R11 ;  /* 0x0000000bff0b723e */ /* 0x000fca00020006ff */
[----:B------:R-:W-:-:S05]  /*1dbd0*/  HADD2.F32 R11, -RZ, R11.H0_H0 ;  /* 0x2000000bff0b7230 */ /* 0x000fca0000004100 */
[----:B------:R-:W-:-:S04]  /*1dbe0*/  FMUL R11, R11, UR32 ;  /* 0x000000200b0b7c20 */ /* 0x000fc80008400000 */
[----:B------:R-:W-:Y:S01]  /*1dbf0*/  FFMA R11, R149, UR33, R11 ;  /* 0x00000021950b7c23 */ /* 0x000fe2000800000b */
[----:B-1----:R-:W-:Y:S01]  /*1dc00*/  @!P1 IADD3 R15, P3, P4, R3, R12, R10 ;  /* 0x0000000c030f9210 */ /* 0x002fe20007c7e00a */
[----:B------:R-:W3:Y:S03]  /*1dc10*/  LDL.LU R149, [R1+0x3e4] ;  /* 0x0003e40001957983 */ /* 0x000ee60000300800 */
[----:B------:R-:W-:Y:S02]  /*1dc20*/  F2FP.SATFINITE.E4M3.F32.PACK_AB_MERGE_C R19, RZ, R11, RZ ;  /* 0x0000000bff13723e */ /* 0x000fe400048070ff */
[----:B------:R-:W-:-:S03]  /*1dc30*/  PRMT R11, RZ, 0x7610, R11 ;  /* 0x00007610ff0b7816 */ /* 0x000fc6000000000b */
[----:B------:R1:W-:Y:S04]  /*1dc40*/  @!P2 STG.E.U8 desc[UR38][R16.64+0x88], R19 ;  /* 0x000088131000a986 */ /* 0x0003e8000c101126 */
[----:B------:R-:W2:Y:S01]  /*1dc50*/  @!P1 LDG.E.U8 R11, desc[UR38][R22.64+0x89] ;  /* 0x00008926160b9981 */ /* 0x000ea2000c1e1100 */
[----:B------:R-:W-:Y:S02]  /*1dc60*/  ISETP.LT.OR P2, PT, R26, 0x91, !P5 ;  /* 0x000000911a00780c */ /* 0x000fe40006f41670 */
[----:B------:R-:W-:Y:S02]  /*1dc70*/  @!P1 IADD3.X R18, R4, R28, R9, P3, P4 ;  /* 0x0000001c04129210 */ /* 0x000fe40001fe8409 */
[----:B0-----:R-:W-:-:S05]  /*1dc80*/  @!P1 IADD3 R14, P3, R15, R24, RZ ;  /* 0x000000180f0e9210 */ /* 0x001fca0007f7e0ff */
[----:B------:R-:W-:-:S04]  /*1dc90*/  @!P1 IMAD.X R15, R18, 0x1, R25, P3 ;  /* 0x00000001120f9824 */ /* 0x000fc800018e0619 */
[----:B-1----:R-:W0:Y:S01]  /*1dca0*/  @!P2 LDC.64 R16, c[0x0][0x5c0] ;  /* 0x00017000ff10ab82 */ /* 0x002e220000000a00 */
[----:B--2---:R-:W-:-:S04]  /*1dcb0*/  LOP3.LUT R11, R11, 0xff, RZ, 0xc0, !PT ;  /* 0x000000ff0b0b7812 */ /* 0x004fc800078ec0ff */
[----:B------:R-:W-:-:S05]  /*1dcc0*/  F2FP.F16.E4M3.UNPACK_B R11, R11 ;  /* 0x0000000bff0b723e */ /* 0x000fca00020006ff */
[----:B------:R-:W-:-:S05]  /*1dcd0*/  HADD2.F32 R11, -RZ, R11.H0_H0 ;  /* 0x2000000bff0b7230 */ /* 0x000fca0000004100 */
[----:B------:R-:W-:-:S04]  /*1dce0*/  FMUL R11, R11, UR32 ;  /* 0x000000200b0b7c20 */ /* 0x000fc80008400000 */
[----:B------:R-:W-:Y:S01]  /*1dcf0*/  FFMA R11, R183, UR33, R11 ;  /* 0x00000021b70b7c23 */ /* 0x000fe2000800000b */
[----:B0-----:R-:W-:Y:S01]  /*1dd00*/  @!P2 IADD3 R16, P3, P4, R12, R16, R10 ;  /* 0x000000100c10a210 */ /* 0x001fe20007c7e00a */
[----:B------:R-:W2:Y:S03]  /*1dd10*/  LDL.LU R183, [R1+0x3e8] ;  /* 0x0003e80001b77983 */ /* 0x000ea60000300800 */
        /* <DEDUP_REMOVED lines=24> */
[----:B---3--:R-:W-:Y:S01]  /*1dea0*/  FFMA R11, R149, UR33, R11 ;  /* 0x00000021950b7c23 */ /* 0x008fe2000800000b */
        /* <DEDUP_REMOVED lines=50> */
[----:B------:R4:W2:Y:S01]  /*1e1d0*/  @!P1 LDG.E.U8 R11, desc[UR38][R20.64+0x99] ;  /* 0x00009926140b9981 */ /* 0x0008a2000c1e1100 */
[----:B------:R-:W-:Y:S02]  /*1e1e0*/  ISETP.LT.OR P2, PT, R26, 0x99, !P0 ;  /* 0x000000991a00780c */ /* 0x000fe40004741670 */
[----:B0-----:R-:W-:-:S04]  /*1e1f0*/  @!P1 IADD3 R14, P3, P4, R12, R14, R10 ;  /* 0x0000000e0c0e9210 */ /* 0x001fc80007c7e00a */
[----:B------:R-:W-:-:S07]  /*1e200*/  @!P1 IADD3.X R15, R28, R15, R9, P3, P4 ;  /* 0x0000000f1c0f9210 */ /* 0x000fce0001fe8409 */
[----:B----4-:R-:W0:Y:S01]  /*1e210*/  @!P2 LDC.64 R20, c[0x0][0x5c0] ;  /* 0x00017000ff14ab82 */ /* 0x010e220000000a00 */
[----:B--2---:R-:W-:-:S04]  /*1e220*/  LOP3.LUT R11, R11, 0xff, RZ, 0xc0, !PT ;  /* 0x000000ff0b0b7812 */ /* 0x004fc800078ec0ff */
[----:B------:R-:W-:-:S05]  /*1e230*/  F2FP.F16.E4M3.UNPACK_B R11, R11 ;  /* 0x0000000bff0b723e */ /* 0x000fca00020006ff */
[----:B------:R-:W-:-:S05]  /*1e240*/  HADD2.F32 R11, -RZ, R11.H0_H0 ;  /* 0x2000000bff0b7230 */ /* 0x000fca0000004100 */
[----:B------:R-:W-:-:S04]  /*1e250*/  FMUL R11, R11, UR32 ;  /* 0x000000200b0b7c20 */ /* 0x000fc80008400000 */
[----:B------:R-:W-:-:S05]  /*1e260*/  FFMA R11, R183, UR33, R11 ;  /* 0x00000021b70b7c23 */ /* 0x000fca000800000b */
[----:B-1----:R-:W-:Y:S02]  /*1e270*/  F2FP.SATFINITE.E4M3.F32.PACK_AB_MERGE_C R19, RZ, R11, RZ ;  /* 0x0000000bff13723e */ /* 0x002fe400048070ff */
[----:B------:R-:W-:-:S03]  /*1e280*/  PRMT R11, RZ, 0x7610, R11 ;  /* 0x00007610ff0b7816 */ /* 0x000fc6000000000b */
[----:B------:R1:W-:Y:S04]  /*1e290*/  @!P1 STG.E.U8 desc[UR38][R14.64+0x99], R19 ;  /* 0x000099130e009986 */ /* 0x0003e8000c101126 */
[----:B------:R-:W2:Y:S01]  /*1e2a0*/  @!P2 LDG.E.U8 R11, desc[UR38][R22.64+0x98] ;  /* 0x00009826160ba981 */ /* 0x000ea2000c1e1100 */
[----:B------:R-:W-:-:S04]  /*1e2b0*/  @!P2 IADD3 R17, P1, P3, R3, R12, R10 ;  /* 0x0000000c0311a210 */ /* 0x000fc80007b3e00a */
[----:B0-----:R-:W-:Y:S02]  /*1e2c0*/  @!P2 IADD3 R16, P4, R17, R20, RZ ;  /* 0x000000141110a210 */ /* 0x001fe40007f9e0ff */
[----:B------:R-:W-:-:S05]  /*1e2d0*/  @!P2 IADD3.X R18, R4, R28, R9, P1, P3 ;  /* 0x0000001c0412a210 */ /* 0x000fca0000fe6409 */
[----:B------:R-:W-:Y:S01]  /*1e2e0*/  @!P2 IMAD.X R17, R18, 0x1, R21, P4 ;  /* 0x000000011211a824 */ /* 0x000fe200020e0615 */
[----:B------:R-:W-:Y:S01]  /*1e2f0*/  ISETP.LT.OR P0, PT, R26, 0x9a, !P0 ;  /* 0x0000009a1a00780c */ /* 0x000fe20004701670 */
[----:B------:R-:W-:Y:S01]  /*1e300*/  BSSY B1, `(.L_x_33) ;  /* 0x000000b000017945 */ /* 0x000fe20003800000 */
[----:B--2---:R-:W-:-:S04]  /*1e310*/  LOP3.LUT R11, R11, 0xff, RZ, 0xc0, !PT ;  /* 0x000000ff0b0b7812 */ /* 0x004fc800078ec0ff */
[----:B------:R-:W-:-:S05]  /*1e320*/  F2FP.F16.E4M3.UNPACK_B R11, R11 ;  /* 0x0000000bff0b723e */ /* 0x000fca00020006ff */
[----:B------:R-:W-:-:S05]  /*1e330*/  HADD2.F32 R11, -RZ, R11.H0_H0 ;  /* 0x2000000bff0b7230 */ /* 0x000fca0000004100 */
[----:B------:R-:W-:-:S04]  /*1e340*/  FMUL R11, R11, UR32 ;  /* 0x000000200b0b7c20 */ /* 0x000fc80008400000 */
[----:B---3--:R-:W-:-:S05]  /*1e350*/  FFMA R11, R149, UR33, R11 ;  /* 0x00000021950b7c23 */ /* 0x008fca000800000b */
[----:B-1----:R-:W-:-:S05]  /*1e360*/  F2FP.SATFINITE.E4M3.F32.PACK_AB_MERGE_C R15, RZ, R11, RZ ;  /* 0x0000000bff0f723e */ /* 0x002fca00048070ff */
[----:B------:R0:W-:Y:S01]  /*1e370*/  @!P2 STG.E.U8 desc[UR38][R16.64+0x98], R15 ;  /* 0x0000980f1000a986 */ /* 0x0001e2000c101126 */
[----:B------:R-:W-:Y:S01]  /*1e380*/  PRMT R11, RZ, 0x7610, R11 ;  /* 0x00007610ff0b7816 */ /* 0x000fe2000000000b */
[----:B------:R-:W-:Y:S06]  /*1e390*/  @P0 BRA `(.L_x_34) ;  /* 0x0000000000040947 */ /* 0x000fec0003800000 */
[----:B------:R1:W5:Y:S02]  /*1e3a0*/  LDG.E.U8 R11, desc[UR38][R22.64+0x99] ;  /* 0x00009926160b7981 */ /* 0x000364000c1e1100 */
.L_x_34:
[----:B------:R-:W-:Y:S05]  /*1e3b0*/  BSYNC B1 ;  /* 0x0000000000017941 */ /* 0x000fea0003800000 */
.L_x_33:
[----:B------:R-:W-:Y:S05]  /*1e3c0*/  @P0 BRA `(.L_x_35) ;  /* 0x000000a4000c0947 */ /* 0x000fea0003800000 */
[----:B------:R-:W2:Y:S01]  /*1e3d0*/  LDL.LU R14, [R1+0x3fc] ;  /* 0x0003fc00010e7983 */ /* 0x000ea20000300800 */
[----:B-----5:R-:W-:Y:S01]  /*1e3e0*/  LOP3.LUT R11, R11, 0xff, RZ, 0xc0, !PT ;  /* 0x000000ff0b0b7812 */ /* 0x020fe200078ec0ff */
[----:B------:R-:W-:Y:S01]  /*1e3f0*/  ULDC.64 UR10, c[0x0][0x5c0] ;  /* 0x00017000000a7ab9 */ /* 0x000fe20000000a00 */
[----:B------:R-:W-:Y:S02]  /*1e400*/  IADD3 R12, P0, P1, R3, R12, R10 ;  /* 0x0000000c030c7210 */ /* 0x000fe4000791e00a */
[----:B------:R-:W-:Y:S02]  /*1e410*/  F2FP.F16.E4M3.UNPACK_B R11, R11 ;  /* 0x0000000bff0b723e */ /* 0x000fe400020006ff */
[----:B------:R-:W-:Y:S02]  /*1e420*/  IADD3.X R28, R4, R28, R9, P0, P1 ;  /* 0x0000001c041c7210 */ /* 0x000fe400007e2409 */
[----:B------:R-:W-:Y:S01]  /*1e430*/  IADD3 R12, P0, R12, UR10, RZ ;  /* 0x0000000a0c0c7c10 */ /* 0x000fe2000ff1e0ff */
[----:B------:R-:W-:-:S03]  /*1e440*/  HADD2.F32 R11, -RZ, R11.H0_H0 ;  /* 0x2000000bff0b7230 */ /* 0x000fc60000004100 */
[----:B------:R-:W-:Y:S02]  /*1e450*/  IADD3.X R13, R28, UR11, RZ, P0, !PT ;  /* 0x0000000b1c0d7c10 */ /* 0x000fe400087fe4ff */
[----:B------:R-:W-:-:S04]  /*1e460*/  FMUL R11, R11, UR32 ;  /* 0x000000200b0b7c20 */ /* 0x000fc80008400000 */
[----:B--2---:R-:W-:-:S05]  /*1e470*/  FFMA R11, R14, UR33, R11 ;  /* 0x000000210e0b7c23 */ /* 0x004fca000800000b */
[----:B------:R-:W-:-:S05]  /*1e480*/  F2FP.SATFINITE.E4M3.F32.PACK_AB_MERGE_C R11, RZ, R11, RZ ;  /* 0x0000000bff0b723e */ /* 0x000fca00048070ff */
[----:B------:R2:W-:Y:S01]  /*1e490*/  STG.E.U8 desc[UR38][R12.64+0x99], R11 ;  /* 0x0000990b0c007986 */ /* 0x0005e2000c101126 */
[----:B------:R-:W-:Y:S05]  /*1e4a0*/  BRA `(.L_x_35) ;  /* 0x000000a000d47947 */ /* 0x000fea0003800000 */
.L_x_32:
[----:B------:R-:W-:Y:S01]  /*1e4b0*/  ISETP.GE.AND P6, PT, R11, 0x1, PT ;  /* 0x000000010b00780c */ /* 0x000fe20003fc6270 */
[----:B------:R-:W2:Y:S03]  /*1e4c0*/  LDL.LU R29, [R1+0x80] ;  /* 0x00008000011d7983 */ /* 0x000ea60000300800 */
[----:B------:R-:W-:Y:S01]  /*1e4d0*/  ISETP.LT.OR P0, PT, R26, 0x1, !P6 ;  /* 0x000000011a00780c */ /* 0x000fe20007701670 */
[----:B------:R-:W-:Y:S01]  /*1e4e0*/  FMUL R14, R14, UR33 ;  /* 0x000000210e0e7c20 */ /* 0x000fe20008400000 */
        /* <DEDUP_REMOVED lines=8> */
[----:B-----5:R-:W-:Y:S01]  /*1e570*/  LOP3.LUT R0, R0, 0xfffffffe, RZ, 0xc0, !PT ;  /* 0xfffffffe00007812 */ /* 0x020fe200078ec0ff */
[----:B------:R-:W-:Y:S01]  /*1e580*/  FMUL R23, R23, UR33 ;  /* 0x0000002117177c20 */ /* 0x000fe20008400000 */
[----:B------:R-:W4:Y:S01]  /*1e590*/  LDL.LU R27, [R1+0x84] ;  /* 0x00008400011b7983 */ /* 0x000f220000300800 */
[----:B------:R-:W0:Y:S01]  /*1e5a0*/  @!P0 LDC.64 R24, c[0x0][0x5c0] ;  /* 0x00017000ff188b82 */ /* 0x000e220000000a00 */
[----:B------:R-:W-:Y:S01]  /*1e5b0*/  F2FP.SATFINITE.E4M3.F32.PACK_AB_MERGE_C R14, RZ, R14, RZ ;  /* 0x0000000eff0e723e */ /* 0x000fe200048070ff */
[----:B------:R-:W-:Y:S01]  /*1e5c0*/  FMUL R232, R232, UR33 ;  /* 0x00000021e8e87c20 */ /* 0x000fe20008400000 */
        /* <DEDUP_REMOVED lines=10> */
[----:B------:R-:W-:-:S02]  /*1e670*/  F2FP.SATFINITE.E4M3.F32.PACK_AB_MERGE_C R20, RZ, R20, RZ ;  /* 0x00000014ff14723e */ /* 0x000fc400048070ff */
[----:B------:R-:W-:Y:S02]  /*1e680*/  F2FP.SATFINITE.E4M3.F32.PACK_AB_MERGE_C R21, RZ, R21, RZ ;  /* 0x00000015ff15723e */ /* 0x000fe400048070ff */
[----:B------:R-:W-:Y:S02]  /*1e690*/  F2FP.SATFINITE.E4M3.F32.PACK_AB_MERGE_C R22, RZ, R22, RZ ;  /* 0x00000016ff16723e */ /* 0x000fe400048070ff */
[----:B------:R-:W-:Y:S02]  /*1e6a0*/  F2FP.SATFINITE.E4M3.F32.PACK_AB_MERGE_C R23, RZ, R23, RZ ;  /* 0x00000017ff17723e */ /* 0x000fe400048070ff */
[----:B------:R-:W-:Y:S02]  /*1e6b0*/  F2FP.SATFINITE.E4M3.F32.PACK_AB_MERGE_C R232, RZ, R232, RZ ;  /* 0x000000e8ffe8723e */ /* 0x000fe400048070ff */
[----:B------:R-:W-:Y:S02]  /*1e6c0*/  LOP3.LUT R5, R5, 0xfeffffff, RZ, 0xc0, !PT ;  /* 0xfeffffff05057812 */ /* 0x000fe400078ec0ff */
[----:B0-----:R-:W-:-:S02]  /*1e6d0*/  @!P0 IADD3 R24, P1, R12, R24, RZ ;  /* 0x000000180c188210 */ /* 0x001fc40007f3e0ff */
[----:B------:R-:W-:Y:S02]  /*1e6e0*/  F2FP.SATFINITE.E4M3.F32.PACK_AB_MERGE_C R233, RZ, R233, RZ ;  /* 0x000000e9ffe9723e */ /* 0x000fe400048070ff */
[----:B------:R-:W-:Y:S01]  /*1e6f0*/  F2FP.SATFINITE.E4M3.F32.PACK_AB_MERGE_C R234, RZ, R234, RZ ;  /* 0x000000eaffea723e */ /* 0x000fe200048070ff */
[----:B------:R-:W-:Y:S01]  /*1e700*/  @!P0 IMAD.X R25, R28, 0x1, R25, P1 ;  /* 0x000000011c198824 */ /* 0x000fe200008e0619 */
[----:B------:R-:W-:Y:S02]  /*1e710*/  F2FP.SATFINITE.E4M3.F32.PACK_AB_MERGE_C R235, RZ, R235, RZ ;  /* 0x000000ebffeb723e */ /* 0x000fe400048070ff */
[----:B------:R-:W-:Y:S02]  /*1e720*/  F2FP.SATFINITE.E4M3.F32.PACK_AB_MERGE_C R236, RZ, R236, RZ ;  /* 0x000000ecffec723e */ /* 0x000fe400048070ff */
[----:B------:R0:W-:Y:S01]  /*1e730*/  @!P0 STG.E.U8 desc[UR38][R24.64], R14 ;  /* 0x0000000e18008986 */ /* 0x0001e2000c101126 */
[----:B------:R-:W-:Y:S02]  /*1e740*/  ISETP.LT.OR P0, PT, R26, 0x2, !P6 ;  /* 0x000000021a00780c */ /* 0x000fe40007701670 */
[----:B------:R-:W-:-:S11]  /*1e750*/  F2FP.SATFINITE.E4M3.F32.PACK_AB_MERGE_C R237, RZ, R237, RZ ;  /* 0x000000edffed723e */ /* 0x000fd600048070ff */
[----:B0-----:R-:W0:Y:S02]  /*1e760*/  @!P0 LDC.64 R24, c[0x0][0x5c0] ;  /* 0x00017000ff188b82 */ /* 0x001e240000000a00 */
[----:B0-----:R-:W-:-:S05]  /*1e770*/  @!P0 IADD3 R14, P1, R12, R24, RZ ;  /* 0x000000180c0e8210 */ /* 0x001fca0007f3e0ff */
[----:B------:R-:W-:Y:S01]  /*1e780*/  @!P0 IMAD.X R15, R28, 0x1, R25, P1 ;  /* 0x000000011c0f8824 */ /* 0x000fe200008e0619 */
[----:B------:R-:W-:-:S04]  /*1e790*/  ISETP.GE.AND P1, PT, R11, 0x9, PT ;  /* 0x000000090b00780c */ /* 0x000fc80003f26270 */
[----:B------:R0:W-:Y:S01]  /*1e7a0*/  @!P0 STG.E.U8 desc[UR38][R14.64+0x1], R13 ;  /* 0x0000010d0e008986 */ /* 0x0001e2000c101126 */
[----:B------:R-:W-:-:S08]  /*1e7b0*/  ISETP.LT.OR P0, PT, R26, 0x1, !P1 ;  /* 0x000000011a00780c */ /* 0x000fd00004f01670 */
[----:B------:R-:W-:-:S04]  /*1e7c0*/  @P1 LOP3.LUT R5, R5, 0x1000000, RZ, 0xfc, !PT ;  /* 0x0100000005051812 */ /* 0x000fc800078efcff */
[----:B------:R-:W-:Y:S01]  /*1e7d0*/  LOP3.LUT R5, R5, 0xfbffffff, RZ, 0xc0, !PT ;  /* 0xfbffffff05057812 */ /* 0x000fe200078ec0ff */
[----:B0-----:R-:W0:Y:S02]  /*1e7e0*/  @!P0 LDC.64 R14, c[0x0][0x5c0] ;  /* 0x00017000ff0e8b82 */ /* 0x001e240000000a00 */
[----:B0-----:R-:W-:-:S04]  /*1e7f0*/  @!P0 IADD3 R14, P2, P3, R12, R14, R3 ;  /* 0x0000000e0c0e8210 */ /* 0x001fc80007b5e003 */
[----:B------:R-:W-:Y:S02]  /*1e800*/  @!P0 IADD3.X R15, R28, R15, R4, P2, P3 ;  /* 0x0000000f1c0f8210 */ /* 0x000fe400017e6404 */
[----:B------:R-:W-:-:S03]  /*1e810*/  ISETP.LT.OR P2, PT, R26, 0x2, !P1 ;  /* 0x000000021a00780c */ /* 0x000fc60004f41670 */
[----:B------:R0:W-:Y:S01]  /*1e820*/  @!P0 STG.E.U8 desc[UR38][R14.64], R16 ;  /* 0x000000100e008986 */ /* 0x0001e2000c101126 */
[----:B------:R-:W-:-:S09]  /*1e830*/  ISETP.LT.OR P0, PT, R26, 0x9, !P6 ;  /* 0x000000091a00780c */ /* 0x000fd20007701670 */
[----:B0-----:R-:W0:Y:S02]  /*1e840*/  @!P2 LDC.64 R14, c[0x0][0x5c0] ;  /* 0x00017000ff0eab82 */ /* 0x001e240000000a00 */
[----:B0-----:R-:W-:-:S04]  /*1e850*/  @!P2 IADD3 R14, P3, P4, R12, R14, R3 ;  /* 0x0000000e0c0ea210 */ /* 0x001fc80007c7e003 */
[----:B------:R-:W-:-:S05]  /*1e860*/  @!P2 IADD3.X R15, R28, R15, R4, P3, P4 ;  /* 0x0000000f1c0fa210 */ /* 0x000fca0001fe8404 */
[----:B------:R0:W-:Y:S01]  /*1e870*/  @!P2 STG.E.U8 desc[UR38][R14.64+0x1], R17 ;  /* 0x000001110e00a986 */ /* 0x0001e2000c101126 */
[----:B------:R-:W-:Y:S01]  /*1e880*/  ISETP.LT.OR P2, PT, R26, 0xa, !P6 ;  /* 0x0000000a1a00780c */ /* 0x000fe20007741670 */
[----:B0-----:R-:W0:Y:S02]  /*1e890*/  @!P0 LDC.64 R14, c[0x0][0x5c0] ;  /* 0x00017000ff0e8b82 */ /* 0x001e240000000a00 */
[----:B0-----:R-:W-:-:S05]  /*1e8a0*/  @!P0 IADD3 R14, P3, R12, R14, RZ ;  /* 0x0000000e0c0e8210 */ /* 0x001fca0007f7e0ff */
[----:B------:R-:W-:Y:S01]  /*1e8b0*/  @!P0 IMAD.X R15, R28, 0x1, R15, P3 ;  /* 0x000000011c0f8824 */ /* 0x000fe200018e060f */
[----:B------:R-:W-:-:S04]  /*1e8c0*/  ISETP.LT.OR P3, PT, R26, 0x9, !P1 ;  /* 0x000000091a00780c */ /* 0x000fc80004f61670 */
[----:B------:R0:W-:Y:S09]  /*1e8d0*/  @!P0 STG.E.U8 desc[UR38][R14.64+0x8], R18 ;  /* 0x000008120e008986 */ /* 0x0001f2000c101126 */
[----:B------:R-:W1:Y:S08]  /*1e8e0*/  @!P3 LDC.64 R16, c[0x0][0x5c0] ;  /* 0x00017000ff10bb82 */ /* 0x000e700000000a00 */
[----:B0-----:R-:W0:Y:S02]  /*1e8f0*/  @!P2 LDC.64 R14, c[0x0][0x5c0] ;  /* 0x00017000ff0eab82 */ /* 0x001e240000000a00 */
[----:B0-----:R-:W-:-:S05]  /*1e900*/  @!P2 IADD3 R14, P0, R12, R14, RZ ;  /* 0x0000000e0c0ea210 */ /* 0x001fca0007f1e0ff */
[----:B------:R-:W-:-:S05]  /*1e910*/  @!P2 IMAD.X R15, R28, 0x1, R15, P0 ;  /* 0x000000011c0fa824 */ /* 0x000fca00000e060f */
[----:B------:R1:W-:Y:S01]  /*1e920*/  @!P2 STG.E.U8 desc[UR38][R14.64+0x9], R19 ;  /* 0x000009130e00a986 */ /* 0x0003e2000c101126 */
[----:B------:R-:W-:Y:S02]  /*1e930*/  ISETP.LT.OR P2, PT, R26, 0xa, !P1 ;  /* 0x0000000a1a00780c */ /* 0x000fe40004f41670 */
[----:B-1----:R-:W-:Y:S01]  /*1e940*/  @!P3 IADD3 R14, P0, P4, R12, R16, R3 ;  /* 0x000000100c0eb210 */ /* 0x002fe20007c1e003 */
[----:B--2---:R-:W-:Y:S02]  /*1e950*/  FMUL R13, R29, UR33 ;  /* 0x000000211d0d7c20 */ /* 0x004fe40008400000 */
[----:B------:R-:W2:Y:S01]  /*1e960*/  LDL.LU R29, [R1+0x88] ;  /* 0x00008800011d7983 */ /* 0x000ea20000300800 */
[----:B------:R-:W-:Y:S02]  /*1e970*/  @!P3 IADD3.X R15, R28, R17, R4, P0, P4 ;  /* 0x000000111c0fb210 */ /* 0x000fe400007e8404 */
[----:B------:R-:W-:-:S05]  /*1e980*/  ISETP.LT.OR P0, PT, R26, 0x11, !P1 ;  /* 0x000000111a00780c */ /* 0x000fca0004f01670 */
[----:B------:R-:W0:Y:S01]  /*1e990*/  @!P2 LDC.64 R16, c[0x0][0x5c0] ;  /* 0x00017000ff10ab82 */ /* 0x000e220000000a00 */
[----:B------:R-:W3:Y:S04]  /*1e9a0*/  LDL.LU R38, [R1+0x8c] ;  /* 0x00008c0001267983 */ /* 0x000ee80000300800 */
[----:B------:R1:W-:Y:S03]  /*1e9b0*/  @!P3 STG.E.U8 desc[UR38][R14.64+0x8], R20 ;  /* 0x000008140e00b986 */ /* 0x0003e6000c101126 */
[----:B-1----:R-:W1:Y:S01]  /*1e9c0*/  @!P0 LDC.64 R14, c[0x0][0x5c0] ;  /* 0x00017000ff0e8b82 */ /* 0x002e620000000a00 */
[----:B0-----:R-:W-:-:S04]  /*1e9d0*/  @!P2 IADD3 R16, P3, P4, R12, R16, R3 ;  /* 0x000000100c10a210 */ /* 0x001fc80007c7e003 */
[----:B------:R-:W-:-:S05]  /*1e9e0*/  @!P2 IADD3.X R17, R28, R17, R4, P3, P4 ;  /* 0x000000111c11a210 */ /* 0x000fca0001fe8404 */
[----:B------:R-:W-:Y:S01]  /*1e9f0*/  @!P2 STG.E.U8 desc[UR38][R16.64+0x9], R21 ;  /* 0x000009151000a986 */ /* 0x000fe2000c101126 */
[----:B-1----:R-:W-:-:S04]  /*1ea00*/  @!P0 IADD3 R18, P3, P4, R12, R14, R3 ;  /* 0x0000000e0c128210 */ /* 0x002fc80007c7e003 */
[----:B------:R-:W-:Y:S02]  /*1ea10*/  @!P0 IADD3.X R19, R28, R15, R4, P3, P4 ;  /* 0x0000000f1c138210 */ /* 0x000fe40001fe8404 */
[----:B------:R-:W-:-:S13]  /*1ea20*/  ISETP.LT.OR P4, PT, R26, 0x12, !P1 ;  /* 0x000000121a00780c */ /* 0x000fda0004f81670 */
[----:B------:R-:W0:Y:S02]  /*1ea30*/  @!P4 LDC.64 R14, c[0x0][0x5c0] ;  /* 0x00017000ff0ecb82 */ /* 0x000e240000000a00 */
[----:B0-----:R-:W-:-:S04]  /*1ea40*/  @!P4 IADD3 R30, P3, P5, R12, R14, R3 ;  /* 0x0000000e0c1ec210 */ /* 0x001fc80007d7e003 */
[----:B------:R-:W-:Y:S02]  /*1ea50*/  @!P4 IADD3.X R31, R28, R15, R4, P3, P5 ;  /* 0x0000000f1c1fc210 */ /* 0x000fe40001fea404 */
[C---:B------:R-:W-:Y:S02]  /*1ea60*/  ISETP.LT.OR P3, PT, R26.reuse, 0x11, !P6 ;  /* 0x000000111a00780c */ /* 0x040fe40007761670 */
[----:B------:R-:W-:-:S11]  /*1ea70*/  ISETP.LT.OR P5, PT, R26, 0x19, !P1 ;  /* 0x000000191a00780c */ /* 0x000fd60004fa1670 */
[----:B------:R-:W0:Y:S02]  /*1ea80*/  @!P3 LDC.64 R14, c[0x0][0x5c0] ;  /* 0x00017000ff0ebb82 */ /* 0x000e240000000a00 */
[----:B------:R-:W-:Y:S02]  /*1ea90*/  @P5 LOP3.LUT R0, R0, 0x1, RZ, 0xfc, !PT ;  /* 0x0000000100005812 */ /* 0x000fe400078efcff */
[----:B0-----:R-:W-:-:S05]  /*1eaa0*/  @!P3 IADD3 R14, P2, R12, R14, RZ ;  /* 0x0000000e0c0eb210 */ /* 0x001fca0007f5e0ff */
[----:B------:R-:W-:-:S05]  /*1eab0*/  @!P3 IMAD.X R15, R28, 0x1, R15, P2 ;  /* 0x000000011c0fb824 */ /* 0x000fca00010e060f */
[----:B------:R0:W-:Y:S02]  /*1eac0*/  @!P3 STG.E.U8 desc[UR38][R14.64+0x10], R22 ;  /* 0x000010160e00b986 */ /* 0x0001e4000c101126 */
[----:B0-----:R-:W0:Y:S02]  /*1ead0*/  @!P5 LDC.64 R14, c[0x0][0x5c0] ;  /* 0x00017000ff0edb82 */ /* 0x001e240000000a00 */
[----:B0-----:R-:W-:-:S04]  /*1eae0*/  @!P5 IADD3 R32, P2, P3, R12, R14, R3 ;  /* 0x0000000e0c20d210 */ /* 0x001fc80007b5e003 */
[----:B------:R-:W-:Y:S02]  /*1eaf0*/  @!P5 IADD3.X R33, R28, R15, R4, P2, P3 ;  /* 0x0000000f1c21d210 */ /* 0x000fe400017e6404 */
[C---:B------:R-:W-:Y:S02]  /*1eb00*/  ISETP.LT.OR P2, PT, R26.reuse, 0x12, !P6 ;  /* 0x000000121a00780c */ /* 0x040fe40007741670 */
[----:B------:R-:W-:Y:S02]  /*1eb10*/  ISETP.LT.OR P5, PT, R26, 0x1a, !P1 ;  /* 0x0000001a1a00780c */ /* 0x000fe40004fa1670 */
[C---:B------:R-:W-:Y:S02]  /*1eb20*/  LOP3.LUT P1, RZ, R0.reuse, 0x1, RZ, 0xc0, !PT ;  /* 0x0000000100ff7812 */ /* 0x040fe4000782c0ff */
[----:B------:R-:W-:-:S07]  /*1eb30*/  LOP3.LUT R0, R0, 0xfffffffb, RZ, 0xc0, !PT ;  /* 0xfffffffb00007812 */ /* 0x000fce00078ec0ff */
[----:B------:R-:W0:Y:S04]  /*1eb40*/  @!P2 LDC.64 R14, c[0x0][0x5c0] ;  /* 0x00017000ff0eab82 */ /* 0x000e280000000a00 */
[----:B------:R-:W-:-:S04]  /*1eb50*/  @P1 LOP3.LUT R5, R5, 0x4000000, RZ, 0xfc, !PT ;  /* 0x0400000005051812 */ /* 0x000fc800078efcff */
[----:B------:R-:W-:-:S04]  /*1eb60*/  LOP3.LUT R5, R5, 0xf7ffffff, RZ, 0xc0, !PT ;  /* 0xf7ffffff05057812 */ /* 0x000fc800078ec0ff */
[----:B------:R-:W-:Y:S02]  /*1eb70*/  @P5 LOP3.LUT R5, R5, 0x8000000, RZ, 0xfc, !PT ;  /* 0x0800000005055812 */ /* 0x000fe400078efcff */
[----:B0-----:R-:W-:-:S05]  /*1eb80*/  @!P2 IADD3 R14, P3, R12, R14, RZ ;  /* 0x0000000e0c0ea210 */ /* 0x001fca0007f7e0ff */
[----:B------:R-:W-:-:S05]  /*1eb90*/  @!P2 IMAD.X R15, R28, 0x1, R15, P3 ;  /* 0x000000011c0fa824 */ /* 0x000fca00018e060f */
[----:B------:R0:W-:Y:S04]  /*1eba0*/  @!P2 STG.E.U8 desc[UR38][R14.64+0x11], R23 ;  /* 0x000011170e00a986 */ /* 0x0001e8000c101126 */
[----:B------:R-:W-:Y:S04]  /*1ebb0*/  @!P0 STG.E.U8 desc[UR38][R18.64+0x10], R232 ;  /* 0x000010e812008986 */ /* 0x000fe8000c101126 */
[----:B------:R-:W-:Y:S01]  /*1ebc0*/  @!P4 STG.E.U8 desc[UR38][R30.64+0x11], R233 ;  /* 0x000011e91e00c986 */ /* 0x000fe2000c101126 */
[----:B0-----:R-:W0:Y:S02]  /*1ebd0*/  @!P5 LDC.64 R14, c[0x0][0x5c0] ;  /* 0x00017000ff0edb82 */ /* 0x001e240000000a00 */
[----:B0-----:R-:W-:-:S04]  /*1ebe0*/  @!P5 IADD3 R24, P2, P3, R12, R14, R3 ;  /* 0x0000000e0c18d210 */ /* 0x001fc80007b5e003 */
[----:B------:R-:W-:Y:S02]  /*1ebf0*/  @!P5 IADD3.X R25, R28, R15, R4, P2, P3 ;  /* 0x0000000f1c19d210 */ /* 0x000fe400017e6404 */
[----:B------:R-:W-:-:S04]  /*1ec00*/  ISETP.GE.AND P3, PT, R11, 0x81, PT ;  /* 0x000000810b00780c */ /* 0x000fc80003f66270 */
[C---:B------:R-:W-:Y:S02]  /*1ec10*/  ISETP.LT.OR P0, PT, R26.reuse, 0x1, !P3 ;  /* 0x000000011a00780c */ /* 0x040fe40005f01670 */
[----:B------:R-:W-:-:S11]  /*1ec20*/  ISETP.LT.OR P5, PT, R26, 0x9, !P3 ;  /* 0x000000091a00780c */ /* 0x000fd60005fa1670 */
[----:B------:R-:W0:Y:S02]  /*1ec30*/  @!P0 LDC.64 R14, c[0x0][0x5c0] ;  /* 0x00017000ff0e8b82 */ /* 0x000e240000000a00 */
[----:B------:R-:W-:-:S04]  /*1ec40*/  @P5 LOP3.LUT R0, R0, 0x4, RZ, 0xfc, !PT ;  /* 0x0000000400005812 */ /* 0x000fc800078efcff */
[----:B------:R-:W-:Y:S02]  /*1ec50*/  LOP3.LUT R0, R0, 0xfffffffd, RZ, 0xc0, !PT ;  /* 0xfffffffd00007812 */ /* 0x000fe400078ec0ff */
[----:B0-----:R-:W-:-:S04]  /*1ec60*/  @!P0 IADD3 R20, P2, P6, R12, R14, R8 ;  /* 0x0000000e0c148210 */ /* 0x001fc80007e5e008 */
[----:B------:R-:W-:Y:S02]  /*1ec70*/  @!P0 IADD3.X R21, R28, R15, R7, P2, P6 ;  /* 0x0000000f1c158210 */ /* 0x000fe400017ec407 */
[----:B------:R-:W-:-:S13]  /*1ec80*/  ISETP.LT.OR P2, PT, R26, 0x2, !P3 ;  /* 0x000000021a00780c */ /* 0x000fda0005f41670 */
[----:B------:R-:W0:Y:S02]  /*1ec90*/  @!P2 LDC.64 R14, c[0x0][0x5c0] ;  /* 0x00017000ff0eab82 */ /* 0x000e240000000a00 */
[----:B0-----:R-:W-:-:S04]  /*1eca0*/  @!P2 IADD3 R16, P1, P6, R12, R14, R8 ;  /* 0x0000000e0c10a210 */ /* 0x001fc80007e3e008 */
[----:B------:R-:W-:Y:S02]  /*1ecb0*/  @!P2 IADD3.X R17, R28, R15, R7, P1, P6 ;  /* 0x0000000f1c11a210 */ /* 0x000fe40000fec407 */
[----:B------:R-:W-:-:S04]  /*1ecc0*/  ISETP.GE.AND P1, PT, R11, 0x1, PT ;  /* 0x000000010b00780c */ /* 0x000fc80003f26270 */
[----:B------:R-:W-:-:S13]  /*1ecd0*/  ISETP.LT.OR P4, PT, R26, 0x19, !P1 ;  /* 0x000000191a00780c */ /* 0x000fda0004f81670 */
[----:B------:R-:W0:Y:S02]  /*1ece0*/  @!P4 LDC.64 R14, c[0x0][0x5c0] ;  /* 0x00017000ff0ecb82 */ /* 0x000e240000000a00 */
        /* <DEDUP_REMOVED lines=8> */
[----:B------:R-:W-:-:S09]  /*1ed70*/  LOP3.LUT P5, RZ, R5, 0x8000000, RZ, 0xc0, !PT ;  /* 0x0800000005ff7812 */ /* 0x000fd200078ac0ff */
[----:B------:R-:W0:Y:S02]  /*1ed80*/  @!P4 LDC.64 R14, c[0x0][0x5c0] ;  /* 0x00017000ff0ecb82 */ /* 0x000e240000000a00 */
[----:B------:R-:W-:Y:S02]  /*1ed90*/  @P1 LOP3.LUT R0, R0, 0x2, RZ, 0xfc, !PT ;  /* 0x0000000200001812 */ /* 0x000fe400078efcff */
[----:B------:R-:W-:Y:S02]  /*1eda0*/  F2FP.SATFINITE.E4M3.F32.PACK_AB_MERGE_C R13, RZ, R13, RZ ;  /* 0x0000000dff0d723e */ /* 0x000fe400048070ff */
[----:B------:R-:W-:Y:S02]  /*1edb0*/  LOP3.LUT R0, R0, 0xffffffef, RZ, 0xc0, !PT ;  /* 0xffffffef00007812 */ /* 0x000fe400078ec0ff */
[----:B0-----:R-:W-:-:S05]  /*1edc0*/  @!P4 IADD3 R14, P6, R12, R14, RZ ;  /* 0x0000000e0c0ec210 */ /* 0x001fca0007fde0ff */
[----:B------:R-:W-:-:S05]  /*1edd0*/  @!P4 IMAD.X R15, R28, 0x1, R15, P6 ;  /* 0x000000011c0fc824 */ /* 0x000fca00030e060f */
[----:B------:R0:W-:Y:S02]  /*1ede0*/  @!P4 STG.E.U8 desc[UR38][R14.64+0x19], R235 ;  /* 0x000019eb0e00c986 */ /* 0x0001e4000c101126 */
[----:B0-----:R-:W0:Y:S02]  /*1edf0*/  @!P1 LDC.64 R14, c[0x0][0x5c0] ;  /* 0x00017000ff0e9b82 */ /* 0x001e240000000a00 */
[----:B0-----:R-:W-:-:S04]  /*1ee00*/  @!P1 IADD3 R18, P4, P6, R12, R14, R8 ;  /* 0x0000000e0c129210 */ /* 0x001fc80007e9e008 */
[----:B------:R-:W-:Y:S02]  /*1ee10*/  @!P1 IADD3.X R19, R28, R15, R7, P4, P6 ;  /* 0x0000000f1c139210 */ /* 0x000fe400027ec407 */
[C---:B------:R-:W-:Y:S02]  /*1ee20*/  LOP3.LUT P1, RZ, R5.reuse, 0x4000000, RZ, 0xc0, !PT ;  /* 0x0400000005ff7812 */ /* 0x040fe4000782c0ff */
[----:B------:R-:W-:-:S11]  /*1ee30*/  LOP3.LUT R5, R5, 0xfdffffff, RZ, 0xc0, !PT ;  /* 0xfdffffff05057812 */ /* 0x000fd600078ec0ff */
[----:B------:R-:W-:Y:S01]  /*1ee40*/  @!P1 STG.E.U8 desc[UR38][R32.64+0x18], R236 ;  /* 0x000018ec20009986 */ /* 0x000fe2000c101126 */
[----:B------:R-:W-:-:S03]  /*1ee50*/  ISETP.LT.OR P1, PT, R26, 0x11, !P3 ;  /* 0x000000111a00780c */ /* 0x000fc60005f21670 */
[----:B------:R-:W-:Y:S04]  /*1ee60*/  @!P5 STG.E.U8 desc[UR38][R24.64+0x19], R237 ;  /* 0x000019ed1800d986 */ /* 0x000fe8000c101126 */
[----:B------:R4:W-:Y:S06]  /*1ee70*/  @!P0 STG.E.U8 desc[UR38][R20.64], R13 ;  /* 0x0000000d14008986 */ /* 0x0009ec000c101126 */
[----:B------:R-:W0:Y:S01]  /*1ee80*/  @!P1 LDC.64 R14, c[0x0][0x5c0] ;  /* 0x00017000ff0e9b82 */ /* 0x000e220000000a00 */
[----:B------:R-:W-:Y:S01]  /*1ee90*/  @P1 LOP3.LUT R5, R5, 0x2000000, RZ, 0xfc, !PT ;  /* 0x0200000005051812 */ /* 0x000fe200078efcff */
[----:B----4-:R-:W-:-:S02]  /*1eea0*/  FMUL R13, R27, UR33 ;  /* 0x000000211b0d7c20 */ /* 0x010fc40008400000 */
[----:B------:R-:W4:Y:S03]  /*1eeb0*/  LDL.LU R27, [R1+0x90] ;  /* 0x00009000011b7983 */ /* 0x000f260000300800 */
[----:B------:R-:W-:-:S05]  /*1eec0*/  F2FP.SATFINITE.E4M3.F32.PACK_AB_MERGE_C R13, RZ, R13, RZ ;  /* 0x0000000dff0d723e */ /* 0x000fca00048070ff */
[----:B------:R2:W-:Y:S01]  /*1eed0*/  @!P2 STG.E.U8 desc[UR38][R16.64+0x1], R13 ;  /* 0x0000010d1000a986 */ /* 0x0005e2000c101126 */
[----:B0-----:R-:W-:Y:S01]  /*1eee0*/  @!P1 IADD3 R32, P4, P6, R12, R14, R8 ;  /* 0x0000000e0c209210 */ /* 0x001fe20007e9e008 */
[----:B--2---:R-:W-:-:S03]  /*1eef0*/  FMUL R13, R29, UR33 ;  /* 0x000000211d0d7c20 */ /* 0x004fc60008400000 */
[----:B------:R-:W-:Y:S01]  /*1ef00*/  @!P1 IADD3.X R33, R28, R15, R7, P4, P6 ;  /* 0x0000000f1c219210 */ /* 0x000fe200027ec407 */
[----:B------:R-:W2:Y:S01]  /*1ef10*/  LDL.LU R29, [R1+0x94] ;  /* 0x00009400011d7983 */ /* 0x000ea20000300800 */
[C---:B------:R-:W-:Y:S02]  /*1ef20*/  ISETP.LT.OR P1, PT, R26.reuse, 0x12, !P3 ;  /* 0x000000121a00780c */ /* 0x040fe40005f21670 */
[----:B------:R-:W-:Y:S01]  /*1ef30*/  ISETP.LT.OR P0, PT, R26, 0x1a, !P3 ;  /* 0x0000001a1a00780c */ /* 0x000fe20005f01670 */
[----:B------:R-:W2:Y:S10]  /*1ef40*/  LDL.LU R40, [R1+0x98] ;  /* 0x0000980001287983 */ /* 0x000eb40000300800 */
[----:B------:R-:W0:Y:S01]  /*1ef50*/  @!P1 LDC.64 R14, c[0x0][0x5c0] ;  /* 0x00017000ff0e9b82 */ /* 0x000e220000000a00 */
[----:B------:R-:W-:-:S04]  /*1ef60*/  @P1 LOP3.LUT R0, R0, 0x10, RZ, 0xfc, !PT ;  /* 0x0000001000001812 */ /* 0x000fc800078efcff */
[----:B------:R-:W-:Y:S02]  /*1ef70*/  LOP3.LUT R0, R0, 0xffffffdf, RZ, 0xc0, !PT ;  /* 0xffffffdf00007812 */ /* 0x000fe400078ec0ff */
        /* <DEDUP_REMOVED lines=8> */
[----:B------:R-:W-:Y:S02]  /*1f000*/  @P3 LOP3.LUT R5, R5, 0x100000, RZ, 0xfc, !PT ;  /* 0x0010000005053812 */ /* 0x000fe400078efcff */
[----:B------:R-:W-:Y:S02]  /*1f010*/  LOP3.LUT P3, RZ, R0, 0x40, RZ, 0xc0, !PT ;  /* 0x0000004000ff7812 */ /* 0x000fe4000786c0ff */
[----:B0-----:R-:W-:-:S04]  /*1f020*/  @!P1 IADD3 R34, P4, P5, R12, R14, R8 ;  /* 0x0000000e0c229210 */ /* 0x001fc80007d9e008 */
[----:B------:R-:W-:-:S07]  /*1f030*/  @!P1 IADD3.X R35, R28, R15, R7, P4, P5 ;  /* 0x0000000f1c239210 */ /* 0x000fce00027ea407 */
[----:B------:R-:W0:Y:S02]  /*1f040*/  @!P3 LDC.64 R14, c[0x0][0x5c0] ;  /* 0x00017000ff0ebb82 */ /* 0x000e240000000a00 */
[----:B0-----:R-:W-:-:S04]  /*1f050*/  @!P3 IADD3 R20, P0, P4, R12, R14, R8 ;  /* 0x0000000e0c14b210 */ /* 0x001fc80007c1e008 */
[----:B------:R-:W-:Y:S02]  /*1f060*/  @!P3 IADD3.X R21, R28, R15, R7, P0, P4 ;  /* 0x0000000f1c15b210 */ /* 0x000fe400007e8407 */
[----:B------:R-:W-:-:S04]  /*1f070*/  ISETP.GE.AND P0, PT, R11, 0x89, PT ;  /* 0x000000890b00780c */ /* 0x000fc80003f06270 */
[----:B------:R-:W-:Y:S02]  /*1f080*/  ISETP.LT.OR P4, PT, R26, 0x1, !P0 ;  /* 0x000000011a00780c */ /* 0x000fe40004781670 */
[----:B------:R-:W-:-:S11]  /*1f090*/  ISETP.GE.AND P1, PT, R11, 0x101, PT ;  /* 0x000001010b00780c */ /* 0x000fd60003f26270 */
[----:B------:R-:W0:Y:S01]  /*1f0a0*/  @!P4 LDC.64 R16, c[0x0][0x5c0] ;  /* 0x00017000ff10cb82 */ /* 0x000e220000000a00 */
[----:B------:R-:W-:Y:S02]  /*1f0b0*/  ISETP.LT.OR P1, PT, R26, 0x1, !P1 ;  /* 0x000000011a00780c */ /* 0x000fe40004f21670 */
[----:B------:R-:W-:-:S04]  /*1f0c0*/  @!P4 IADD3 R14, P5, P6, R3, R12, R8 ;  /* 0x0000000c030ec210 */ /* 0x000fc80007ebe008 */
[----:B------:R-:W-:Y:S02]  /*1f0d0*/  @!P4 IADD3.X R24, R4, R28, R7, P5, P6 ;  /* 0x0000001c0418c210 */ /* 0x000fe40002fec407 */
[----:B------:R-:W-:Y:S02]  /*1f0e0*/  F2FP.SATFINITE.E4M3.F32.PACK_AB_MERGE_C R13, RZ, R13, RZ ;  /* 0x0000000dff0d723e */ /* 0x000fe400048070ff */
[----:B0-----:R-:W-:-:S03]  /*1f0f0*/  @!P4 IADD3 R16, P2, R14, R16, RZ ;  /* 0x000000100e10c210 */ /* 0x001fc60007f5e0ff */
[----:B------:R-:W0:Y:S02]  /*1f100*/  @!P1 LDC.64 R14, c[0x0][0x5c0] ;  /* 0x00017000ff0e9b82 */ /* 0x000e240000000a00 */
[----:B------:R-:W-:-:S05]  /*1f110*/  @!P4 IMAD.X R17, R24, 0x1, R17, P2 ;  /* 0x000000011811c824 */ /* 0x000fca00010e0611 */
[----:B------:R1:W-:Y:S01]  /*1f120*/  @!P4 STG.E.U8 desc[UR38][R16.64], R13 ;  /* 0x0000000d1000c986 */ /* 0x0003e2000c101126 */
[----:B------:R-:W-:Y:S02]  /*1f130*/  ISETP.LT.OR P4, PT, R26, 0x2, !P0 ;  /* 0x000000021a00780c */ /* 0x000fe40004781670 */
[----:B0-----:R-:W-:-:S04]  /*1f140*/  @!P1 IADD3 R36, P5, P6, R12, R14, R10 ;  /* 0x0000000e0c249210 */ /* 0x001fc80007ebe00a */
[----:B------:R-:W-:-:S07]  /*1f150*/  @!P1 IADD3.X R37, R28, R15, R9, P5, P6 ;  /* 0x0000000f1c259210 */ /* 0x000fce0002fec409 */
[----:B------:R-:W0:Y:S01]  /*1f160*/  @!P4 LDC.64 R14, c[0x0][0x5c0] ;  /* 0x00017000ff0ecb82 */ /* 0x000e220000000a00 */
[----:B-1----:R-:W-:-:S04]  /*1f170*/  @!P4 IADD3 R16, P2, P5, R3, R12, R8 ;  /* 0x0000000c0310c210 */ /* 0x002fc80007d5e008 */
[----:B------:R-:W-:Y:S02]  /*1f180*/  @!P4 IADD3.X R13, R4, R28, R7, P2, P5 ;  /* 0x0000001c040dc210 */ /* 0x000fe400017ea407 */
[----:B------:R-:W-:-:S04]  /*1f190*/  LOP3.LUT R5, R5, 0xffbfffff, RZ, 0xc0, !PT ;  /* 0xffbfffff05057812 */ /* 0x000fc800078ec0ff */
[----:B------:R-:W-:Y:S02]  /*1f1a0*/  @P3 LOP3.LUT R5, R5, 0x400000, RZ, 0xfc, !PT ;  /* 0x0040000005053812 */ /* 0x000fe400078efcff */
[----:B0-----:R-:W-:-:S05]  /*1f1b0*/  @!P4 IADD3 R16, P2, R16, R14, RZ ;  /* 0x0000000e1010c210 */ /* 0x001fca0007f5e0ff */
[----:B------:R-:W-:Y:S02]  /*1f1c0*/  @!P4 IMAD.X R17, R13, 0x1, R15, P2 ;  /* 0x000000010d11c824 */ /* 0x000fe400010e060f */
[----:B---3--:R-:W-:Y:S01]  /*1f1d0*/  FMUL R13, R38, UR33 ;  /* 0x00000021260d7c20 */ /* 0x008fe20008400000 */
[----:B------:R-:W-:-:S04]  /*1f1e0*/  LOP3.LUT P3, RZ, R0, 0x4, RZ, 0xc0, !PT ;  /* 0x0000000400ff7812 */ /* 0x000fc8000786c0ff */
[----:B------:R-:W-:-:S05]  /*1f1f0*/  F2FP.SATFINITE.E4M3.F32.PACK_AB_MERGE_C R13, RZ, R13, RZ ;  /* 0x0000000dff0d723e */ /* 0x000fca00048070ff */
[----:B------:R4:W-:Y:S02]  /*1f200*/  @!P4 STG.E.U8 desc[UR38][R16.64+0x1], R13 ;  /* 0x0000010d1000c986 */ /* 0x0009e4000c101126 */
[----:B----4-:R-:W-:-:S05]  /*1f210*/  FMUL R13, R27, UR33 ;  /* 0x000000211b0d7c20 */ /* 0x010fca0008400000 */
[----:B------:R-:W-:-:S05]  /*1f220*/  F2FP.SATFINITE.E4M3.F32.PACK_AB_MERGE_C R13, RZ, R13, RZ ;  /* 0x0000000dff0d723e */ /* 0x000fca00048070ff */
[----:B------:R2:W-:Y:S02]  /*1f230*/  @!P3 STG.E.U8 desc[UR38][R22.64+0x8], R13 ;  /* 0x0000080d1600b986 */ /* 0x0005e4000c101126 */
[----:B--2---:R-:W-:Y:S02]  /*1f240*/  FMUL R13, R29, UR33 ;  /* 0x000000211d0d7c20 */ /* 0x004fe40008400000 */
[----:B------:R-:W2:Y:S01]  /*1f250*/  LDL.LU R29, [R1+0x9c] ;  /* 0x00009c00011d7983 */ /* 0x000ea20000300800 */
[----:B------:R-:W-:Y:S02]  /*1f260*/  ISETP.GE.AND P6, PT, R11, 0x101, PT ;  /* 0x000001010b00780c */ /* 0x000fe40003fc6270 */
[----:B------:R-:W-:Y:S01]  /*1f270*/  LOP3.LUT R5, R5, 0xffdfffff, RZ, 0xc0, !PT ;  /* 0xffdfffff05057812 */ /* 0x000fe200078ec0ff */
[----:B------:R-:W3:Y:S01]  /*1f280*/  LDL.LU R45, [R1+0xa0] ;  /* 0x0000a000012d7983 */ /* 0x000ee20000300800 */
[----:B------:R-:W-:Y:S02]  /*1f290*/  ISETP.LT.OR P2, PT, R26, 0x2, !P6 ;  /* 0x000000021a00780c */ /* 0x000fe40007741670 */
[----:B------:R-:W-:Y:S01]  /*1f2a0*/  LOP3.LUT R0, R0, 0xffffff7f, RZ, 0xc0, !PT ;  /* 0xffffff7f00007812 */ /* 0x000fe200078ec0ff */
[----:B------:R-:W4:Y:S10]  /*1f2b0*/  LDL.LU R44, [R1+0xa4] ;  /* 0x0000a400012c7983 */ /* 0x000f340000300800 */
[----:B------:R-:W0:Y:S01]  /*1f2c0*/  @!P2 LDC.64 R14, c[0x0][0x5c0] ;  /* 0x00017000ff0eab82 */ /* 0x000e220000000a00 */
[----:B------:R-:W-:-:S02]  /*1f2d0*/  @P2 LOP3.LUT R5, R5, 0x200000, RZ, 0xfc, !PT ;  /* 0x0020000005052812 */ /* 0x000fc400078efcff */
[----:B0-----:R-:W-:-:S04]  /*1f2e0*/  @!P2 IADD3 R24, P5, P6, R12, R14, R10 ;  /* 0x0000000e0c18a210 */ /* 0x001fc80007ebe00a */
[----:B------:R-:W-:Y:S02]  /*1f2f0*/  @!P2 IADD3.X R25, R28, R15, R9, P5, P6 ;  /* 0x0000000f1c19a210 */ /* 0x000fe40002fec409 */
[----:B------:R-:W-:-:S04]  /*1f300*/  ISETP.GE.AND P2, PT, R11, 0x101, PT ;  /* 0x000001010b00780c */ /* 0x000fc80003f46270 */
[----:B------:R-:W-:-:S13]  /*1f310*/  ISETP.LT.OR P6, PT, R26, 0x9, !P2 ;  /* 0x000000091a00780c */ /* 0x000fda00057c1670 */
[----:B------:R-:W0:Y:S01]  /*1f320*/  @!P6 LDC.64 R14, c[0x0][0x5c0] ;  /* 0x00017000ff0eeb82 */ /* 0x000e220000000a00 */
[----:B------:R-:W-:Y:S02]  /*1f330*/  ISETP.LT.OR P3, PT, R26, 0xa, !P2 ;  /* 0x0000000a1a00780c */ /* 0x000fe40005761670 */
[----:B0-----:R-:W-:-:S04]  /*1f340*/  @!P6 IADD3 R38, P4, P5, R12, R14, R10 ;  /* 0x0000000e0c26e210 */ /* 0x001fc80007d9e00a */
[----:B------:R-:W-:-:S07]  /*1f350*/  @!P6 IADD3.X R39, R28, R15, R9, P4, P5 ;  /* 0x0000000f1c27e210 */ /* 0x000fce00027ea409 */
[----:B------:R-:W0:Y:S01]  /*1f360*/  @!P3 LDC.64 R14, c[0x0][0x5c0] ;  /* 0x00017000ff0ebb82 */ /* 0x000e220000000a00 */
[----:B------:R-:W-:-:S04]  /*1f370*/  @P1 LOP3.LUT R0, R0, 0x80, RZ, 0xfc, !PT ;  /* 0x0000008000001812 */ /* 0x000fc800078efcff */
[C---:B------:R-:W-:Y:S02]  /*1f380*/  LOP3.LUT P1, RZ, R0.reuse, 0x2, RZ, 0xc0, !PT ;  /* 0x0000000200ff7812 */ /* 0x040fe4000782c0ff */
[----:B------:R-:W-:Y:S02]  /*1f390*/  LOP3.LUT R0, R0, 0xfffffeff, RZ, 0xc0, !PT ;  /* 0xfffffeff00007812 */ /* 0x000fe400078ec0ff */
[----:B0-----:R-:W-:-:S04]  /*1f3a0*/  @!P3 IADD3 R22, P4, P5, R12, R14, R10 ;  /* 0x0000000e0c16b210 */ /* 0x001fc80007d9e00a */
[----:B------:R-:W-:Y:S02]  /*1f3b0*/  @!P3 IADD3.X R23, R28, R15, R9, P4, P5 ;  /* 0x0000000f1c17b210 */ /* 0x000fe400027ea409 */
[----:B------:R-:W-:Y:S02]  /*1f3c0*/  ISETP.LT.OR P4, PT, R26, 0x9, !P0 ;  /* 0x000000091a00780c */ /* 0x000fe40004781670 */
[----:B------:R-:W-:-:S04]  /*1f3d0*/  @P6 LOP3.LUT R0, R0, 0x100, RZ, 0xfc, !PT ;  /* 0x0000010000006812 */ /* 0x000fc800078efcff */
[----:B------:R-:W-:-:S07]  /*1f3e0*/  LOP3.LUT R0, R0, 0xfffffffb, RZ, 0xc0, !PT ;  /* 0xfffffffb00007812 */ /* 0x000fce00078ec0ff */
[----:B------:R-:W0:Y:S01]  /*1f3f0*/  @!P4 LDC.64 R16, c[0x0][0x5c0] ;  /* 0x00017000ff10cb82 */ /* 0x000e220000000a00 */
[----:B------:R-:W-:Y:S02]  /*1f400*/  @P3 LOP3.LUT R0, R0, 0x4, RZ, 0xfc, !PT ;  /* 0x0000000400003812 */ /* 0x000fe400078efcff */
[----:B------:R-:W-:Y:S02]  /*1f410*/  ISETP.LT.OR P3, PT, R26, 0x11, !P2 ;  /* 0x000000111a00780c */ /* 0x000fe40005761670 */
[----:B------:R-:W-:Y:S02]  /*1f420*/  F2FP.SATFINITE.E4M3.F32.PACK_AB_MERGE_C R13, RZ, R13, RZ ;  /* 0x0000000dff0d723e */ /* 0x000fe400048070ff */
[----:B------:R-:W-:-:S03]  /*1f430*/  @!P4 IADD3 R14, P5, P6, R3, R12, R8 ;  /* 0x0000000c030ec210 */ /* 0x000fc60007ebe008 */
[----:B------:R1:W-:Y:S01]  /*1f440*/  @!P1 STG.E.U8 desc[UR38][R18.64+0x9], R13 ;  /* 0x0000090d12009986 */ /* 0x0003e2000c101126 */
[----:B------:R-:W-:Y:S02]  /*1f450*/  @!P4 IADD3.X R27, R4, R28, R7, P5, P6 ;  /* 0x0000001c041bc210 */ /* 0x000fe40002fec407 */
[----:B0-----:R-:W-:-:S03]  /*1f460*/  @!P4 IADD3 R16, P1, R14, R16, RZ ;  /* 0x000000100e10c210 */ /* 0x001fc60007f3e0ff */
[----:B------:R-:W0:Y:S01]  /*1f470*/  @!P3 LDC.64 R14, c[0x0][0x5c0] ;  /* 0x00017000ff0ebb82 */ /* 0x000e220000000a00 */
[----:B-1----:R-:W-:Y:S01]  /*1f480*/  FMUL R13, R40, UR33 ;  /* 0x00000021280d7c20 */ /* 0x002fe20008400000 */
[----:B------:R-:W-:-:S04]  /*1f490*/  @!P4 IMAD.X R17, R27, 0x1, R17, P1 ;  /* 0x000000011b11c824 */ /* 0x000fc800008e0611 */
[----:B------:R-:W-:-:S05]  /*1f4a0*/  F2FP.SATFINITE.E4M3.F32.PACK_AB_MERGE_C R13, RZ, R13, RZ ;  /* 0x0000000dff0d723e */ /* 0x000fca00048070ff */
[----:B------:R1:W-:Y:S01]  /*1f4b0*/  @!P4 STG.E.U8 desc[UR38][R16.64+0x8], R13 ;  /* 0x0000080d1000c986 */ /* 0x0003e2000c101126 */
[----:B------:R-:W-:Y:S02]  /*1f4c0*/  ISETP.LT.OR P4, PT, R26, 0xa, !P0 ;  /* 0x0000000a1a00780c */ /* 0x000fe40004781670 */
[----:B0-----:R-:W-:-:S04]  /*1f4d0*/  @!P3 IADD3 R42, P5, P6, R12, R14, R10 ;  /* 0x0000000e0c2ab210 */ /* 0x001fc80007ebe00a */
[----:B------:R-:W-:-:S07]  /*1f4e0*/  @!P3 IADD3.X R43, R28, R15, R9, P5, P6 ;  /* 0x0000000f1c2bb210 */ /* 0x000fce0002fec409 */
[----:B------:R-:W0:Y:S01]  /*1f4f0*/  @!P4 LDC.64 R14, c[0x0][0x5c0] ;  /* 0x00017000ff0ecb82 */ /* 0x000e220000000a00 */
[----:B-1----:R-:W-:-:S04]  /*1f500*/  @!P4 IADD3 R16, P5, P6, R3, R12, R8 ;  /* 0x0000000c0310c210 */ /* 0x002fc80007ebe008 */
[----:B------:R-:W-:Y:S02]  /*1f510*/  @!P4 IADD3.X R13, R4, R28, R7, P5, P6 ;  /* 0x0000001c040dc210 */ /* 0x000fe40002fec407 */
[----:B0-----:R-:W-:-:S05]  /*1f520*/  @!P4 IADD3 R16, P5, R16, R14, RZ ;  /* 0x0000000e1010c210 */ /* 0x001fca0007fbe0ff */
[----:B------:R-:W-:Y:S02]  /*1f530*/  @!P4 IMAD.X R17, R13, 0x1, R15, P5 ;  /* 0x000000010d11c824 */ /* 0x000fe400028e060f */
[----:B--2---:R-:W-:Y:S02]  /*1f540*/  FMUL R13, R29, UR33 ;  /* 0x000000211d0d7c20 */ /* 0x004fe40008400000 */
[----:B------:R-:W2:Y:S01]  /*1f550*/  LDL.LU R29, [R1+0xa8] ;  /* 0x0000a800011d7983 */ /* 0x000ea20000300800 */
[----:B------:R-:W-:-:S13]  /*1f560*/  ISETP.LT.OR P1, PT, R26, 0x12, !P2 ;  /* 0x000000121a00780c */ /* 0x000fda0005721670 */
[----:B------:R-:W0:Y:S01]  /*1f570*/  @!P1 LDC.64 R14, c[0x0][0x5c0] ;  /* 0x00017000ff0e9b82 */ /* 0x000e220000000a00 */
[----:B------:R-:W-:-:S04]  /*1f580*/  LOP3.LUT R0, R0, 0xfffffbff, RZ, 0xc0, !PT ;  /* 0xfffffbff00007812 */ /* 0x000fc800078ec0ff */
[----:B------:R-:W-:-:S04]  /*1f590*/  @P3 LOP3.LUT R0, R0, 0x400, RZ, 0xfc, !PT ;  /* 0x0000040000003812 */ /* 0x000fc800078efcff */
[C---:B------:R-:W-:Y:S02]  /*1f5a0*/  LOP3.LUT P3, RZ, R0.reuse, 0x10, RZ, 0xc0, !PT ;  /* 0x0000001000ff7812 */ /* 0x040fe4000786c0ff */
[----:B------:R-:W-:Y:S02]  /*1f5b0*/  LOP3.LUT R0, R0, 0xfffffffd, RZ, 0xc0, !PT ;  /* 0xfffffffd00007812 */ /* 0x000fe400078ec0ff */
[----:B------:R-:W-:Y:S02]  /*1f5c0*/  F2FP.SATFINITE.E4M3.F32.PACK_AB_MERGE_C R13, RZ, R13, RZ ;  /* 0x0000000dff0d723e */ /* 0x000fe400048070ff */
[----:B------:R-:W-:Y:S02]  /*1f5d0*/  @P1 LOP3.LUT R0, R0, 0x2, RZ, 0xfc, !PT ;  /* 0x0000000200001812 */ /* 0x000fe400078efcff */
[----:B0-----:R-:W-:Y:S01]  /*1f5e0*/  @!P1 IADD3 R18, P5, P6, R12, R14, R10 ;  /* 0x0000000e0c129210 */ /* 0x001fe20007ebe00a */
[----:B------:R3:W-:Y:S03]  /*1f5f0*/  @!P4 STG.E.U8 desc[UR38][R16.64+0x9], R13 ;  /* 0x0000090d1000c986 */ /* 0x0007e6000c101126 */
[----:B------:R-:W-:-:S02]  /*1f600*/  @!P1 IADD3.X R19, R28, R15, R9, P5, P6 ;  /* 0x0000000f1c139210 */ /* 0x000fc40002fec409 */
[----:B------:R-:W-:Y:S01]  /*1f610*/  LOP3.LUT P1, RZ, R5, 0x2000000, RZ, 0xc0, !PT ;  /* 0x0200000005ff7812 */ /* 0x000fe2000782c0ff */
[----:B---3--:R-:W-:Y:S02]  /*1f620*/  FMUL R13, R45, UR33 ;  /* 0x000000212d0d7c20 */ /* 0x008fe40008400000 */
[----:B------:R-:W3:Y:S03]  /*1f630*/  LDL.LU R45, [R1+0xac] ;  /* 0x0000ac00012d7983 */ /* 0x000ee60000300800 */
[----:B------:R-:W-:-:S07]  /*1f640*/  F2FP.SATFINITE.E4M3.F32.PACK_AB_MERGE_C R13, RZ, R13, RZ ;  /* 0x0000000dff0d723e */ /* 0x000fce00048070ff */
[----:B------:R4:W-:Y:S02]  /*1f650*/  @!P1 STG.E.U8 desc[UR38][R32.64+0x10], R13 ;  /* 0x0000100d20009986 */ /* 0x0009e4000c101126 */
[----:B----4-:R-:W-:Y:S02]  /*1f660*/  FMUL R13, R44, UR33 ;  /* 0x000000212c0d7c20 */ /* 0x010fe40008400000 */
[----:B------:R-:W4:Y:S03]  /*1f670*/  LDL.LU R44, [R1+0xb0] ;  /* 0x0000b000012c7983 */ /* 0x000f260000300800 */
[----:B------:R-:W-:-:S05]  /*1f680*/  F2FP.SATFINITE.E4M3.F32.PACK_AB_MERGE_C R13, RZ, R13, RZ ;  /* 0x0000000dff0d723e */ /* 0x000fca00048070ff */
[----:B------:R2:W-:Y:S01]  /*1f690*/  @!P3 STG.E.U8 desc[UR38][R30.64+0x11], R13 ;  /* 0x0000110d1e00b986 */ /* 0x0005e2000c101126 */
[----:B------:R-:W-:-:S13]  /*1f6a0*/  ISETP.LT.OR P6, PT, R26, 0x19, !P2 ;  /* 0x000000191a00780c */ /* 0x000fda00057c1670 */
[----:B------:R-:W0:Y:S01]  /*1f6b0*/  @!P6 LDC.64 R14, c[0x0][0x5c0] ;  /* 0x00017000ff0eeb82 */ /* 0x000e220000000a00 */
[----:B------:R-:W-:Y:S02]  /*1f6c0*/  ISETP.LT.OR P2, PT, R26, 0x1a, !P2 ;  /* 0x0000001a1a00780c */ /* 0x000fe40005741670 */
[----:B0-----:R-:W-:-:S04]  /*1f6d0*/  @!P6 IADD3 R40, P4, P5, R12, R14, R10 ;  /* 0x0000000e0c28e210 */ /* 0x001fc80007d9e00a */
[----:B------:R-:W-:-:S07]  /*1f6e0*/  @!P6 IADD3.X R41, R28, R15, R9, P4, P5 ;  /* 0x0000000f1c29e210 */ /* 0x000fce00027ea409 */
[----:B------:R-:W0:Y:S01]  /*1f6f0*/  @!P2 LDC.64 R14, c[0x0][0x5c0] ;  /* 0x00017000ff0eab82 */ /* 0x000e220000000a00 */
[----:B--2---:R-:W-:Y:S02]  /*1f700*/  FMUL R13, R29, UR33 ;  /* 0x000000211d0d7c20 */ /* 0x004fe40008400000 */
[----:B------:R-:W2:Y:S01]  /*1f710*/  LDL.LU R29, [R1+0xb4] ;  /* 0x0000b400011d7983 */ /* 0x000ea20000300800 */
[----:B------:R-:W-:Y:S02]  /*1f720*/  LOP3.LUT R0, R0, 0xffffefff, RZ, 0xc0, !PT ;  /* 0xffffefff00007812 */ /* 0x000fe400078ec0ff */
[----:B0-----:R-:W-:Y:S01]  /*1f730*/  @!P2 IADD3 R32, P4, P5, R12, R14, R10 ;  /* 0x0000000e0c20a210 */ /* 0x001fe20007d9e00a */
[----:B------:R-:W2:Y:S01]  /*1f740*/  LDL.LU R47, [R1+0xb8] ;  /* 0x0000b800012f7983 */ /* 0x000ea20000300800 */
[----:B------:R-:W-:Y:S02]  /*1f750*/  @P6 LOP3.LUT R0, R0, 0x1000, RZ, 0xfc, !PT ;  /* 0x0000100000006812 */ /* 0x000fe400078efcff */
[----:B------:R-:W-:Y:S01]  /*1f760*/  @!P2 IADD3.X R33, R28, R15, R9, P4, P5 ;  /* 0x0000000f1c21a210 */ /* 0x000fe200027ea409 */
[----:B------:R-:W2:Y:S01]  /*1f770*/  LDL.LU R46, [R1+0xbc] ;  /* 0x0000bc00012e7983 */ /* 0x000ea20000300800 */
[----:B------:R-:W-:-:S02]  /*1f780*/  ISETP.LT.OR P4, PT, R26, 0x11, !P0 ;  /* 0x000000111a00780c */ /* 0x000fc40004781670 */
[----:B------:R-:W-:-:S04]  /*1f790*/  LOP3.LUT R0, R0, 0xfffff7ff, RZ, 0xc0, !PT ;  /* 0xfffff7ff00007812 */ /* 0x000fc800078ec0ff */
[----:B------:R-:W-:-:S04]  /*1f7a0*/  @P2 LOP3.LUT R0, R0, 0x800, RZ, 0xfc, !PT ;  /* 0x0000080000002812 */ /* 0x000fc800078efcff */
[----:B------:R-:W-:-:S03]  /*1f7b0*/  LOP3.LUT P2, RZ, R0, 0x20, RZ, 0xc0, !PT ;  /* 0x0000002000ff7812 */ /* 0x000fc6000784c0ff */
[----:B------:R-:W0:Y:S01]  /*1f7c0*/  @!P4 LDC.64 R16, c[0x0][0x5c0] ;  /* 0x00017000ff10cb82 */ /* 0x000e220000000a00 */
[C---:B------:R-:W-:Y:S02]  /*1f7d0*/  LOP3.LUT P1, RZ, R5.reuse, 0x1000000, RZ, 0xc0, !PT ;  /* 0x0100000005ff7812 */ /* 0x040fe4000782c0ff */
[----:B------:R-:W-:-:S07]  /*1f7e0*/  LOP3.LUT R5, R5, 0xff7fffff, RZ, 0xc0, !PT ;  /* 0xff7fffff05057812 */ /* 0x000fce00078ec0ff */
[----:B------:R-:W-:Y:S02]  /*1f7f0*/  @P2 LOP3.LUT R5, R5, 0x800000, RZ, 0xfc, !PT ;  /* 0x0080000005052812 */ /* 0x000fe400078efcff */
[----:B------:R-:W-:Y:S02]  /*1f800*/  ISETP.LT.OR P2, PT, R26, 0x21, !P1 ;  /* 0x000000211a00780c */ /* 0x000fe40004f41670 */
[----:B------:R-:W-:-:S04]  /*1f810*/  @!P4 IADD3 R14, P5, P6, R3, R12, R8 ;  /* 0x0000000c030ec210 */ /* 0x000fc80007ebe008 */
[----:B------:R-:W-:Y:S02]  /*1f820*/  @!P4 IADD3.X R27, R4, R28, R7, P5, P6 ;  /* 0x0000001c041bc210 */ /* 0x000fe40002fec407 */
[----:B0-----:R-:W-:-:S05]  /*1f830*/  @!P4 IADD3 R16, P3, R14, R16, RZ ;  /* 0x000000100e10c210 */ /* 0x001fca0007f7e0ff */
[----:B------:R-:W0:Y:S01]  /*1f840*/  @!P2 LDC.64 R14, c[0x0][0x5c0] ;  /* 0x00017000ff0eab82 */ /* 0x000e220000000a00 */
[----:B------:R-:W-:Y:S01]  /*1f850*/  F2FP.SATFINITE.E4M3.F32.PACK_AB_MERGE_C R13, RZ, R13, RZ ;  /* 0x0000000dff0d723e */ /* 0x000fe200048070ff */
        /* <DEDUP_REMOVED lines=8> */
[----:B------:R-:W-:Y:S02]  /*1f8e0*/  LOP3.LUT P2, RZ, R5, 0x800000, RZ, 0xc0, !PT ;  /* 0x0080000005ff7812 */ /* 0x000fe4000784c0ff */
[----:B0-----:R-:W-:-:S05]  /*1f8f0*/  @!P4 IADD3 R16, P5, R16, R14, RZ ;  /* 0x0000000e1010c210 */ /* 0x001fca0007fbe0ff */
[----:B------:R-:W-:Y:S02]  /*1f900*/  @!P4 IMAD.X R17, R13, 0x1, R15, P5 ;  /* 0x000000010d11c824 */ /* 0x000fe400028e060f */
[----:B---3--:R-:W-:-:S05]  /*1f910*/  FMUL R13, R45, UR33 ;  /* 0x000000212d0d7c20 */ /* 0x008fca0008400000 */
[----:B------:R-:W-:-:S05]  /*1f920*/  F2FP.SATFINITE.E4M3.F32.PACK_AB_MERGE_C R13, RZ, R13, RZ ;  /* 0x0000000dff0d723e */ /* 0x000fca00048070ff */
[----:B------:R4:W-:Y:S02]  /*1f930*/  @!P4 STG.E.U8 desc[UR38][R16.64+0x11], R13 ;  /* 0x0000110d1000c986 */ /* 0x0009e4000c101126 */
[----:B----4-:R-:W-:-:S05]  /*1f940*/  FMUL R13, R44, UR33 ;  /* 0x000000212c0d7c20 */ /* 0x010fca0008400000 */
[----:B------:R-:W-:-:S05]  /*1f950*/  F2FP.SATFINITE.E4M3.F32.PACK_AB_MERGE_C R13, RZ, R13, RZ ;  /* 0x0000000dff0d723e */ /* 0x000fca00048070ff */
[----:B------:R2:W-:Y:S01]  /*1f960*/  @!P2 STG.E.U8 desc[UR38][R34.64+0x18], R13 ;  /* 0x0000180d2200a986 */ /* 0x0005e2000c101126 */
[----:B------:R-:W-:-:S13]  /*1f970*/  ISETP.LT.OR P3, PT, R26, 0x22, !P1 ;  /* 0x000000221a00780c */ /* 0x000fda0004f61670 */
[----:B------:R-:W0:Y:S02]  /*1f980*/  @!P3 LDC.64 R14, c[0x0][0x5c0] ;  /* 0x00017000ff0ebb82 */ /* 0x000e240000000a00 */
[----:B0-----:R-:W-:Y:S01]  /*1f990*/  @!P3 IADD3 R30, P5, P6, R12, R14, R3 ;  /* 0x0000000e0c1eb210 */ /* 0x001fe20007ebe003 */
[----:B--2---:R-:W-:Y:S02]  /*1f9a0*/  FMUL R13, R29, UR33 ;  /* 0x000000211d0d7c20 */ /* 0x004fe40008400000 */
[----:B------:R-:W2:Y:S01]  /*1f9b0*/  LDL.LU R29, [R1+0xc0] ;  /* 0x0000c000011d7983 */ /* 0x000ea20000300800 */
[----:B------:R-:W-:Y:S02]  /*1f9c0*/  @!P3 IADD3.X R31, R28, R15, R4, P5, P6 ;  /* 0x0000000f1c1fb210 */ /* 0x000fe40002fec404 */
[----:B------:R-:W-:Y:S01]  /*1f9d0*/  ISETP.LT.OR P6, PT, R26, 0x29, !P1 ;  /* 0x000000291a00780c */ /* 0x000fe20004fc1670 */
[----:B------:R-:W3:-:S12]  /*1f9e0*/  LDL.LU R53, [R1+0xc4] ;  /* 0x0000c40001357983 */ /* 0x000ed80000300800 */
        /* <DEDUP_REMOVED lines=8> */
[----:B------:R-:W-:-:S11]  /*1fa70*/  LOP3.LUT P3, RZ, R5, 0x400000, RZ, 0xc0, !PT ;  /* 0x0040000005ff7812 */ /* 0x000fd6000786c0ff */
[----:B------:R-:W0:Y:S01]  /*1fa80*/  @!P4 LDC.64 R16, c[0x0][0x5c0] ;  /* 0x00017000ff10cb82 */ /* 0x000e220000000a00 */
        /* <DEDUP_REMOVED lines=19> */
[----:B------:R-:W-:-:S05]  /*1fbc0*/  FMUL R13, R46, UR33 ;  /* 0x000000212e0d7c20 */ /* 0x000fca0008400000 */
[----:B------:R-:W-:-:S05]  /*1fbd0*/  F2FP.SATFINITE.E4M3.F32.PACK_AB_MERGE_C R13, RZ, R13, RZ ;  /* 0x0000000dff0d723e */ /* 0x000fca00048070ff */
[----:B------:R2:W-:Y:S01]  /*1fbe0*/  @!P4 STG.E.U8 desc[UR38][R16.64+0x19], R13 ;  /* 0x0000190d1000c986 */ /* 0x0005e2000c101126 */
[----:B------:R-:W-:-:S13]  /*1fbf0*/  ISETP.LT.OR P3, PT, R26, 0x32, !P1 ;  /* 0x000000321a00780c */ /* 0x000fda0004f61670 */
[----:B------:R-:W0:Y:S01]  /*1fc00*/  @!P3 LDC.64 R14, c[0x0][0x5c0] ;  /* 0x00017000ff0ebb82 */ /* 0x000e220000000a00 */
[----:B--2---:R-:W-:Y:S02]  /*1fc10*/  FMUL R13, R29, UR33 ;  /* 0x000000211d0d7c20 */ /* 0x004fe40008400000 */
[----:B------:R-:W2:Y:S01]  /*1fc20*/  LDL.LU R29, [R1+0xc8] ;  /* 0x0000c800011d7983 */ /* 0x000ea20000300800 */
[----:B0-----:R-:W-:Y:S02]  /*1fc30*/  @!P3 IADD3 R34, P5, P6, R12, R14, R3 ;  /* 0x0000000e0c22b210 */ /* 0x001fe40007ebe003 */
[----:B------:R-:W-:Y:S01]  /*1fc40*/  LOP3.LUT R0, R0, 0xffff7fff, RZ, 0xc0, !PT ;  /* 0xffff7fff00007812 */ /* 0x000fe200078ec0ff */
[----:B------:R-:W4:Y:S01]  /*1fc50*/  LDL.LU R52, [R1+0xcc] ;  /* 0x0000cc0001347983 */ /* 0x000f220000300800 */
[----:B------:R-:W-:Y:S02]  /*1fc60*/  @!P3 IADD3.X R35, R28, R15, R4, P5, P6 ;  /* 0x0000000f1c23b210 */ /* 0x000fe40002fec404 */
[----:B------:R-:W-:-:S02]  /*1fc70*/  ISETP.LT.OR P6, PT, R26, 0x39, !P1 ;  /* 0x000000391a00780c */ /* 0x000fc40004fc1670 */
[----:B------:R-:W-:Y:S02]  /*1fc80*/  @P2 LOP3.LUT R0, R0, 0x8000, RZ, 0xfc, !PT ;  /* 0x0000800000002812 */ /* 0x000fe400078efcff */
[C---:B------:R-:W-:Y:S02]  /*1fc90*/  LOP3.LUT P2, RZ, R5.reuse, 0x200000, RZ, 0xc0, !PT ;  /* 0x0020000005ff7812 */ /* 0x040fe4000784c0ff */
[----:B------:R-:W-:-:S04]  /*1fca0*/  LOP3.LUT R5, R5, 0xffff7fff, RZ, 0xc0, !PT ;  /* 0xffff7fff05057812 */ /* 0x000fc800078ec0ff */
[----:B------:R-:W-:-:S03]  /*1fcb0*/  @P0 LOP3.LUT R5, R5, 0x8000, RZ, 0xfc, !PT ;  /* 0x0000800005050812 */ /* 0x000fc600078efcff */
[----:B------:R-:W0:Y:S01]  /*1fcc0*/  @!P6 LDC.64 R14, c[0x0][0x5c0] ;  /* 0x00017000ff0eeb82 */ /* 0x000e220000000a00 */
[----:B------:R-:W-:Y:S02]  /*1fcd0*/  LOP3.LUT P0, RZ, R0, 0x80, RZ, 0xc0, !PT ;  /* 0x0000008000ff7812 */ /* 0x000fe4000780c0ff */
[----:B------:R-:W-:-:S11]  /*1fce0*/  F2FP.SATFINITE.E4M3.F32.PACK_AB_MERGE_C R13, RZ, R13, RZ ;  /* 0x0000000dff0d723e */ /* 0x000fd600048070ff */
[----:B------:R3:W-:Y:S01]  /*1fcf0*/  @!P0 STG.E.U8 desc[UR38][R36.64], R13 ;  /* 0x0000000d24008986 */ /* 0x0007e2000c101126 */
[----:B------:R-:W-:Y:S02]  /*1fd00*/  ISETP.LT.OR P0, PT, R26, 0x3a, !P1 ;  /* 0x0000003a1a00780c */ /* 0x000fe40004f01670 */
[----:B0-----:R-:W-:-:S04]  /*1fd10*/  @!P6 IADD3 R56, P4, P5, R12, R14, R3 ;  /* 0x0000000e0c38e210 */ /* 0x001fc80007d9e003 */
[----:B------:R-:W-:-:S07]  /*1fd20*/  @!P6 IADD3.X R57, R28, R15, R4, P4, P5 ;  /* 0x0000000f1c39e210 */ /* 0x000fce00027ea404 */
[----:B------:R-:W0:Y:S01]  /*1fd30*/  @!P0 LDC.64 R14, c[0x0][0x5c0] ;  /* 0x00017000ff0e8b82 */ /* 0x000e220000000a00 */
[----:B------:R-:W-:-:S04]  /*1fd40*/  LOP3.LUT R0, R0, 0xfffffffe, RZ, 0xc0, !PT ;  /* 0xfffffffe00007812 */ /* 0x000fc800078ec0ff */
[----:B------:R-:W-:-:S04]  /*1fd50*/  @P3 LOP3.LUT R0, R0, 0x1, RZ, 0xfc, !PT ;  /* 0x0000000100003812 */ /* 0x000fc800078efcff */
[----:B------:R-:W-:-:S04]  /*1fd60*/  LOP3.LUT R0, R0, 0xfffeffff, RZ, 0xc0, !PT ;  /* 0xfffeffff00007812 */ /* 0x000fc800078ec0ff */
[----:B------:R-:W-:Y:S02]  /*1fd70*/  @P6 LOP3.LUT R0, R0, 0x10000, RZ, 0xfc, !PT ;  /* 0x0001000000006812 */ /* 0x000fe400078efcff */
[----:B------:R-:W-:Y:S02]  /*1fd80*/  LOP3.LUT P3, RZ, R5, 0x100000, RZ, 0xc0, !PT ;  /* 0x0010000005ff7812 */ /* 0x000fe4000786c0ff */
[----:B------:R-:W-:Y:S02]  /*1fd90*/  LOP3.LUT R0, R0, 0xffffff7f, RZ, 0xc0, !PT ;  /* 0xffffff7f00007812 */ /* 0x000fe400078ec0ff */
[----:B0-----:R-:W-:Y:S02]  /*1fda0*/  @!P0 IADD3 R46, P4, P5, R12, R14, R3 ;  /* 0x0000000e0c2e8210 */ /* 0x001fe40007d9e003 */
[----:B------:R-:W-:Y:S02]  /*1fdb0*/  @P0 LOP3.LUT R0, R0, 0x80, RZ, 0xfc, !PT ;  /* 0x0000008000000812 */ /* 0x000fe400078efcff */
[----:B------:R-:W-:-:S02]  /*1fdc0*/  @!P0 IADD3.X R47, R28, R15, R4, P4, P5 ;  /* 0x0000000f1c2f8210 */ /* 0x000fc400027ea404 */
[----:B------:R-:W-:-:S13]  /*1fdd0*/  ISETP.LT.OR P0, PT, R26, 0x21, !P3 ;  /* 0x000000211a00780c */ /* 0x000fda0005f01670 */
[----:B------:R-:W0:Y:S01]  /*1fde0*/  @!P0 LDC.64 R14, c[0x0][0x5c0] ;  /* 0x00017000ff0e8b82 */ /* 0x000e220000000a00 */
[----:B------:R-:W-:-:S04]  /*1fdf0*/  LOP3.LUT R5, R5, 0xfffdffff, RZ, 0xc0, !PT ;  /* 0xfffdffff05057812 */ /* 0x000fc800078ec0ff */
[----:B------:R-:W-:Y:S02]  /*1fe00*/  @P1 LOP3.LUT R5, R5, 0x20000, RZ, 0xfc, !PT ;  /* 0x0002000005051812 */ /* 0x000fe400078efcff */
[----:B------:R-:W-:Y:S02]  /*1fe10*/  ISETP.GE.AND P1, PT, R11, 0x109, PT ;  /* 0x000001090b00780c */ /* 0x000fe40003f26270 */
[----:B0-----:R-:W-:-:S04]  /*1fe20*/  @!P0 IADD3 R54, P4, P5, R12, R14, R8 ;  /* 0x0000000e0c368210 */ /* 0x001fc80007d9e008 */
[----:B------:R-:W-:Y:S02]  /*1fe30*/  @!P0 IADD3.X R55, R28, R15, R7, P4, P5 ;  /* 0x0000000f1c378210 */ /* 0x000fe400027ea407 */
[----:B------:R-:W-:Y:S01]  /*1fe40*/  ISETP.LT.OR P4, PT, R26, 0x1, !P1 ;  /* 0x000000011a00780c */ /* 0x000fe20004f81670 */
[----:B---3--:R-:W-:-:S12]  /*1fe50*/  FMUL R13, R53, UR33 ;  /* 0x00000021350d7c20 */ /* 0x008fd80008400000 */
[----:B------:R-:W0:Y:S01]  /*1fe60*/  @!P4 LDC.64 R14, c[0x0][0x5c0] ;  /* 0x00017000ff0ecb82 */ /* 0x000e220000000a00 */
[----:B------:R-:W-:-:S05]  /*1fe70*/  F2FP.SATFINITE.E4M3.F32.PACK_AB_MERGE_C R13, RZ, R13, RZ ;  /* 0x0000000dff0d723e */ /* 0x000fca00048070ff */
[----:B------:R1:W-:Y:S02]  /*1fe80*/  @!P2 STG.E.U8 desc[UR38][R24.64+0x1], R13 ;  /* 0x0000010d1800a986 */ /* 0x0003e4000c101126 */
[----:B-1----:R-:W-:-:S04]  /*1fe90*/  @!P4 IADD3 R13, P2, P5, R3, R12, R10 ;  /* 0x0000000c030dc210 */ /* 0x002fc80007d5e00a */
[----:B------:R-:W-:Y:S02]  /*1fea0*/  @!P4 IADD3.X R16, R4, R28, R9, P2, P5 ;  /* 0x0000001c0410c210 */ /* 0x000fe400017ea409 */
[----:B0-----:R-:W-:Y:S01]  /*1feb0*/  @!P4 IADD3 R14, P2, R13, R14, RZ ;  /* 0x0000000e0d0ec210 */ /* 0x001fe20007f5e0ff */
[----:B--2---:R-:W-:Y:S02]  /*1fec0*/  FMUL R13, R29, UR33 ;  /* 0x000000211d0d7c20 */ /* 0x004fe40008400000 */
[----:B------:R-:W2:Y:S02]  /*1fed0*/  LDL.LU R29, [R1+0xd0] ;  /* 0x0000d000011d7983 */ /* 0x000ea40000300800 */
[----:B------:R-:W-:Y:S01]  /*1fee0*/  @!P4 IMAD.X R15, R16, 0x1, R15, P2 ;  /* 0x00000001100fc824 */ /* 0x000fe200010e060f */
[----:B------:R-:W-:Y:S01]  /*1fef0*/  ISETP.LT.OR P2, PT, R26, 0x2, !P1 ;  /* 0x000000021a00780c */ /* 0x000fe20004f41670 */
[----:B------:R-:W3:-:S12]  /*1ff00*/  LDL.LU R53, [R1+0xd4] ;  /* 0x0000d40001357983 */ /* 0x000ed80000300800 */
[----:B------:R-:W0:Y:S01]  /*1ff10*/  @!P2 LDC.64 R16, c[0x0][0x5c0] ;  /* 0x00017000ff10ab82 */ /* 0x000e220000000a00 */
[----:B------:R-:W-:Y:S02]  /*1ff20*/  F2FP.SATFINITE.E4M3.F32.PACK_AB_MERGE_C R13, RZ, R13, RZ ;  /* 0x0000000dff0d723e */ /* 0x000fe400048070ff */
[----:B------:R-:W-:-:S03]  /*1ff30*/  @!P2 IADD3 R20, P5, P6, R3, R12, R10 ;  /* 0x0000000c0314a210 */ /* 0x000fc60007ebe00a */
[----:B------:R4:W-:Y:S01]  /*1ff40*/  @!P4 STG.E.U8 desc[UR38][R14.64], R13 ;  /* 0x0000000d0e00c986 */ /* 0x0009e2000c101126 */
[----:B------:R-:W-:Y:S01]  /*1ff50*/  @!P2 IADD3.X R24, R4, R28, R9, P5, P6 ;  /* 0x0000001c0418a210 */ /* 0x000fe20002fec409 */
[----:B----4-:R-:W-:Y:S02]  /*1ff60*/  FMUL R13, R52, UR33 ;  /* 0x00000021340d7c20 */ /* 0x010fe40008400000 */
[----:B------:R-:W4:Y:S01]  /*1ff70*/  LDL.LU R52, [R1+0xd8] ;  /* 0x0000d80001347983 */ /* 0x000f220000300800 */
[----:B0-----:R-:W-:Y:S02]  /*1ff80*/  @!P2 IADD3 R16, P4, R20, R16, RZ ;  /* 0x000000101410a210 */ /* 0x001fe40007f9e0ff */
[----:B------:R-:W-:-:S03]  /*1ff90*/  F2FP.SATFINITE.E4M3.F32.PACK_AB_MERGE_C R13, RZ, R13, RZ ;  /* 0x0000000dff0d723e */ /* 0x000fc600048070ff */
[----:B------:R-:W-:-:S05]  /*1ffa0*/  @!P2 IMAD.X R17, R24, 0x1, R17, P4 ;  /* 0x000000011811a824 */ /* 0x000fca00020e0611 */
[----:B------:R2:W-:Y:S01]  /*1ffb0*/  @!P2 STG.E.U8 desc[UR38][R16.64+0x1], R13 ;  /* 0x0000010d1000a986 */ /* 0x0005e2000c101126 */
[----:B------:R-:W-:-:S04]  /*1ffc0*/  LOP3.LUT R5, R5, 0xfffeffff, RZ, 0xc0, !PT ;  /* 0xfffeffff05057812 */ /* 0x000fc800078ec0ff */
[----:B------:R-:W-:Y:S02]  /*1ffd0*/  @P0 LOP3.LUT R5, R5, 0x10000, RZ, 0xfc, !PT ;  /* 0x0001000005050812 */ /* 0x000fe400078efcff */
[----:B------:R-:W-:Y:S02]  /*1ffe0*/  LOP3.LUT P0, RZ, R0, 0x4, RZ, 0xc0, !PT ;  /* 0x0000000400ff7812 */ /* 0x000fe4000780c0ff */
[----:B------:R-:W-:-:S11]  /*1fff0*/  LOP3.LUT R5, R5, 0xfff7ffff, RZ, 0xc0, !PT ;  /* 0xfff7ffff05057812 */ /* 0x000fd600078ec0ff */
[----:B------:R-:W-:Y:S02]  /*20000*/  @P0 LOP3.LUT R5, R5, 0x80000, RZ, 0xfc, !PT ;  /* 0x0008000005050812 */ /* 0x000fe400078efcff */
[----:B------:R-:W-:-:S13]  /*20010*/  ISETP.LT.OR P0, PT, R26, 0x22, !P3 ;  /* 0x000000221a00780c */ /* 0x000fda0005f01670 */
[----:B------:R-:W0:Y:S02]  /*20020*/  @!P0 LDC.64 R14, c[0x0][0x5c0] ;  /* 0x00017000ff0e8b82 */ /* 0x000e240000000a00 */
[----:B0-----:R-:W-:-:S04]  /*20030*/  @!P0 IADD3 R20, P5, P6, R12, R14, R8 ;  /* 0x0000000e0c148210 */ /* 0x001fc80007ebe008 */
[----:B------:R-:W-:Y:S02]  /*20040*/  @!P0 IADD3.X R21, R28, R15, R7, P5, P6 ;  /* 0x0000000f1c158210 */ /* 0x000fe40002fec407 */
[----:B------:R-:W-:-:S13]  /*20050*/  ISETP.LT.OR P5, PT, R26, 0x29, !P3 ;  /* 0x000000291a00780c */ /* 0x000fda0005fa1670 */
[----:B------:R-:W0:Y:S01]  /*20060*/  @!P5 LDC.64 R14, c[0x0][0x5c0] ;  /* 0x00017000ff0edb82 */ /* 0x000e220000000a00 */
[----:B------:R-:W-:-:S04]  /*20070*/  LOP3.LUT R0, R0, 0xffffffbf, RZ, 0xc0, !PT ;  /* 0xffffffbf00007812 */ /* 0x000fc800078ec0ff */
[----:B------:R-:W-:-:S04]  /*20080*/  @P0 LOP3.LUT R0, R0, 0x40, RZ, 0xfc, !PT ;  /* 0x0000004000000812 */ /* 0x000fc800078efcff */
[C---:B------:R-:W-:Y:S01]  /*20090*/  LOP3.LUT P6, RZ, R0.reuse, 0x100, RZ, 0xc0, !PT ;  /* 0x0000010000ff7812 */ /* 0x040fe200078cc0ff */
        /* <DEDUP_REMOVED lines=16> */
[----:B------:R-:W-:Y:S02]  /*201a0*/  F2FP.SATFINITE.E4M3.F32.PACK_AB_MERGE_C R13, RZ, R13, RZ ;  /* 0x0000000dff0d723e */ /* 0x000fe400048070ff */
[----:B0-----:R-:W-:-:S04]  /*201b0*/  @!P5 IADD3 R62, P2, P4, R12, R14, R8 ;  /* 0x0000000e0c3ed210 */ /* 0x001fc80007c5e008 */
[----:B------:R-:W-:Y:S02]  /*201c0*/  @!P5 IADD3.X R63, R28, R15, R7, P2, P4 ;  /* 0x0000000f1c3fd210 */ /* 0x000fe400017e8407 */
[----:B------:R-:W-:Y:S02]  /*201d0*/  ISETP.LT.OR P4, PT, R26, 0x9, !P1 ;  /* 0x000000091a00780c */ /* 0x000fe40004f81670 */
[----:B------:R-:W-:Y:S01]  /*201e0*/  LOP3.LUT P0, RZ, R5, 0x80000, RZ, 0xc0, !PT ;  /* 0x0008000005ff7812 */ /* 0x000fe2000780c0ff */
[----:B------:R3:W-:Y:S10]  /*201f0*/  @!P6 STG.E.U8 desc[UR38][R38.64+0x8], R13 ;  /* 0x0000080d2600e986 */ /* 0x0007f4000c101126 */
[----:B------:R-:W0:Y:S01]  /*20200*/  @!P4 LDC.64 R14, c[0x0][0x5c0] ;  /* 0x00017000ff0ecb82 */ /* 0x000e220000000a00 */
[----:B---3--:R-:W-:Y:S01]  /*20210*/  FMUL R13, R53, UR33 ;  /* 0x00000021350d7c20 */ /* 0x008fe20008400000 */
[----:B------:R-:W-:-:S04]  /*20220*/  LOP3.LUT R0, R0, 0xfffffeff, RZ, 0xc0, !PT ;  /* 0xfffffeff00007812 */ /* 0x000fc800078ec0ff */
[----:B------:R-:W-:Y:S02]  /*20230*/  F2FP.SATFINITE.E4M3.F32.PACK_AB_MERGE_C R13, RZ, R13, RZ ;  /* 0x0000000dff0d723e */ /* 0x000fe400048070ff */
[----:B------:R-:W-:-:S03]  /*20240*/  @P5 LOP3.LUT R0, R0, 0x100, RZ, 0xfc, !PT ;  /* 0x0000010000005812 */ /* 0x000fc600078efcff */
[----:B------:R1:W-:Y:S02]  /*20250*/  @!P0 STG.E.U8 desc[UR38][R22.64+0x9], R13 ;  /* 0x0000090d16008986 */ /* 0x0003e4000c101126 */
[----:B-1----:R-:W-:-:S04]  /*20260*/  @!P4 IADD3 R13, P2, P5, R3, R12, R10 ;  /* 0x0000000c030dc210 */ /* 0x002fc80007d5e00a */
[----:B------:R-:W-:Y:S02]  /*20270*/  @!P4 IADD3.X R16, R4, R28, R9, P2, P5 ;  /* 0x0000001c0410c210 */ /* 0x000fe400017ea409 */
[----:B0-----:R-:W-:Y:S01]  /*20280*/  @!P4 IADD3 R14, P2, R13, R14, RZ ;  /* 0x0000000e0d0ec210 */ /* 0x001fe20007f5e0ff */
[----:B----4-:R-:W-:-:S04]  /*20290*/  FMUL R13, R52, UR33 ;  /* 0x00000021340d7c20 */ /* 0x010fc80008400000 */
[----:B------:R-:W-:Y:S01]  /*202a0*/  @!P4 IMAD.X R15, R16, 0x1, R15, P2 ;  /* 0x00000001100fc824 */ /* 0x000fe200010e060f */
[----:B------:R-:W-:-:S05]  /*202b0*/  F2FP.SATFINITE.E4M3.F32.PACK_AB_MERGE_C R13, RZ, R13, RZ ;  /* 0x0000000dff0d723e */ /* 0x000fca00048070ff */
[----:B------:R0:W-:Y:S01]  /*202c0*/  @!P4 STG.E.U8 desc[UR38][R14.64+0x8], R13 ;  /* 0x0000080d0e00c986 */ /* 0x0001e2000c101126 */
[C---:B------:R-:W-:Y:S02]  /*202d0*/  ISETP.LT.OR P2, PT, R26.reuse, 0xa, !P1 ;  /* 0x0000000a1a00780c */ /* 0x040fe40004f41670 */
[----:B------:R-:W-:-:S11]  /*202e0*/  ISETP.LT.OR P0, PT, R26, 0x32, !P3 ;  /* 0x000000321a00780c */ /* 0x000fd60005f01670 */
[----:B------:R-:W1:Y:S08]  /*202f0*/  @!P2 LDC.64 R16, c[0x0][0x5c0] ;  /* 0x00017000ff10ab82 */ /* 0x000e700000000a00 */
[----:B0-----:R-:W0:Y:S01]  /*20300*/  @!P0 LDC.64 R14, c[0x0][0x5c0] ;  /* 0x00017000ff0e8b82 */ /* 0x001e220000000a00 */
[----:B------:R-:W-:Y:S01]  /*20310*/  @!P2 IADD3 R22, P5, P6, R3, R12, R10 ;  /* 0x0000000c0316a210 */ /* 0x000fe20007ebe00a */
[----:B--2---:R-:W-:-:S02]  /*20320*/  FMUL R13, R29, UR33 ;  /* 0x000000211d0d7c20 */ /* 0x004fc40008400000 */
[----:B------:R-:W2:Y:S01]  /*20330*/  LDL.LU R29, [R1+0xe8] ;  /* 0x0000e800011d7983 */ /* 0x000ea20000300800 */
[----:B------:R-:W-:Y:S02]  /*20340*/  @!P2 IADD3.X R27, R4, R28, R9, P5, P6 ;  /* 0x0000001c041ba210 */ /* 0x000fe40002fec409 */
[----:B-1----:R-:W-:Y:S02]  /*20350*/  @!P2 IADD3 R16, P4, R22, R16, RZ ;  /* 0x000000101610a210 */ /* 0x002fe40007f9e0ff */
[----:B------:R-:W-:Y:S02]  /*20360*/  LOP3.LUT R0, R0, 0xfffffffb, RZ, 0xc0, !PT ;  /* 0xfffffffb00007812 */ /* 0x000fe400078ec0ff */
[----:B0-----:R-:W-:Y:S02]  /*20370*/  @!P0 IADD3 R22, P5, P6, R12, R14, R8 ;  /* 0x0000000e0c168210 */ /* 0x001fe40007ebe008 */
[----:B------:R-:W-:Y:S02]  /*20380*/  @P0 LOP3.LUT R0, R0, 0x4, RZ, 0xfc, !PT ;  /* 0x0000000400000812 */ /* 0x000fe400078efcff */
[----:B------:R-:W-:-:S02]  /*20390*/  @!P0 IADD3.X R23, R28, R15, R7, P5, P6 ;  /* 0x0000000f1c178210 */ /* 0x000fc40002fec407 */
[----:B------:R-:W-:-:S13]  /*203a0*/  ISETP.LT.OR P0, PT, R26, 0x39, !P3 ;  /* 0x000000391a00780c */ /* 0x000fda0005f01670 */
[----:B------:R-:W0:Y:S01]  /*203b0*/  @!P0 LDC.64 R14, c[0x0][0x5c0] ;  /* 0x00017000ff0e8b82 */ /* 0x000e220000000a00 */
[----:B------:R-:W-:Y:S01]  /*203c0*/  @!P2 IMAD.X R17, R27, 0x1, R17, P4 ;  /* 0x000000011b11a824 */ /* 0x000fe200020e0611 */
[----:B------:R-:W-:Y:S02]  /*203d0*/  F2FP.SATFINITE.E4M3.F32.PACK_AB_MERGE_C R13, RZ, R13, RZ ;  /* 0x0000000dff0d723e */ /* 0x000fe400048070ff */
[C---:B------:R-:W-:Y:S02]  /*203e0*/  LOP3.LUT P5, RZ, R0.reuse, 0x400, RZ, 0xc0, !PT ;  /* 0x0000040000ff7812 */ /* 0x040fe400078ac0ff */
[C---:B------:R-:W-:Y:S01]  /*203f0*/  LOP3.LUT P6, RZ, R0.reuse, 0x2, RZ, 0xc0, !PT ;  /* 0x0000000200ff7812 */ /* 0x040fe200078cc0ff */
[----:B------:R1:W-:Y:S01]  /*20400*/  @!P2 STG.E.U8 desc[UR38][R16.64+0x9], R13 ;  /* 0x0000090d1000a986 */ /* 0x0003e2000c101126 */
[----:B------:R-:W-:-:S04]  /*20410*/  LOP3.LUT R0, R0, 0xffdfffff, RZ, 0xc0, !PT ;  /* 0xffdfffff00007812 */ /* 0x000fc800078ec0ff */
[----:B------:R-:W-:Y:S02]  /*20420*/  @P0 LOP3.LUT R0, R0, 0x200000, RZ, 0xfc, !PT ;  /* 0x0020000000000812 */ /* 0x000fe400078efcff */
[----:B0-----:R-:W-:-:S04]  /*20430*/  @!P0 IADD3 R52, P2, P4, R12, R14, R8 ;  /* 0x0000000e0c348210 */ /* 0x001fc80007c5e008 */
[----:B------:R-:W-:Y:S02]  /*20440*/  @!P0 IADD3.X R53, R28, R15, R7, P2, P4 ;  /* 0x0000000f1c358210 */ /* 0x000fe400017e8407 */
[----:B------:R-:W-:Y:S01]  /*20450*/  ISETP.LT.OR P0, PT, R26, 0x3a, !P3 ;  /* 0x0000003a1a00780c */ /* 0x000fe20005f01670 */
[----:B-1----:R-:W-:Y:S02]  /*20460*/  FMUL R13, R60, UR33 ;  /* 0x000000213c0d7c20 */ /* 0x002fe40008400000 */
[----:B------:R-:W3:Y:S01]  /*20470*/  LDL.LU R60, [R1+0xec] ;  /* 0x0000ec00013c7983 */ /* 0x000ee20000300800 */
[----:B------:R-:W-:Y:S02]  /*20480*/  LOP3.LUT R0, R0, 0xffefffff, RZ, 0xc0, !PT ;  /* 0xffefffff00007812 */ /* 0x000fe400078ec0ff */
[----:B------:R-:W-:Y:S01]  /*20490*/  LOP3.LUT R5, R5, 0xfffbffff, RZ, 0xc0, !PT ;  /* 0xfffbffff05057812 */ /* 0x000fe200078ec0ff */
[----:B------:R-:W4:Y:S06]  /*204a0*/  LDL.LU R66, [R1+0xf0] ;  /* 0x0000f00001427983 */ /* 0x000f2c0000300800 */
[----:B------:R-:W0:Y:S01]  /*204b0*/  @!P0 LDC.64 R14, c[0x0][0x5c0] ;  /* 0x00017000ff0e8b82 */ /* 0x000e220000000a00 */
[----:B------:R-:W-:-:S02]  /*204c0*/  @P0 LOP3.LUT R0, R0, 0x100000, RZ, 0xfc, !PT ;  /* 0x0010000000000812 */ /* 0x000fc400078efcff */
[----:B------:R-:W-:Y:S02]  /*204d0*/  @P3 LOP3.LUT R5, R5, 0x40000, RZ, 0xfc, !PT ;  /* 0x0004000005053812 */ /* 0x000fe400078efcff */
[----:B0-----:R-:W-:-:S04]  /*204e0*/  @!P0 IADD3 R38, P2, P4, R12, R14, R8 ;  /* 0x0000000e0c268210 */ /* 0x001fc80007c5e008 */
[----:B------:R-:W-:Y:S02]  /*204f0*/  @!P0 IADD3.X R39, R28, R15, R7, P2, P4 ;  /* 0x0000000f1c278210 */ /* 0x000fe400017e8407 */
[----:B------:R-:W-:-:S04]  /*20500*/  ISETP.GE.AND P0, PT, R11, 0x101, PT ;  /* 0x000001010b00780c */ /* 0x000fc80003f06270 */
[----:B------:R-:W-:-:S13]  /*20510*/  ISETP.LT.OR P3, PT, R26, 0x21, !P0 ;  /* 0x000000211a00780c */ /* 0x000fda0004761670 */
[----:B------:R-:W0:Y:S01]  /*20520*/  @!P3 LDC.64 R14, c[0x0][0x5c0] ;  /* 0x00017000ff0ebb82 */ /* 0x000e220000000a00 */
[----:B------:R-:W-:Y:S02]  /*20530*/  F2FP.SATFINITE.E4M3.F32.PACK_AB_MERGE_C R13, RZ, R13, RZ ;  /* 0x0000000dff0d723e */ /* 0x000fe400048070ff */
[----:B0-----:R-:W-:-:S04]  /*20540*/  @!P3 IADD3 R64, P2, P4, R12, R14, R10 ;  /* 0x0000000e0c40b210 */ /* 0x001fc80007c5e00a */
[----:B------:R-:W-:Y:S02]  /*20550*/  @!P3 IADD3.X R65, R28, R15, R9, P2, P4 ;  /* 0x0000000f1c41b210 */ /* 0x000fe400017e8409 */
[----:B------:R-:W-:Y:S01]  /*20560*/  ISETP.LT.OR P4, PT, R26, 0x11, !P1 ;  /* 0x000000111a00780c */ /* 0x000fe20004f81670 */
[----:B------:R0:W-:-:S12]  /*20570*/  @!P5 STG.E.U8 desc[UR38][R42.64+0x10], R13 ;  /* 0x0000100d2a00d986 */ /* 0x0001d8000c101126 */
[----:B------:R-:W1:Y:S01]  /*20580*/  @!P4 LDC.64 R14, c[0x0][0x5c0] ;  /* 0x00017000ff0ecb82 */ /* 0x000e620000000a00 */
[----:B0-----:R-:W-:-:S05]  /*20590*/  FMUL R13, R61, UR33 ;  /* 0x000000213d0d7c20 */ /* 0x001fca0008400000 */
[----:B------:R-:W-:-:S05]  /*205a0*/  F2FP.SATFINITE.E4M3.F32.PACK_AB_MERGE_C R13, RZ, R13, RZ ;  /* 0x0000000dff0d723e */ /* 0x000fca00048070ff */
[----:B------:R0:W-:Y:S02]  /*205b0*/  @!P6 STG.E.U8 desc[UR38][R18.64+0x11], R13 ;  /* 0x0000110d1200e986 */ /* 0x0001e4000c101126 */
[----:B0-----:R-:W-:-:S04]  /*205c0*/  @!P4 IADD3 R13, P2, P5, R3, R12, R10 ;  /* 0x0000000c030dc210 */ /* 0x001fc80007d5e00a */
[----:B------:R-:W-:Y:S02]  /*205d0*/  @!P4 IADD3.X R16, R4, R28, R9, P2, P5 ;  /* 0x0000001c0410c210 */ /* 0x000fe400017ea409 */
[----:B-1----:R-:W-:Y:S01]  /*205e0*/  @!P4 IADD3 R14, P2, R13, R14, RZ ;  /* 0x0000000e0d0ec210 */ /* 0x002fe20007f5e0ff */
[----:B--2---:R-:W-:Y:S02]  /*205f0*/  FMUL R13, R29, UR33 ;  /* 0x000000211d0d7c20 */ /* 0x004fe40008400000 */
[----:B------:R-:W2:Y:S04]  /*20600*/  LDL.LU R29, [R1+0xf4] ;  /* 0x0000f400011d7983 */ /* 0x000ea80000300800 */
[----:B------:R-:W2:Y:S04]  /*20610*/  LDL.LU R69, [R1+0xf8] ;  /* 0x0000f80001457983 */ /* 0x000ea80000300800 */
[----:B------:R-:W2:Y:S04]  /*20620*/  LDL.LU R68, [R1+0xfc] ;  /* 0x0000fc0001447983 */ /* 0x000ea80000300800 */
[----:B------:R-:W2:Y:S01]  /*20630*/  LDL.LU R71, [R1+0x100] ;  /* 0x0001000001477983 */ /* 0x000ea20000300800 */
[----:B------:R-:W-:Y:S01]  /*20640*/  LOP3.LUT R0, R0, 0xfffffbff, RZ, 0xc0, !PT ;  /* 0xfffffbff00007812 */ /* 0x000fe200078ec0ff */
[----:B------:R-:W-:Y:S01]  /*20650*/  @!P4 IMAD.X R15, R16, 0x1, R15, P2 ;  /* 0x00000001100fc824 */ /* 0x000fe200010e060f */
[----:B------:R-:W-:Y:S01]  /*20660*/  ISETP.LT.OR P2, PT, R26, 0x12, !P1 ;  /* 0x000000121a00780c */ /* 0x000fe20004f41670 */
[----:B------:R-:W2:Y:S01]  /*20670*/  LDL.LU R70, [R1+0x104] ;  /* 0x0001040001467983 */ /* 0x000ea20000300800 */
[----:B------:R-:W-:-:S02]  /*20680*/  @P3 LOP3.LUT R0, R0, 0x400, RZ, 0xfc, !PT ;  /* 0x0000040000003812 */ /* 0x000fc400078efcff */
[----:B------:R-:W-:Y:S01]  /*20690*/  ISETP.LT.OR P3, PT, R26, 0x22, !P0 ;  /* 0x000000221a00780c */ /* 0x000fe20004761670 */
[----:B------:R-:W2:Y:S01]  /*206a0*/  LDL.LU R73, [R1+0x108] ;  /* 0x0001080001497983 */ /* 0x000ea20000300800 */
[----:B------:R-:W-:-:S05]  /*206b0*/  F2FP.SATFINITE.E4M3.F32.PACK_AB_MERGE_C R13, RZ, R13, RZ ;  /* 0x0000000dff0d723e */ /* 0x000fca00048070ff */
[----:B------:R0:W-:Y:S02]  /*206c0*/  @!P4 STG.E.U8 desc[UR38][R14.64+0x10], R13 ;  /* 0x0000100d0e00c986 */ /* 0x0001e4000c101126 */
[----:B------:R-:W1:Y:S08]  /*206d0*/  @!P2 LDC.64 R16, c[0x0][0x5c0] ;  /* 0x00017000ff10ab82 */ /* 0x000e700000000a00 */
[----:B0-----:R-:W0:Y:S01]  /*206e0*/  @!P3 LDC.64 R14, c[0x0][0x5c0] ;  /* 0x00017000ff0ebb82 */ /* 0x001e220000000a00 */
[----:B------:R-:W-:-:S02]  /*206f0*/  @!P2 IADD3 R18, P5, P6, R3, R12, R10 ;  /* 0x0000000c0312a210 */ /* 0x000fc40007ebe00a */
[----:B------:R-:W-:Y:S02]  /*20700*/  LOP3.LUT R0, R0, 0xfffffffd, RZ, 0xc0, !PT ;  /* 0xfffffffd00007812 */ /* 0x000fe400078ec0ff */
[----:B------:R-:W-:Y:S02]  /*20710*/  @!P2 IADD3.X R27, R4, R28, R9, P5, P6 ;  /* 0x0000001c041ba210 */ /* 0x000fe40002fec409 */
[----:B------:R-:W-:Y:S02]  /*20720*/  @P3 LOP3.LUT R0, R0, 0x2, RZ, 0xfc, !PT ;  /* 0x0000000200003812 */ /* 0x000fe400078efcff */
[----:B-1----:R-:W-:Y:S02]  /*20730*/  @!P2 IADD3 R16, P4, R18, R16, RZ ;  /* 0x000000101210a210 */ /* 0x002fe40007f9e0ff */
[----:B0-----:R-:W-:-:S04]  /*20740*/  @!P3 IADD3 R18, P5, P6, R12, R14, R10 ;  /* 0x0000000e0c12b210 */ /* 0x001fc80007ebe00a */
[----:B------:R-:W-:Y:S02]  /*20750*/  @!P3 IADD3.X R19, R28, R15, R9, P5, P6 ;  /* 0x0000000f1c13b210 */ /* 0x000fe40002fec409 */
[----:B------:R-:W-:-:S13]  /*20760*/  ISETP.LT.OR P3, PT, R26, 0x29, !P0 ;  /* 0x000000291a00780c */ /* 0x000fda0004761670 */
[----:B------:R-:W0:Y:S01]  /*20770*/  @!P3 LDC.64 R14, c[0x0][0x5c0] ;  /* 0x00017000ff0ebb82 */ /* 0x000e220000000a00 */
[----:B---3--:R-:W-:Y:S01]  /*20780*/  FMUL R13, R60, UR33 ;  /* 0x000000213c0d7c20 */ /* 0x008fe20008400000 */
[----:B------:R-:W-:-:S04]  /*20790*/  @!P2 IMAD.X R17, R27, 0x1, R17, P4 ;  /* 0x000000011b11a824 */ /* 0x000fc800020e0611 */
        /* <DEDUP_REMOVED lines=9> */
[----:B----4-:R-:W-:-:S12]  /*20830*/  FMUL R13, R66, UR33 ;  /* 0x00000021420d7c20 */ /* 0x010fd80008400000 */
[----:B------:R-:W0:Y:S01]  /*20840*/  @!P3 LDC.64 R14, c[0x0][0x5c0] ;  /* 0x00017000ff0ebb82 */ /* 0x000e220000000a00 */
[----:B------:R-:W-:-:S05]  /*20850*/  F2FP.SATFINITE.E4M3.F32.PACK_AB_MERGE_C R13, RZ, R13, RZ ;  /* 0x0000000dff0d723e */ /* 0x000fca00048070ff */
[----:B------:R2:W-:Y:S01]  /*20860*/  @!P5 STG.E.U8 desc[UR38][R40.64+0x18], R13 ;  /* 0x0000180d2800d986 */ /* 0x0005e2000c101126 */
        /* <DEDUP_REMOVED lines=11> */
[----:B------:R-:W-:Y:S01]  /*20920*/  @P5 LOP3.LUT R0, R0, 0x1000000, RZ, 0xfc, !PT ;  /* 0x0100000000005812 */ /* 0x000fe200078efcff */
[----:B--2---:R-:W-:-:S05]  /*20930*/  FMUL R13, R29, UR33 ;  /* 0x000000211d0d7c20 */ /* 0x004fca0008400000 */
[----:B------:R-:W-:-:S05]  /*20940*/  F2FP.SATFINITE.E4M3.F32.PACK_AB_MERGE_C R13, RZ, R13, RZ ;  /* 0x0000000dff0d723e */ /* 0x000fca00048070ff */
[----:B------:R1:W-:Y:S02]  /*20950*/  @!P6 STG.E.U8 desc[UR38][R32.64+0x19], R13 ;  /* 0x0000190d2000e986 */ /* 0x0003e4000c101126 */
[----:B-1----:R-:W-:-:S04]  /*20960*/  @!P4 IADD3 R13, P2, P5, R3, R12, R10 ;  /* 0x0000000c030dc210 */ /* 0x002fc80007d5e00a */
[----:B------:R-:W-:Y:S02]  /*20970*/  @!P4 IADD3.X R16, R4, R28, R9, P2, P5 ;  /* 0x0000001c0410c210 */ /* 0x000fe400017ea409 */
[----:B0-----:R-:W-:-:S05]  /*20980*/  @!P4 IADD3 R14, P2, R13, R14, RZ ;  /* 0x0000000e0d0ec210 */ /* 0x001fca0007f5e0ff */
[----:B------:R-:W-:Y:S01]  /*20990*/  @!P4 IMAD.X R15, R16, 0x1, R15, P2 ;  /* 0x00000001100fc824 */ /* 0x000fe200010e060f */
[C---:B------:R-:W-:Y:S02]  /*209a0*/  ISETP.LT.OR P2, PT, R26.reuse, 0x1a, !P1 ;  /* 0x0000001a1a00780c */ /* 0x040fe40004f41670 */
[----:B------:R-:W-:Y:S01]  /*209b0*/  ISETP.LT.OR P1, PT, R26, 0x32, !P0 ;  /* 0x000000321a00780c */ /* 0x000fe20004721670 */
[----:B------:R-:W-:-:S10]  /*209c0*/  FMUL R13, R69, UR33 ;  /* 0x00000021450d7c20 */ /* 0x000fd40008400000 */
[----:B------:R-:W0:Y:S01]  /*209d0*/  @!P2 LDC.64 R16, c[0x0][0x5c0] ;  /* 0x00017000ff10ab82 */ /* 0x000e220000000a00 */
[----:B------:R-:W-:-:S05]  /*209e0*/  F2FP.SATFINITE.E4M3.F32.PACK_AB_MERGE_C R13, RZ, R13, RZ ;  /* 0x0000000dff0d723e */ /* 0x000fca00048070ff */
[----:B------:R1:W-:Y:S01]  /*209f0*/  @!P4 STG.E.U8 desc[UR38][R14.64+0x18], R13 ;  /* 0x0000180d0e00c986 */ /* 0x0003e2000c101126 */
[----:B------:R-:W-:-:S04]  /*20a00*/  @!P2 IADD3 R27, P5, P6, R3, R12, R10 ;  /* 0x0000000c031ba210 */ /* 0x000fc80007ebe00a */
[----:B------:R-:W-:Y:S01]  /*20a10*/  @!P2 IADD3.X R29, R4, R28, R9, P5, P6 ;  /* 0x0000001c041da210 */ /* 0x000fe20002fec409 */
[----:B-1----:R-:W1:Y:S01]  /*20a20*/  @!P1 LDC.64 R14, c[0x0][0x5c0] ;  /* 0x00017000ff0e9b82 */ /* 0x002e620000000a00 */
[----:B------:R-:W-:Y:S01]  /*20a30*/  FMUL R13, R68, UR33 ;  /* 0x00000021440d7c20 */ /* 0x000fe20008400000 */
[----:B0-----:R-:W-:-:S04]  /*20a40*/  @!P2 IADD3 R16, P4, R27, R16, RZ ;  /* 0x000000101b10a210 */ /* 0x001fc80007f9e0ff */
[----:B------:R-:W-:Y:S01]  /*20a50*/  F2FP.SATFINITE.E4M3.F32.PACK_AB_MERGE_C R13, RZ, R13, RZ ;  /* 0x0000000dff0d723e */ /* 0x000fe200048070ff */
[----:B------:R-:W-:-:S05]  /*20a60*/  @!P2 IMAD.X R17, R29, 0x1, R17, P4 ;  /* 0x000000011d11a824 */ /* 0x000fca00020e0611 */
[----:B------:R0:W-:Y:S02]  /*20a70*/  @!P2 STG.E.U8 desc[UR38][R16.64+0x19], R13 ;  /* 0x0000190d1000a986 */ /* 0x0001e4000c101126 */
[----:B0-----:R-:W-:Y:S02]  /*20a80*/  FMUL R13, R71, UR33 ;  /* 0x00000021470d7c20 */ /* 0x001fe40008400000 */
[----:B------:R-:W2:Y:S01]  /*20a90*/  LDL.LU R71, [R1+0x10c] ;  /* 0x00010c0001477983 */ /* 0x000ea20000300800 */
[----:B-1----:R-:W-:-:S03]  /*20aa0*/  @!P1 IADD3 R32, P5, P6, R12, R14, R10 ;  /* 0x0000000e0c209210 */ /* 0x002fc60007ebe00a */
[----:B------:R-:W3:Y:S01]  /*20ab0*/  LDL.LU R72, [R1+0x110] ;  /* 0x0001100001487983 */ /* 0x000ee20000300800 */
[----:B------:R-:W-:Y:S02]  /*20ac0*/  @!P1 IADD3.X R33, R28, R15, R9, P5, P6 ;  /* 0x0000000f1c219210 */ /* 0x000fe40002fec409 */
[----:B------:R-:W-:-:S13]  /*20ad0*/  ISETP.LT.OR P5, PT, R26, 0x39, !P0 ;  /* 0x000000391a00780c */ /* 0x000fda00047a1670 */
[----:B------:R-:W0:Y:S01]  /*20ae0*/  @!P5 LDC.64 R14, c[0x0][0x5c0] ;  /* 0x00017000ff0edb82 */ /* 0x000e220000000a00 */
[----:B------:R-:W-:Y:S02]  /*20af0*/  ISETP.GE.AND P6, PT, R11, 0x1, PT ;  /* 0x000000010b00780c */ /* 0x000fe40003fc6270 */
[----:B0-----:R-:W-:-:S04]  /*20b00*/  @!P5 IADD3 R68, P2, P4, R12, R14, R10 ;  /* 0x0000000e0c44d210 */ /* 0x001fc80007c5e00a */
[----:B------:R-:W-:Y:S02]  /*20b10*/  @!P5 IADD3.X R69, R28, R15, R9, P2, P4 ;  /* 0x0000000f1c45d210 */ /* 0x000fe400017e8409 */
[----:B------:R-:W-:-:S13]  /*20b20*/  ISETP.LT.OR P2, PT, R26, 0x21, !P6 ;  /* 0x000000211a00780c */ /* 0x000fda0007741670 */
[----:B------:R-:W0:Y:S01]  /*20b30*/  @!P2 LDC.64 R14, c[0x0][0x5c0] ;  /* 0x00017000ff0eab82 */ /* 0x000e220000000a00 */
[----:B------:R-:W-:Y:S02]  /*20b40*/  F2FP.SATFINITE.E4M3.F32.PACK_AB_MERGE_C R13, RZ, R13, RZ ;  /* 0x0000000dff0d723e */ /* 0x000fe400048070ff */
[----:B0-----:R-:W-:-:S05]  /*20b50*/  @!P2 IADD3 R14, P4, R12, R14, RZ ;  /* 0x0000000e0c0ea210 */ /* 0x001fca0007f9e0ff */
[----:B------:R-:W-:-:S05]  /*20b60*/  @!P2 IMAD.X R15, R28, 0x1, R15, P4 ;  /* 0x000000011c0fa824 */ /* 0x000fca00020e060f */
[----:B------:R0:W-:Y:S02]  /*20b70*/  @!P2 STG.E.U8 desc[UR38][R14.64+0x20], R13 ;  /* 0x0000200d0e00a986 */ /* 0x0001e4000c101126 */
[----:B0-----:R-:W-:Y:S02]  /*20b80*/  FMUL R13, R70, UR33 ;  /* 0x00000021460d7c20 */ /* 0x001fe40008400000 */
[----:B------:R-:W4:Y:S01]  /*20b90*/  LDL.LU R70, [R1+0x114] ;  /* 0x0001140001467983 */ /* 0x000f220000300800 */
[----:B------:R-:W-:-:S13]  /*20ba0*/  ISETP.LT.OR P2, PT, R26, 0x22, !P6 ;  /* 0x000000221a00780c */ /* 0x000fda0007741670 */
[----:B------:R-:W0:Y:S01]  /*20bb0*/  @!P2 LDC.64 R14, c[0x0][0x5c0] ;  /* 0x00017000ff0eab82 */ /* 0x000e220000000a00 */
[----:B------:R-:W-:Y:S02]  /*20bc0*/  ISETP.LT.OR P0, PT, R26, 0x3a, !P0 ;  /* 0x0000003a1a00780c */ /* 0x000fe40004701670 */
[----:B------:R-:W-:Y:S02]  /*20bd0*/  F2FP.SATFINITE.E4M3.F32.PACK_AB_MERGE_C R13, RZ, R13, RZ ;  /* 0x0000000dff0d723e */ /* 0x000fe400048070ff */
[----:B------:R-:W-:Y:S02]  /*20be0*/  LOP3.LUT R0, R0, 0xfffff7ff, RZ, 0xc0, !PT ;  /* 0xfffff7ff00007812 */ /* 0x000fe400078ec0ff */
[----:B0-----:R-:W-:-:S05]  /*20bf0*/  @!P2 IADD3 R14, P4, R12, R14, RZ ;  /* 0x0000000e0c0ea210 */ /* 0x001fca0007f9e0ff */
[----:B------:R-:W-:-:S05]  /*20c00*/  @!P2 IMAD.X R15, R28, 0x1, R15, P4 ;  /* 0x000000011c0fa824 */ /* 0x000fca00020e060f */
[----:B------:R0:W-:Y:S01]  /*20c10*/  @!P2 STG.E.U8 desc[UR38][R14.64+0x21], R13 ;  /* 0x0000210d0e00a986 */ /* 0x0001e2000c101126 */
[----:B------:R-:W-:Y:S01]  /*20c20*/  @P1 LOP3.LUT R0, R0, 0x800, RZ, 0xfc, !PT ;  /* 0x0000080000001812 */ /* 0x000fe200078efcff */
[----:B0-----:R-:W0:Y:S03]  /*20c30*/  @!P0 LDC.64 R14, c[0x0][0x5c0] ;  /* 0x00017000ff0e8b82 */ /* 0x001e260000000a00 */
[----:B------:R-:W-:Y:S02]  /*20c40*/  LOP3.LUT R0, R0, 0xfdffffff, RZ, 0xc0, !PT ;  /* 0xfdffffff00007812 */ /* 0x000fe400078ec0ff */
[----:B------:R-:W-:Y:S02]  /*20c50*/  LOP3.LUT P1, RZ, R5, 0x20000, RZ, 0xc0, !PT ;  /* 0x0002000005ff7812 */ /* 0x000fe4000782c0ff */
[----:B------:R-:W-:Y:S02]  /*20c60*/  @P5 LOP3.LUT R0, R0, 0x2000000, RZ, 0xfc, !PT ;  /* 0x0200000000005812 */ /* 0x000fe400078efcff */
[----:B------:R-:W-:-:S02]  /*20c70*/  ISETP.LT.OR P5, PT, R26, 0x41, !P1 ;  /* 0x000000411a00780c */ /* 0x000fc40004fa1670 */
[----:B0-----:R-:W-:-:S04]  /*20c80*/  @!P0 IADD3 R40, P2, P4, R12, R14, R10 ;  /* 0x0000000e0c288210 */ /* 0x001fc80007c5e00a */
[----:B------:R-:W-:-:S07]  /*20c90*/  @!P0 IADD3.X R41, R28, R15, R9, P2, P4 ;  /* 0x0000000f1c298210 */ /* 0x000fce00017e8409 */
[----:B------:R-:W0:Y:S01]  /*20ca0*/  @!P5 LDC.64 R14, c[0x0][0x5c0] ;  /* 0x00017000ff0edb82 */ /* 0x000e220000000a00 */
[----:B------:R-:W-:-:S04]  /*20cb0*/  LOP3.LUT R0, R0, 0xffffefff, RZ, 0xc0, !PT ;  /* 0xffffefff00007812 */ /* 0x000fc800078ec0ff */
[----:B------:R-:W-:Y:S02]  /*20cc0*/  @P0 LOP3.LUT R0, R0, 0x1000, RZ, 0xfc, !PT ;  /* 0x0000100000000812 */ /* 0x000fe400078efcff */
[----:B------:R-:W-:Y:S01]  /*20cd0*/  ISETP.LT.OR P0, PT, R26, 0x21, !P1 ;  /* 0x000000211a00780c */ /* 0x000fe20004f01670 */
[----:B------:R-:W-:Y:S01]  /*20ce0*/  FMUL R13, R73, UR33 ;  /* 0x00000021490d7c20 */ /* 0x000fe20008400000 */
[----:B0-----:R-:W-:-:S04]  /*20cf0*/  @!P5 IADD3 R104, P2, P4, R12, R14, R3 ;  /* 0x0000000e0c68d210 */ /* 0x001fc80007c5e003 */
[----:B------:R-:W-:Y:S02]  /*20d00*/  @!P5 IADD3.X R105, R28, R15, R4, P2, P4 ;  /* 0x0000000f1c69d210 */ /* 0x000fe400017e8404 */
[----:B------:R-:W-:Y:S02]  /*20d10*/  ISETP.LT.OR P5, PT, R26, 0x42, !P1 ;  /* 0x000000421a00780c */ /* 0x000fe40004fa1670 */
[----:B------:R-:W-:-:S05]  /*20d20*/  F2FP.SATFINITE.E4M3.F32.PACK_AB_MERGE_C R13, RZ, R13, RZ ;  /* 0x0000000dff0d723e */ /* 0x000fca00048070ff */
[----:B------:R0:W-:Y:S01]  /*20d30*/  @!P0 STG.E.U8 desc[UR38][R50.64+0x20], R13 ;  /* 0x0000200d32008986 */ /* 0x0001e2000c101126 */
[----:B------:R-:W-:-:S05]  /*20d40*/  ISETP.LT.OR P0, PT, R26, 0x22, !P1 ;  /* 0x000000221a00780c */ /* 0x000fca0004f01670 */
[----:B------:R-:W0:Y:S02]  /*20d50*/  @!P5 LDC.64 R14, c[0x0][0x5c0] ;  /* 0x00017000ff0edb82 */ /* 0x000e240000000a00 */
[----:B0-----:R-:W-:-:S04]  /*20d60*/  @!P5 IADD3 R50, P2, P4, R12, R14, R3 ;  /* 0x0000000e0c32d210 */ /* 0x001fc80007c5e003 */
[----:B------:R-:W-:Y:S01]  /*20d70*/  @!P5 IADD3.X R51, R28, R15, R4, P2, P4 ;  /* 0x0000000f1c33d210 */ /* 0x000fe200017e8404 */
[----:B--2---:R-:W-:Y:S02]  /*20d80*/  FMUL R13, R71, UR33 ;  /* 0x00000021470d7c20 */ /* 0x004fe40008400000 */
[----:B------:R-:W2:Y:S03]  /*20d90*/  LDL.LU R71, [R1+0x118] ;  /* 0x0001180001477983 */ /* 0x000ea60000300800 */
[----:B------:R-:W-:-:S05]  /*20da0*/  F2FP.SATFINITE.E4M3.F32.PACK_AB_MERGE_C R13, RZ, R13, RZ ;  /* 0x0000000dff0d723e */ /* 0x000fca00048070ff */
[----:B------:R3:W-:Y:S01]  /*20db0*/  @!P0 STG.E.U8 desc[UR38][R30.64+0x21], R13 ;  /* 0x0000210d1e008986 */ /* 0x0007e2000c101126 */
[----:B------:R-:W-:-:S13]  /*20dc0*/  ISETP.LT.OR P0, PT, R26, 0x49, !P1 ;  /* 0x000000491a00780c */ /* 0x000fda0004f01670 */
[----:B------:R-:W0:Y:S02]  /*20dd0*/  @!P0 LDC.64 R14, c[0x0][0x5c0] ;  /* 0x00017000ff0e8b82 */ /* 0x000e240000000a00 */
[----:B0-----:R-:W-:-:S04]  /*20de0*/  @!P0 IADD3 R112, P2, P4, R12, R14, R3 ;  /* 0x0000000e0c708210 */ /* 0x001fc80007c5e003 */
[----:B------:R-:W-:Y:S02]  /*20df0*/  @!P0 IADD3.X R113, R28, R15, R4, P2, P4 ;  /* 0x0000000f1c718210 */ /* 0x000fe400017e8404 */
[----:B------:R-:W-:-:S13]  /*20e00*/  ISETP.LT.OR P2, PT, R26, 0x29, !P6 ;  /* 0x000000291a00780c */ /* 0x000fda0007741670 */
[----:B------:R-:W0:Y:S01]  /*20e10*/  @!P2 LDC.64 R14, c[0x0][0x5c0] ;  /* 0x00017000ff0eab82 */ /* 0x000e220000000a00 */
[----:B---3--:R-:W-:Y:S02]  /*20e20*/  FMUL R13, R72, UR33 ;  /* 0x00000021480d7c20 */ /* 0x008fe40008400000 */
[----:B------:R-:W3:Y:S03]  /*20e30*/  LDL.LU R72, [R1+0x11c] ;  /* 0x00011c0001487983 */ /* 0x000ee60000300800 */
[----:B------:R-:W-:Y:S02]  /*20e40*/  F2FP.SATFINITE.E4M3.F32.PACK_AB_MERGE_C R13, RZ, R13, RZ ;  /* 0x0000000dff0d723e */ /* 0x000fe400048070ff */
[----:B0-----:R-:W-:-:S05]  /*20e50*/  @!P2 IADD3 R14, P4, R12, R14, RZ ;  /* 0x0000000e0c0ea210 */ /* 0x001fca0007f9e0ff */
[----:B------:R-:W-:-:S05]  /*20e60*/  @!P2 IMAD.X R15, R28, 0x1, R15, P4 ;  /* 0x000000011c0fa824 */ /* 0x000fca00020e060f */
[----:B------:R4:W-:Y:S02]  /*20e70*/  @!P2 STG.E.U8 desc[UR38][R14.64+0x28], R13 ;  /* 0x0000280d0e00a986 */ /* 0x0009e4000c101126 */
[----:B----4-:R-:W-:Y:S02]  /*20e80*/  FMUL R13, R70, UR33 ;  /* 0x00000021460d7c20 */ /* 0x010fe40008400000 */
[----:B------:R-:W4:Y:S01]  /*20e90*/  LDL.LU R70, [R1+0x120] ;  /* 0x0001200001467983 */ /* 0x000f220000300800 */
[----:B------:R-:W-:-:S13]  /*20ea0*/  ISETP.LT.OR P2, PT, R26, 0x2a, !P6 ;  /* 0x0000002a1a00780c */ /* 0x000fda0007741670 */
[----:B------:R-:W0:Y:S01]  /*20eb0*/  @!P2 LDC.64 R14, c[0x0][0x5c0] ;  /* 0x00017000ff0eab82 */ /* 0x000e220000000a00 */
[----:B------:R-:W-:Y:S02]  /*20ec0*/  ISETP.LT.OR P0, PT, R26, 0x4a, !P1 ;  /* 0x0000004a1a00780c */ /* 0x000fe40004f01670 */
[----:B------:R-:W-:Y:S02]  /*20ed0*/  F2FP.SATFINITE.E4M3.F32.PACK_AB_MERGE_C R13, RZ, R13, RZ ;  /* 0x0000000dff0d723e */ /* 0x000fe400048070ff */
[----:B0-----:R-:W-:-:S05]  /*20ee0*/  @!P2 IADD3 R14, P4, R12, R14, RZ ;  /* 0x0000000e0c0ea210 */ /* 0x001fca0007f9e0ff */
[----:B------:R-:W-:-:S05]  /*20ef0*/  @!P2 IMAD.X R15, R28, 0x1, R15, P4 ;  /* 0x000000011c0fa824 */ /* 0x000fca00020e060f */
[----:B------:R0:W-:Y:S02]  /*20f00*/  @!P2 STG.E.U8 desc[UR38][R14.64+0x29], R13 ;  /* 0x0000290d0e00a986 */ /* 0x0001e4000c101126 */
[----:B0-----:R-:W0:Y:S02]  /*20f10*/  @!P0 LDC.64 R14, c[0x0][0x5c0] ;  /* 0x00017000ff0e8b82 */ /* 0x001e240000000a00 */
[----:B0-----:R-:W-:-:S04]  /*20f20*/  @!P0 IADD3 R30, P2, P4, R12, R14, R3 ;  /* 0x0000000e0c1e8210 */ /* 0x001fc80007c5e003 */
[----:B------:R-:W-:Y:S02]  /*20f30*/  @!P0 IADD3.X R31, R28, R15, R4, P2, P4 ;  /* 0x0000000f1c1f8210 */ /* 0x000fe400017e8404 */
[----:B------:R-:W-:Y:S01]  /*20f40*/  ISETP.LT.OR P0, PT, R26, 0x29, !P1 ;  /* 0x000000291a00780c */ /* 0x000fe20004f01670 */
[----:B--2---:R-:W-:Y:S02]  /*20f50*/  FMUL R13, R71, UR33 ;  /* 0x00000021470d7c20 */ /* 0x004fe40008400000 */
[----:B------:R-:W2:Y:S03]  /*20f60*/  LDL.LU R71, [R1+0x124] ;  /* 0x0001240001477983 */ /* 0x000ea60000300800 */
[----:B------:R-:W-:-:S07]  /*20f70*/  F2FP.SATFINITE.E4M3.F32.PACK_AB_MERGE_C R13, RZ, R13, RZ ;  /* 0x0000000dff0d723e */ /* 0x000fce00048070ff */
[----:B------:R3:W-:Y:S01]  /*20f80*/  @!P0 STG.E.U8 desc[UR38][R48.64+0x28], R13 ;  /* 0x0000280d30008986 */ /* 0x0007e2000c101126 */
[----:B------:R-:W-:Y:S01]  /*20f90*/  ISETP.LT.OR P0, PT, R26, 0x2a, !P1 ;  /* 0x0000002a1a00780c */ /* 0x000fe20004f01670 */
[----:B---3--:R-:W-:Y:S02]  /*20fa0*/  FMUL R13, R72, UR33 ;  /* 0x00000021480d7c20 */ /* 0x008fe40008400000 */
[----:B------:R-:W3:Y:S03]  /*20fb0*/  LDL.LU R72, [R1+0x128] ;  /* 0x0001280001487983 */ /* 0x000ee60000300800 */
[----:B------:R-:W-:-:S07]  /*20fc0*/  F2FP.SATFINITE.E4M3.F32.PACK_AB_MERGE_C R13, RZ, R13, RZ ;  /* 0x0000000dff0d723e */ /* 0x000fce00048070ff */
[----:B------:R4:W-:Y:S02]  /*20fd0*/  @!P0 STG.E.U8 desc[UR38][R44.64+0x29], R13 ;  /* 0x0000290d2c008986 */ /* 0x0009e4000c101126 */
[----:B----4-:R-:W-:Y:S02]  /*20fe0*/  FMUL R13, R70, UR33 ;  /* 0x00000021460d7c20 */ /* 0x010fe40008400000 */
[----:B------:R-:W4:Y:S01]  /*20ff0*/  LDL.LU R70, [R1+0x12c] ;  /* 0x00012c0001467983 */ /* 0x000f220000300800 */
        /* <DEDUP_REMOVED lines=16> */
[----:B------:R-:W-:Y:S02]  /*21100*/  F2FP.SATFINITE.E4M3.F32.PACK_AB_MERGE_C R13, RZ, R13, RZ ;  /* 0x0000000dff0d723e */ /* 0x000fe400048070ff */
[----:B0-----:R-:W-:-:S05]  /*21110*/  @!P2 IADD3 R14, P4, R12, R14, RZ ;  /* 0x0000000e0c0ea210 */ /* 0x001fca0007f9e0ff */
[----:B------:R-:W-:-:S05]  /*21120*/  @!P2 IMAD.X R15, R28, 0x1, R15, P4 ;  /* 0x000000011c0fa824 */ /* 0x000fca00020e060f */
[----:B------:R0:W-:Y:S01]  /*21130*/  @!P2 STG.E.U8 desc[UR38][R14.64+0x30], R13 ;  /* 0x0000300d0e00a986 */ /* 0x0001e2000c101126 */
[----:B------:R-:W-:-:S13]  /*21140*/  ISETP.LT.OR P2, PT, R26, 0x32, !P6 ;  /* 0x000000321a00780c */ /* 0x000fda0007741670 */
[----:B0-----:R-:W0:Y:S01]  /*21150*/  @!P2 LDC.64 R14, c[0x0][0x5c0] ;  /* 0x00017000ff0eab82 */ /* 0x001e220000000a00 */
[----:B--2---:R-:W-:Y:S02]  /*21160*/  FMUL R13, R71, UR33 ;  /* 0x00000021470d7c20 */ /* 0x004fe40008400000 */
[----:B------:R-:W2:Y:S01]  /*21170*/  LDL.LU R71, [R1+0x130] ;  /* 0x0001300001477983 */ /* 0x000ea20000300800 */
[----:B------:R-:W-:Y:S02]  /*21180*/  LOP3.LUT R0, R0, 0xffffbfff, RZ, 0xc0, !PT ;  /* 0xffffbfff00007812 */ /* 0x000fe400078ec0ff */
[C---:B------:R-:W-:Y:S02]  /*21190*/  LOP3.LUT P3, RZ, R5.reuse, 0x40000, RZ, 0xc0, !PT ;  /* 0x0004000005ff7812 */ /* 0x040fe4000786c0ff */
[----:B------:R-:W-:Y:S02]  /*211a0*/  LOP3.LUT R2, R2, 0xfffffffe, RZ, 0xc0, !PT ;  /* 0xfffffffe02027812 */ /* 0x000fe400078ec0ff */
[----:B------:R-:W-:-:S02]  /*211b0*/  LOP3.LUT R5, R5, 0xffffdfff, RZ, 0xc0, !PT ;  /* 0xffffdfff05057812 */ /* 0x000fc400078ec0ff */
[----:B------:R-:W-:Y:S02]  /*211c0*/  @P5 LOP3.LUT R0, R0, 0x4000, RZ, 0xfc, !PT ;  /* 0x0000400000005812 */ /* 0x000fe400078efcff */
[----:B0-----:R-:W-:Y:S02]  /*211d0*/  @!P2 IADD3 R14, P4, R12, R14, RZ ;  /* 0x0000000e0c0ea210 */ /* 0x001fe40007f9e0ff */
[----:B------:R-:W-:Y:S02]  /*211e0*/  F2FP.SATFINITE.E4M3.F32.PACK_AB_MERGE_C R13, RZ, R13, RZ ;  /* 0x0000000dff0d723e */ /* 0x000fe400048070ff */
[----:B------:R-:W-:Y:S01]  /*211f0*/  @P0 LOP3.LUT R2, R2, 0x1, RZ, 0xfc, !PT ;  /* 0x0000000102020812 */ /* 0x000fe200078efcff */
[----:B------:R-:W-:Y:S01]  /*21200*/  @!P2 IMAD.X R15, R28, 0x1, R15, P4 ;  /* 0x000000011c0fa824 */ /* 0x000fe200020e060f */
[----:B------:R-:W-:Y:S02]  /*21210*/  ISETP.LT.OR P0, PT, R26, 0x5a, !P1 ;  /* 0x0000005a1a00780c */ /* 0x000fe40004f01670 */
[----:B------:R-:W-:-:S02]  /*21220*/  @P1 LOP3.LUT R5, R5, 0x2000, RZ, 0xfc, !PT ;  /* 0x0000200005051812 */ /* 0x000fc400078efcff */
[----:B------:R-:W-:Y:S01]  /*21230*/  LOP3.LUT P1, RZ, R0, 0x8000, RZ, 0xc0, !PT ;  /* 0x0000800000ff7812 */ /* 0x000fe2000782c0ff */
[----:B------:R0:W-:Y:S08]  /*21240*/  @!P2 STG.E.U8 desc[UR38][R14.64+0x31], R13 ;  /* 0x0000310d0e00a986 */ /* 0x0001f0000c101126 */
[----:B0-----:R-:W0:Y:S01]  /*21250*/  @!P0 LDC.64 R14, c[0x0][0x5c0] ;  /* 0x00017000ff0e8b82 */ /* 0x001e220000000a00 */
[----:B---3--:R-:W-:-:S02]  /*21260*/  FMUL R13, R72, UR33 ;  /* 0x00000021480d7c20 */ /* 0x008fc40008400000 */
[----:B------:R-:W3:Y:S03]  /*21270*/  LDL.LU R72, [R1+0x134] ;  /* 0x0001340001487983 */ /* 0x000ee60000300800 */
[----:B------:R-:W-:-:S05]  /*21280*/  F2FP.SATFINITE.E4M3.F32.PACK_AB_MERGE_C R13, RZ, R13, RZ ;  /* 0x0000000dff0d723e */ /* 0x000fca00048070ff */
[----:B------:R4:W-:Y:S02]  /*21290*/  @!P1 STG.E.U8 desc[UR38][R58.64+0x30], R13 ;  /* 0x0000300d3a009986 */ /* 0x0009e4000c101126 */
[----:B----4-:R-:W-:Y:S02]  /*212a0*/  FMUL R13, R70, UR33 ;  /* 0x00000021460d7c20 */ /* 0x010fe40008400000 */
[----:B------:R-:W4:Y:S01]  /*212b0*/  LDL.LU R70, [R1+0x138] ;  /* 0x0001380001467983 */ /* 0x000f220000300800 */
[C---:B------:R-:W-:Y:S02]  /*212c0*/  LOP3.LUT P5, RZ, R0.reuse, 0x1, RZ, 0xc0, !PT ;  /* 0x0000000100ff7812 */ /* 0x040fe400078ac0ff */
[----:B------:R-:W-:Y:S02]  /*212d0*/  LOP3.LUT R0, R0, 0xbfffffff, RZ, 0xc0, !PT ;  /* 0xbfffffff00007812 */ /* 0x000fe400078ec0ff */
[----:B0-----:R-:W-:Y:S02]  /*212e0*/  @!P0 IADD3 R118, P2, P4, R12, R14, R3 ;  /* 0x0000000e0c768210 */ /* 0x001fe40007c5e003 */
[----:B------:R-:W-:-:S02]  /*212f0*/  @P0 LOP3.LUT R0, R0, 0x40000000, RZ, 0xfc, !PT ;  /* 0x4000000000000812 */ /* 0x000fc400078efcff */
[----:B------:R-:W-:Y:S02]  /*21300*/  @!P0 IADD3.X R119, R28, R15, R4, P2, P4 ;  /* 0x0000000f1c778210 */ /* 0x000fe400017e8404 */
[----:B------:R-:W-:-:S13]  /*21310*/  ISETP.LT.OR P0, PT, R26, 0x41, !P3 ;  /* 0x000000411a00780c */ /* 0x000fda0005f01670 */
[----:B------:R-:W0:Y:S01]  /*21320*/  @!P0 LDC.64 R14, c[0x0][0x5c0] ;  /* 0x00017000ff0e8b82 */ /* 0x000e220000000a00 */
[----:B------:R-:W-:Y:S02]  /*21330*/  ISETP.LT.OR P1, PT, R26, 0x42, !P3 ;  /* 0x000000421a00780c */ /* 0x000fe40005f21670 */
[----:B------:R-:W-:Y:S02]  /*21340*/  F2FP.SATFINITE.E4M3.F32.PACK_AB_MERGE_C R13, RZ, R13, RZ ;  /* 0x0000000dff0d723e */ /* 0x000fe400048070ff */
[----:B0-----:R-:W-:-:S04]  /*21350*/  @!P0 IADD3 R124, P2, P4, R12, R14, R8 ;  /* 0x0000000e0c7c8210 */ /* 0x001fc80007c5e008 */
[----:B------:R-:W-:-:S05]  /*21360*/  @!P0 IADD3.X R125, R28, R15, R7, P2, P4 ;  /* 0x0000000f1c7d8210 */ /* 0x000fca00017e8407 */
[----:B------:R-:W0:Y:S01]  /*21370*/  @!P1 LDC.64 R14, c[0x0][0x5c0] ;  /* 0x00017000ff0e9b82 */ /* 0x000e220000000a00 */
[----:B------:R2:W-:Y:S01]  /*21380*/  @!P5 STG.E.U8 desc[UR38][R34.64+0x31], R13 ;  /* 0x0000310d2200d986 */ /* 0x0005e2000c101126 */
[----:B------:R-:W-:Y:S02]  /*21390*/  ISETP.LT.OR P5, PT, R26, 0x49, !P3 ;  /* 0x000000491a00780c */ /* 0x000fe40005fa1670 */
[----:B0-----:R-:W-:-:S04]  /*213a0*/  @!P1 IADD3 R120, P2, P4, R12, R14, R8 ;  /* 0x0000000e0c789210 */ /* 0x001fc80007c5e008 */
[----:B------:R-:W-:-:S07]  /*213b0*/  @!P1 IADD3.X R121, R28, R15, R7, P2, P4 ;  /* 0x0000000f1c799210 */ /* 0x000fce00017e8407 */
[----:B------:R-:W0:Y:S02]  /*213c0*/  @!P5 LDC.64 R14, c[0x0][0x5c0] ;  /* 0x00017000ff0edb82 */ /* 0x000e240000000a00 */
[----:B0-----:R-:W-:-:S04]  /*213d0*/  @!P5 IADD3 R132, P2, P4, R12, R14, R8 ;  /* 0x0000000e0c84d210 */ /* 0x001fc80007c5e008 */
[----:B------:R-:W-:Y:S02]  /*213e0*/  @!P5 IADD3.X R133, R28, R15, R7, P2, P4 ;  /* 0x0000000f1c85d210 */ /* 0x000fe400017e8407 */
[----:B------:R-:W-:-:S13]  /*213f0*/  ISETP.LT.OR P2, PT, R26, 0x39, !P6 ;  /* 0x000000391a00780c */ /* 0x000fda0007741670 */
[----:B------:R-:W0:Y:S02]  /*21400*/  @!P2 LDC.64 R14, c[0x0][0x5c0] ;  /* 0x00017000ff0eab82 */ /* 0x000e240000000a00 */
[----:B0-----:R-:W-:-:S05]  /*21410*/  @!P2 IADD3 R14, P4, R12, R14, RZ ;  /* 0x0000000e0c0ea210 */ /* 0x001fca0007f9e0ff */
[----:B------:R-:W-:Y:S02]  /*21420*/  @!P2 IMAD.X R15, R28, 0x1, R15, P4 ;  /* 0x000000011c0fa824 */ /* 0x000fe400020e060f */
[----:B--2---:R-:W-:Y:S02]  /*21430*/  FMUL R13, R71, UR33 ;  /* 0x00000021470d7c20 */ /* 0x004fe40008400000 */
[----:B------:R-:W2:Y:S03]  /*21440*/  LDL.LU R71, [R1+0x13c] ;  /* 0x00013c0001477983 */ /* 0x000ea60000300800 */
[----:B------:R-:W-:-:S05]  /*21450*/  F2FP.SATFINITE.E4M3.F32.PACK_AB_MERGE_C R13, RZ, R13, RZ ;  /* 0x0000000dff0d723e */ /* 0x000fca00048070ff */
[----:B------:R0:W-:Y:S01]  /*21460*/  @!P2 STG.E.U8 desc[UR38][R14.64+0x38], R13 ;  /* 0x0000380d0e00a986 */ /* 0x0001e2000c101126 */
[----:B------:R-:W-:-:S13]  /*21470*/  ISETP.LT.OR P2, PT, R26, 0x3a, !P6 ;  /* 0x0000003a1a00780c */ /* 0x000fda0007741670 */
[----:B0-----:R-:W0:Y:S02]  /*21480*/  @!P2 LDC.64 R14, c[0x0][0x5c0] ;  /* 0x00017000ff0eab82 */ /* 0x001e240000000a00 */
[----:B0-----:R-:W-:-:S05]  /*21490*/  @!P2 IADD3 R14, P4, R12, R14, RZ ;  /* 0x0000000e0c0ea210 */ /* 0x001fca0007f9e0ff */
[----:B------:R-:W-:Y:S02]  /*214a0*/  @!P2 IMAD.X R15, R28, 0x1, R15, P4 ;  /* 0x000000011c0fa824 */ /* 0x000fe400020e060f */
[----:B---3--:R-:W-:Y:S02]  /*214b0*/  FMUL R13, R72, UR33 ;  /* 0x00000021480d7c20 */ /* 0x008fe40008400000 */
[----:B------:R-:W3:Y:S03]  /*214c0*/  LDL.LU R72, [R1+0x140] ;  /* 0x0001400001487983 */ /* 0x000ee60000300800 */
[----:B------:R-:W-:-:S05]  /*214d0*/  F2FP.SATFINITE.E4M3.F32.PACK_AB_MERGE_C R13, RZ, R13, RZ ;  /* 0x0000000dff0d723e */ /* 0x000fca00048070ff */
[----:B------:R4:W-:Y:S02]  /*214e0*/  @!P2 STG.E.U8 desc[UR38][R14.64+0x39], R13 ;  /* 0x0000390d0e00a986 */ /* 0x0009e4000c101126 */
[----:B----4-:R-:W-:Y:S02]  /*214f0*/  FMUL R13, R70, UR33 ;  /* 0x00000021460d7c20 */ /* 0x010fe40008400000 */
[----:B------:R-:W4:Y:S01]  /*21500*/  LDL.LU R70, [R1+0x144] ;  /* 0x0001440001467983 */ /* 0x000f220000300800 */
[----:B------:R-:W-:-:S04]  /*21510*/  LOP3.LUT R0, R0, 0x7fffffff, RZ, 0xc0, !PT ;  /* 0x7fffffff00007812 */ /* 0x000fc800078ec0ff */
[----:B------:R-:W-:-:S04]  /*21520*/  @P0 LOP3.LUT R0, R0, 0x80000000, RZ, 0xfc, !PT ;  /* 0x8000000000000812 */ /* 0x000fc800078efcff */
[----:B------:R-:W-:-:S04]  /*21530*/  LOP3.LUT R0, R0, 0xffffffdf, RZ, 0xc0, !PT ;  /* 0xffffffdf00007812 */ /* 0x000fc800078ec0ff */
[----:B------:R-:W-:-:S04]  /*21540*/  @P1 LOP3.LUT R0, R0, 0x20, RZ, 0xfc, !PT ;  /* 0x0000002000001812 */ /* 0x000fc800078efcff */
[C---:B------:R-:W-:Y:S02]  /*21550*/  LOP3.LUT P1, RZ, R0.reuse, 0x10000, RZ, 0xc0, !PT ;  /* 0x0001000000ff7812 */ /* 0x040fe4000782c0ff */
[----:B------:R-:W-:Y:S02]  /*21560*/  F2FP.SATFINITE.E4M3.F32.PACK_AB_MERGE_C R13, RZ, R13, RZ ;  /* 0x0000000dff0d723e */ /* 0x000fe400048070ff */
[----:B------:R-:W-:-:S09]  /*21570*/  LOP3.LUT R0, R0, 0xffff7fff, RZ, 0xc0, !PT ;  /* 0xffff7fff00007812 */ /* 0x000fd200078ec0ff */
[----:B------:R2:W-:Y:S01]  /*21580*/  @!P1 STG.E.U8 desc[UR38][R56.64+0x38], R13 ;  /* 0x0000380d38009986 */ /* 0x0005e2000c101126 */
[----:B------:R-:W-:Y:S02]  /*21590*/  @P5 LOP3.LUT R0, R0, 0x8000, RZ, 0xfc, !PT ;  /* 0x0000800000005812 */ /* 0x000fe400078efcff */
[----:B------:R-:W-:Y:S02]  /*215a0*/  ISETP.LT.OR P6, PT, R26, 0x4a, !P3 ;  /* 0x0000004a1a00780c */ /* 0x000fe40005fc1670 */
[----:B------:R-:W-:Y:S02]  /*215b0*/  LOP3.LUT P5, RZ, R0, 0x80, RZ, 0xc0, !PT ;  /* 0x0000008000ff7812 */ /* 0x000fe400078ac0ff */
[----:B------:R-:W-:-:S09]  /*215c0*/  LOP3.LUT P0, RZ, R5, 0x10000, RZ, 0xc0, !PT ;  /* 0x0001000005ff7812 */ /* 0x000fd2000780c0ff */
[----:B------:R-:W0:Y:S01]  /*215d0*/  @!P6 LDC.64 R14, c[0x0][0x5c0] ;  /* 0x00017000ff0eeb82 */ /* 0x000e220000000a00 */
[----:B------:R-:W-:-:S04]  /*215e0*/  LOP3.LUT R0, R0, 0xfffffffe, RZ, 0xc0, !PT ;  /* 0xfffffffe00007812 */ /* 0x000fc800078ec0ff */
[----:B------:R-:W-:Y:S02]  /*215f0*/  @P6 LOP3.LUT R0, R0, 0x1, RZ, 0xfc, !PT ;  /* 0x0000000100006812 */ /* 0x000fe400078efcff */
[----:B0-----:R-:W-:-:S04]  /*21600*/  @!P6 IADD3 R116, P2, P4, R12, R14, R8 ;  /* 0x0000000e0c74e210 */ /* 0x001fc80007c5e008 */
[----:B------:R-:W-:Y:S02]  /*21610*/  @!P6 IADD3.X R117, R28, R15, R7, P2, P4 ;  /* 0x0000000f1c75e210 */ /* 0x000fe400017e8407 */
[----:B------:R-:W-:-:S13]  /*21620*/  ISETP.LT.OR P6, PT, R26, 0x51, !P3 ;  /* 0x000000511a00780c */ /* 0x000fda0005fc1670 */
[----:B------:R-:W0:Y:S01]  /*21630*/  @!P6 LDC.64 R14, c[0x0][0x5c0] ;  /* 0x00017000ff0eeb82 */ /* 0x000e220000000a00 */
[----:B------:R-:W-:Y:S01]  /*21640*/  ISETP.LT.OR P1, PT, R26, 0x52, !P3 ;  /* 0x000000521a00780c */ /* 0x000fe20005f21670 */
[----:B--2---:R-:W-:Y:S02]  /*21650*/  FMUL R13, R71, UR33 ;  /* 0x00000021470d7c20 */ /* 0x004fe40008400000 */
[----:B------:R-:W2:Y:S03]  /*21660*/  LDL.LU R71, [R1+0x148] ;  /* 0x0001480001477983 */ /* 0x000ea60000300800 */
[----:B------:R-:W-:-:S05]  /*21670*/  F2FP.SATFINITE.E4M3.F32.PACK_AB_MERGE_C R13, RZ, R13, RZ ;  /* 0x0000000dff0d723e */ /* 0x000fca00048070ff */
[----:B------:R3:W-:Y:S02]  /*21680*/  @!P5 STG.E.U8 desc[UR38][R46.64+0x39], R13 ;  /* 0x0000390d2e00d986 */ /* 0x0007e4000c101126 */
[----:B---3--:R-:W-:-:S05]  /*21690*/  FMUL R13, R72, UR33 ;  /* 0x00000021480d7c20 */ /* 0x008fca0008400000 */
[----:B------:R-:W-:-:S05]  /*216a0*/  F2FP.SATFINITE.E4M3.F32.PACK_AB_MERGE_C R13, RZ, R13, RZ ;  /* 0x0000000dff0d723e */ /* 0x000fca00048070ff */
[----:B------:R4:W-:Y:S02]  /*216b0*/  @!P0 STG.E.U8 desc[UR38][R54.64+0x20], R13 ;  /* 0x0000200d36008986 */ /* 0x0009e4000c101126 */
[----:B----4-:R-:W-:Y:S02]  /*216c0*/  FMUL R13, R70, UR33 ;  /* 0x00000021460d7c20 */ /* 0x010fe40008400000 */
[----:B------:R-:W3:Y:S01]  /*216d0*/  LDL.LU R70, [R1+0x14c] ;  /* 0x00014c0001467983 */ /* 0x000ee20000300800 */
[----:B0-----:R-:W-:-:S04]  /*216e0*/  @!P6 IADD3 R134, P2, P4, R12, R14, R8 ;  /* 0x0000000e0c86e210 */ /* 0x001fc80007c5e008 */
[----:B------:R-:W-:Y:S02]  /*216f0*/  @!P6 IADD3.X R135, R28, R15, R7, P2, P4 ;  /* 0x0000000f1c87e210 */ /* 0x000fe400017e8407 */
[----:B------:R-:W0:Y:S01]  /*21700*/  @!P1 LDC.64 R14, c[0x0][0x5c0] ;  /* 0x00017000ff0e9b82 */ /* 0x000e220000000a00 */
[----:B------:R-:W-:-:S04]  /*21710*/  LOP3.LUT R2, R2, 0xffffefff, RZ, 0xc0, !PT ;  /* 0xffffefff02027812 */ /* 0x000fc800078ec0ff */
[----:B------:R-:W-:Y:S02]  /*21720*/  @P6 LOP3.LUT R2, R2, 0x1000, RZ, 0xfc, !PT ;  /* 0x0000100002026812 */ /* 0x000fe400078efcff */
[C---:B------:R-:W-:Y:S02]  /*21730*/  LOP3.LUT P6, RZ, R0.reuse, 0x40, RZ, 0xc0, !PT ;  /* 0x0000004000ff7812 */ /* 0x040fe400078cc0ff */
        /* <DEDUP_REMOVED lines=13> */
[----:B------:R-:W-:Y:S02]  /*21810*/  LOP3.LUT R5, R5, 0xfffff7ff, RZ, 0xc0, !PT ;  /* 0xfffff7ff05057812 */ /* 0x000fe400078ec0ff */
[----:B------:R-:W-:Y:S02]  /*21820*/  @P1 LOP3.LUT R2, R2, 0x800000, RZ, 0xfc, !PT ;  /* 0x0080000002021812 */ /* 0x000fe400078efcff */
[----:B------:R-:W-:Y:S02]  /*21830*/  @P3 LOP3.LUT R5, R5, 0x800, RZ, 0xfc, !PT ;  /* 0x0000080005053812 */ /* 0x000fe400078efcff */
[----:B0-----:R-:W-:-:S04]  /*21840*/  @!P1 IADD3 R150, P2, P4, R12, R14, R8 ;  /* 0x0000000e0c969210 */ /* 0x001fc80007c5e008 */
[----:B------:R-:W-:Y:S02]  /*21850*/  @!P1 IADD3.X R151, R28, R15, R7, P2, P4 ;  /* 0x0000000f1c979210 */ /* 0x000fe400017e8407 */
[----:B------:R-:W-:-:S04]  /*21860*/  ISETP.GE.AND P1, PT, R11, 0x101, PT ;  /* 0x000001010b00780c */ /* 0x000fc80003f26270 */
[----:B------:R-:W-:-:S13]  /*21870*/  ISETP.LT.OR P3, PT, R26, 0x41, !P1 ;  /* 0x000000411a00780c */ /* 0x000fda0004f61670 */
[----:B------:R-:W0:Y:S01]  /*21880*/  @!P3 LDC.64 R14, c[0x0][0x5c0] ;  /* 0x00017000ff0ebb82 */ /* 0x000e220000000a00 */
[----:B------:R-:W-:Y:S02]  /*21890*/  LOP3.LUT P0, RZ, R5, 0x8000, RZ, 0xc0, !PT ;  /* 0x0000800005ff7812 */ /* 0x000fe4000780c0ff */
[----:B0-----:R-:W-:-:S04]  /*218a0*/  @!P3 IADD3 R156, P2, P4, R12, R14, R10 ;  /* 0x0000000e0c9cb210 */ /* 0x001fc80007c5e00a */
[----:B------:R-:W-:Y:S02]  /*218b0*/  @!P3 IADD3.X R157, R28, R15, R9, P2, P4 ;  /* 0x0000000f1c9db210 */ /* 0x000fe400017e8409 */
[----:B------:R-:W-:-:S13]  /*218c0*/  ISETP.LT.OR P4, PT, R26, 0x21, !P0 ;  /* 0x000000211a00780c */ /* 0x000fda0004781670 */
[----:B------:R-:W0:Y:S01]  /*218d0*/  @!P4 LDC.64 R14, c[0x0][0x5c0] ;  /* 0x00017000ff0ecb82 */ /* 0x000e220000000a00 */
[----:B------:R-:W-:Y:S02]  /*218e0*/  F2FP.SATFINITE.E4M3.F32.PACK_AB_MERGE_C R13, RZ, R13, RZ ;  /* 0x0000000dff0d723e */ /* 0x000fe400048070ff */
[----:B------:R-:W-:-:S03]  /*218f0*/  @!P4 IADD3 R16, P2, P5, R3, R12, R8 ;  /* 0x0000000c0310c210 */ /* 0x000fc60007d5e008 */
[----:B------:R1:W-:Y:S02]  /*21900*/  @!P6 STG.E.U8 desc[UR38][R20.64+0x21], R13 ;  /* 0x0000210d1400e986 */ /* 0x0003e4000c101126 */
[----:B-1----:R-:W-:Y:S02]  /*21910*/  @!P4 IADD3.X R13, R4, R28, R7, P2, P5 ;  /* 0x0000001c040dc210 */ /* 0x002fe400017ea407 */
[----:B0-----:R-:W-:Y:S01]  /*21920*/  @!P4 IADD3 R14, P2, R16, R14, RZ ;  /* 0x0000000e100ec210 */ /* 0x001fe20007f5e0ff */
[----:B--2---:R-:W-:Y:S02]  /*21930*/  FMUL R16, R71, UR33 ;  /* 0x0000002147107c20 */ /* 0x004fe40008400000 */
[----:B------:R-:W2:Y:S02]  /*21940*/  LDL.LU R71, [R1+0x150] ;  /* 0x0001500001477983 */ /* 0x000ea40000300800 */
[----:B------:R-:W-:Y:S01]  /*21950*/  @!P4 IMAD.X R15, R13, 0x1, R15, P2 ;  /* 0x000000010d0fc824 */ /* 0x000fe200010e060f */
[----:B------:R-:W-:Y:S01]  /*21960*/  ISETP.LT.OR P2, PT, R26, 0x22, !P0 ;  /* 0x000000221a00780c */ /* 0x000fe20004741670 */
[----:B------:R-:W4:Y:S01]  /*21970*/  LDL.LU R72, [R1+0x154] ;  /* 0x0001540001487983 */ /* 0x000f220000300800 */
[----:B------:R-:W-:-:S05]  /*21980*/  F2FP.SATFINITE.E4M3.F32.PACK_AB_MERGE_C R16, RZ, R16, RZ ;  /* 0x00000010ff10723e */ /* 0x000fca00048070ff */
[----:B------:R0:W-:Y:S06]  /*21990*/  @!P4 STG.E.U8 desc[UR38][R14.64+0x20], R16 ;  /* 0x000020100e00c986 */ /* 0x0001ec000c101126 */
[----:B0-----:R-:W0:Y:S01]  /*219a0*/  @!P2 LDC.64 R16, c[0x0][0x5c0] ;  /* 0x00017000ff10ab82 */ /* 0x001e220000000a00 */
[----:B------:R-:W-:-:S04]  /*219b0*/  @!P2 IADD3 R20, P5, P6, R3, R12, R8 ;  /* 0x0000000c0314a210 */ /* 0x000fc80007ebe008 */
[----:B------:R-:W-:Y:S02]  /*219c0*/  @!P2 IADD3.X R13, R4, R28, R7, P5, P6 ;  /* 0x0000001c040da210 */ /* 0x000fe40002fec407 */
[----:B0-----:R-:W-:-:S05]  /*219d0*/  @!P2 IADD3 R16, P4, R20, R16, RZ ;  /* 0x000000101410a210 */ /* 0x001fca0007f9e0ff */
[----:B------:R-:W-:Y:S02]  /*219e0*/  @!P2 IMAD.X R17, R13, 0x1, R17, P4 ;  /* 0x000000010d11a824 */ /* 0x000fe400020e0611 */
[----:B---3--:R-:W-:Y:S02]  /*219f0*/  FMUL R13, R70, UR33 ;  /* 0x00000021460d7c20 */ /* 0x008fe40008400000 */
[----:B------:R-:W3:Y:S01]  /*21a00*/  LDL.LU R70, [R1+0x158] ;  /* 0x0001580001467983 */ /* 0x000ee20000300800 */
        /* <DEDUP_REMOVED lines=11> */
[----:B------:R-:W-:Y:S02]  /*21ac0*/  F2FP.SATFINITE.E4M3.F32.PACK_AB_MERGE_C R13, RZ, R13, RZ ;  /* 0x0000000dff0d723e */ /* 0x000fe400048070ff */
[----:B------:R-:W-:-:S03]  /*21ad0*/  LOP3.LUT R2, R2, 0xdfffffff, RZ, 0xc0, !PT ;  /* 0xdfffffff02027812 */ /* 0x000fc600078ec0ff */
[----:B------:R2:W-:Y:S01]  /*21ae0*/  @!P2 STG.E.U8 desc[UR38][R16.64+0x21], R13 ;  /* 0x0000210d1000a986 */ /* 0x0005e2000c101126 */
        /* <DEDUP_REMOVED lines=15> */
[----:B------:R-:W-:Y:S01]  /*21be0*/  ISETP.LT.OR P4, PT, R26, 0x29, !P0 ;  /* 0x000000291a00780c */ /* 0x000fe20004781670 */
[----:B--2---:R-:W-:Y:S01]  /*21bf0*/  FMUL R13, R71, UR33 ;  /* 0x00000021470d7c20 */ /* 0x004fe20008400000 */
[----:B------:R-:W-:Y:S01]  /*21c00*/  LOP3.LUT P6, RZ, R0, 0x80000, RZ, 0xc0, !PT ;  /* 0x0008000000ff7812 */ /* 0x000fe200078cc0ff */
[----:B------:R-:W2:Y:S10]  /*21c10*/  LDL.LU R71, [R1+0x15c] ;  /* 0x00015c0001477983 */ /* 0x000eb40000300800 */
[----:B------:R-:W0:Y:S01]  /*21c20*/  @!P4 LDC.64 R14, c[0x0][0x5c0] ;  /* 0x00017000ff0ecb82 */ /* 0x000e220000000a00 */
[----:B------:R-:W-:-:S02]  /*21c30*/  F2FP.SATFINITE.E4M3.F32.PACK_AB_MERGE_C R13, RZ, R13, RZ ;  /* 0x0000000dff0d723e */ /* 0x000fc400048070ff */
[----:B------:R-:W-:Y:S02]  /*21c40*/  LOP3.LUT P3, RZ, R5, 0x4000, RZ, 0xc0, !PT ;  /* 0x0000400005ff7812 */ /* 0x000fe4000786c0ff */
[----:B------:R-:W-:Y:S01]  /*21c50*/  LOP3.LUT R6, R6, 0xffffffef, RZ, 0xc0, !PT ;  /* 0xffffffef06067812 */ /* 0x000fe200078ec0ff */
[----:B------:R4:W-:Y:S03]  /*21c60*/  @!P6 STG.E.U8 desc[UR38][R36.64+0x28], R13 ;  /* 0x0000280d2400e986 */ /* 0x0009e6000c101126 */
[----:B------:R-:W-:Y:S02]  /*21c70*/  @P5 LOP3.LUT R6, R6, 0x10, RZ, 0xfc, !PT ;  /* 0x0000001006065812 */ /* 0x000fe400078efcff */
[----:B------:R-:W-:Y:S01]  /*21c80*/  @!P4 IADD3 R16, P2, P5, R3, R12, R8 ;  /* 0x0000000c0310c210 */ /* 0x000fe20007d5e008 */
[----:B----4-:R-:W-:Y:S02]  /*21c90*/  FMUL R13, R72, UR33 ;  /* 0x00000021480d7c20 */ /* 0x010fe40008400000 */
[----:B------:R-:W4:Y:S03]  /*21ca0*/  LDL.LU R72, [R1+0x160] ;  /* 0x0001600001487983 */ /* 0x000f260000300800 */
[----:B------:R-:W-:-:S05]  /*21cb0*/  F2FP.SATFINITE.E4M3.F32.PACK_AB_MERGE_C R13, RZ, R13, RZ ;  /* 0x0000000dff0d723e */ /* 0x000fca00048070ff */
[----:B------:R1:W-:Y:S02]  /*21cc0*/  @!P3 STG.E.U8 desc[UR38][R24.64+0x29], R13 ;  /* 0x0000290d1800b986 */ /* 0x0003e4000c101126 */
[----:B-1----:R-:W-:Y:S02]  /*21cd0*/  @!P4 IADD3.X R13, R4, R28, R7, P2, P5 ;  /* 0x0000001c040dc210 */ /* 0x002fe400017ea407 */
[----:B0-----:R-:W-:Y:S01]  /*21ce0*/  @!P4 IADD3 R14, P2, R16, R14, RZ ;  /* 0x0000000e100ec210 */ /* 0x001fe20007f5e0ff */
[----:B---3--:R-:W-:Y:S02]  /*21cf0*/  FMUL R16, R70, UR33 ;  /* 0x0000002146107c20 */ /* 0x008fe40008400000 */
[----:B------:R-:W3:Y:S02]  /*21d00*/  LDL.LU R70, [R1+0x164] ;  /* 0x0001640001467983 */ /* 0x000ee40000300800 */
[----:B------:R-:W-:Y:S01]  /*21d10*/  @!P4 IMAD.X R15, R13, 0x1, R15, P2 ;  /* 0x000000010d0fc824 */ /* 0x000fe200010e060f */
[----:B------:R-:W-:-:S02]  /*21d20*/  ISETP.LT.OR P2, PT, R26, 0x2a, !P0 ;  /* 0x0000002a1a00780c */ /* 0x000fc40004741670 */
[----:B------:R-:W-:-:S05]  /*21d30*/  F2FP.SATFINITE.E4M3.F32.PACK_AB_MERGE_C R16, RZ, R16, RZ ;  /* 0x00000010ff10723e */ /* 0x000fca00048070ff */
[----:B------:R0:W-:Y:S06]  /*21d40*/  @!P4 STG.E.U8 desc[UR38][R14.64+0x28], R16 ;  /* 0x000028100e00c986 */ /* 0x0001ec000c101126 */
[----:B0-----:R-:W0:Y:S01]  /*21d50*/  @!P2 LDC.64 R16, c[0x0][0x5c0] ;  /* 0x00017000ff10ab82 */ /* 0x001e220000000a00 */
[----:B------:R-:W-:Y:S02]  /*21d60*/  ISETP.LT.OR P1, PT, R26, 0x52, !P1 ;  /* 0x000000521a00780c */ /* 0x000fe40004f21670 */
[----:B------:R-:W-:-:S04]  /*21d70*/  @!P2 IADD3 R20, P5, P6, R3, R12, R8 ;  /* 0x0000000c0314a210 */ /* 0x000fc80007ebe008 */
[----:B------:R-:W-:-:S07]  /*21d80*/  @!P2 IADD3.X R13, R4, R28, R7, P5, P6 ;  /* 0x0000001c040da210 */ /* 0x000fce0002fec407 */
[----:B------:R-:W1:Y:S01]  /*21d90*/  @!P1 LDC.64 R14, c[0x0][0x5c0] ;  /* 0x00017000ff0e9b82 */ /* 0x000e620000000a00 */
[----:B0-----:R-:W-:-:S05]  /*21da0*/  @!P2 IADD3 R16, P4, R20, R16, RZ ;  /* 0x000000101410a210 */ /* 0x001fca0007f9e0ff */
[----:B------:R-:W-:Y:S01]  /*21db0*/  @!P2 IMAD.X R17, R13, 0x1, R17, P4 ;  /* 0x000000010d11a824 */ /* 0x000fe200020e0611 */
[C---:B------:R-:W-:Y:S02]  /*21dc0*/  LOP3.LUT P3, RZ, R0.reuse, 0x4, RZ, 0xc0, !PT ;  /* 0x0000000400ff7812 */ /* 0x040fe4000786c0ff */
[----:B------:R-:W-:-:S04]  /*21dd0*/  LOP3.LUT R0, R0, 0xfffbffff, RZ, 0xc0, !PT ;  /* 0xfffbffff00007812 */ /* 0x000fc800078ec0ff */
[----:B------:R-:W-:Y:S02]  /*21de0*/  @P1 LOP3.LUT R0, R0, 0x40000, RZ, 0xfc, !PT ;  /* 0x0004000000001812 */ /* 0x000fe400078efcff */
[----:B-1----:R-:W-:-:S04]  /*21df0*/  @!P1 IADD3 R114, P5, P6, R12, R14, R10 ;  /* 0x0000000e0c729210 */ /* 0x002fc80007ebe00a */
[----:B------:R-:W-:Y:S02]  /*21e00*/  @!P1 IADD3.X R115, R28, R15, R9, P5, P6 ;  /* 0x0000000f1c739210 */ /* 0x000fe40002fec409 */
[----:B------:R-:W-:Y:S02]  /*21e10*/  LOP3.LUT P6, RZ, R0, 0x100, RZ, 0xc0, !PT ;  /* 0x0000010000ff7812 */ /* 0x000fe400078cc0ff */
[----:B------:R-:W-:Y:S01]  /*21e20*/  ISETP.GE.AND P5, PT, R11, 0x101, PT ;  /* 0x000001010b00780c */ /* 0x000fe20003fa6270 */
[----:B--2---:R-:W-:Y:S02]  /*21e30*/  FMUL R13, R71, UR33 ;  /* 0x00000021470d7c20 */ /* 0x004fe40008400000 */
[----:B------:R-:W2:Y:S03]  /*21e40*/  LDL.LU R71, [R1+0x168] ;  /* 0x0001680001477983 */ /* 0x000ea60000300800 */
[----:B------:R-:W-:-:S05]  /*21e50*/  F2FP.SATFINITE.E4M3.F32.PACK_AB_MERGE_C R13, RZ, R13, RZ ;  /* 0x0000000dff0d723e */ /* 0x000fca00048070ff */
[----:B------:R4:W-:Y:S02]  /*21e60*/  @!P2 STG.E.U8 desc[UR38][R16.64+0x29], R13 ;  /* 0x0000290d1000a986 */ /* 0x0009e4000c101126 */
[----:B----4-:R-:W-:-:S05]  /*21e70*/  FMUL R13, R72, UR33 ;  /* 0x00000021480d7c20 */ /* 0x010fca0008400000 */
[----:B------:R-:W-:-:S05]  /*21e80*/  F2FP.SATFINITE.E4M3.F32.PACK_AB_MERGE_C R13, RZ, R13, RZ ;  /* 0x0000000dff0d723e */ /* 0x000fca00048070ff */
[----:B------:R3:W-:Y:S02]  /*21e90*/  @!P6 STG.E.U8 desc[UR38][R62.64+0x30], R13 ;  /* 0x0000300d3e00e986 */ /* 0x0007e4000c101126 */
[----:B---3--:R-:W-:Y:S02]  /*21ea0*/  FMUL R13, R70, UR33 ;  /* 0x00000021460d7c20 */ /* 0x008fe40008400000 */
[----:B------:R-:W3:Y:S01]  /*21eb0*/  LDL.LU R70, [R1+0x16c] ;  /* 0x00016c0001467983 */ /* 0x000ee20000300800 */
[----:B------:R-:W-:Y:S02]  /*21ec0*/  ISETP.LT.OR P1, PT, R26, 0x59, !P5 ;  /* 0x000000591a00780c */ /* 0x000fe40006f21670 */
[----:B------:R-:W-:Y:S01]  /*21ed0*/  LOP3.LUT R6, R6, 0xfffffeff, RZ, 0xc0, !PT ;  /* 0xfffffeff06067812 */ /* 0x000fe200078ec0ff */
[----:B------:R-:W4:Y:S10]  /*21ee0*/  LDL.LU R72, [R1+0x170] ;  /* 0x0001700001487983 */ /* 0x000f340000300800 */
[----:B------:R-:W0:Y:S01]  /*21ef0*/  @!P1 LDC.64 R14, c[0x0][0x5c0] ;  /* 0x00017000ff0e9b82 */ /* 0x000e220000000a00 */
[----:B------:R-:W-:-:S02]  /*21f00*/  ISETP.LT.OR P5, PT, R26, 0x5a, !P5 ;  /* 0x0000005a1a00780c */ /* 0x000fc40006fa1670 */
[----:B0-----:R-:W-:-:S04]  /*21f10*/  @!P1 IADD3 R110, P2, P4, R12, R14, R10 ;  /* 0x0000000e0c6e9210 */ /* 0x001fc80007c5e00a */
[----:B------:R-:W-:-:S07]  /*21f20*/  @!P1 IADD3.X R111, R28, R15, R9, P2, P4 ;  /* 0x0000000f1c6f9210 */ /* 0x000fce00017e8409 */
[----:B------:R-:W0:Y:S01]  /*21f30*/  @!P5 LDC.64 R14, c[0x0][0x5c0] ;  /* 0x00017000ff0edb82 */ /* 0x000e220000000a00 */
[----:B------:R-:W-:Y:S02]  /*21f40*/  @P1 LOP3.LUT R6, R6, 0x100, RZ, 0xfc, !PT ;  /* 0x0000010006061812 */ /* 0x000fe400078efcff */
[----:B------:R-:W-:Y:S02]  /*21f50*/  LOP3.LUT P1, RZ, R5, 0x2000, RZ, 0xc0, !PT ;  /* 0x0000200005ff7812 */ /* 0x000fe4000782c0ff */
        /* <DEDUP_REMOVED lines=10> */
[----:B------:R-:W-:Y:S02]  /*22000*/  LOP3.LUT R6, R6, 0xfffbffff, RZ, 0xc0, !PT ;  /* 0xfffbffff06067812 */ /* 0x000fe400078ec0ff */
[----:B------:R-:W-:Y:S02]  /*22010*/  F2FP.SATFINITE.E4M3.F32.PACK_AB_MERGE_C R13, RZ, R13, RZ ;  /* 0x0000000dff0d723e */ /* 0x000fe400048070ff */
[----:B------:R-:W-:Y:S02]  /*22020*/  @P5 LOP3.LUT R6, R6, 0x40000, RZ, 0xfc, !PT ;  /* 0x0004000006065812 */ /* 0x000fe400078efcff */
[----:B------:R-:W-:Y:S01]  /*22030*/  @!P4 IADD3 R16, P2, P5, R3, R12, R8 ;  /* 0x0000000c0310c210 */ /* 0x000fe20007d5e008 */
[----:B------:R1:W-:Y:S03]  /*22040*/  @!P3 STG.E.U8 desc[UR38][R22.64+0x31], R13 ;  /* 0x0000310d1600b986 */ /* 0x0003e6000c101126 */
[----:B-1----:R-:W-:-:S02]  /*22050*/  @!P4 IADD3.X R13, R4, R28, R7, P2, P5 ;  /* 0x0000001c040dc210 */ /* 0x002fc400017ea407 */
[----:B0-----:R-:W-:-:S05]  /*22060*/  @!P4 IADD3 R14, P2, R16, R14, RZ ;  /* 0x0000000e100ec210 */ /* 0x001fca0007f5e0ff */
[----:B------:R-:W-:Y:S01]  /*22070*/  @!P4 IMAD.X R15, R13, 0x1, R15, P2 ;  /* 0x000000010d0fc824 */ /* 0x000fe200010e060f */
[----:B------:R-:W-:-:S13]  /*22080*/  ISETP.LT.OR P2, PT, R26, 0x32, !P0 ;  /* 0x000000321a00780c */ /* 0x000fda0004741670 */
[----:B------:R-:W-:Y:S01]  /*22090*/  @!P2 IADD3 R20, P5, P6, R3, R12, R8 ;  /* 0x0000000c0314a210 */ /* 0x000fe20007ebe008 */
[----:B--2---:R-:W-:Y:S02]  /*220a0*/  FMUL R16, R71, UR33 ;  /* 0x0000002147107c20 */ /* 0x004fe40008400000 */
[----:B------:R-:W2:Y:S03]  /*220b0*/  LDL.LU R71, [R1+0x174] ;  /* 0x0001740001477983 */ /* 0x000ea60000300800 */
[----:B------:R-:W-:-:S05]  /*220c0*/  F2FP.SATFINITE.E4M3.F32.PACK_AB_MERGE_C R16, RZ, R16, RZ ;  /* 0x00000010ff10723e */ /* 0x000fca00048070ff */
[----:B------:R0:W-:Y:S02]  /*220d0*/  @!P4 STG.E.U8 desc[UR38][R14.64+0x30], R16 ;  /* 0x000030100e00c986 */ /* 0x0001e4000c101126 */
[----:B0-----:R-:W0:Y:S01]  /*220e0*/  @!P2 LDC.64 R16, c[0x0][0x5c0] ;  /* 0x00017000ff10ab82 */ /* 0x001e220000000a00 */
[----:B------:R-:W-:Y:S02]  /*220f0*/  @!P2 IADD3.X R13, R4, R28, R7, P5, P6 ;  /* 0x0000001c040da210 */ /* 0x000fe40002fec407 */
[----:B0-----:R-:W-:-:S05]  /*22100*/  @!P2 IADD3 R16, P4, R20, R16, RZ ;  /* 0x000000101410a210 */ /* 0x001fca0007f9e0ff */
[----:B------:R-:W-:Y:S02]  /*22110*/  @!P2 IMAD.X R17, R13, 0x1, R17, P4 ;  /* 0x000000010d11a824 */ /* 0x000fe400020e0611 */
[----:B---3--:R-:W-:Y:S02]  /*22120*/  FMUL R13, R70, UR33 ;  /* 0x00000021460d7c20 */ /* 0x008fe40008400000 */
[----:B------:R-:W3:Y:S01]  /*22130*/  LDL.LU R70, [R1+0x178] ;  /* 0x0001780001467983 */ /* 0x000ee20000300800 */
        /* <DEDUP_REMOVED lines=11> */
[----:B------:R-:W-:-:S03]  /*221f0*/  @P3 LOP3.LUT R6, R6, 0x4000, RZ, 0xfc, !PT ;  /* 0x0000400006063812 */ /* 0x000fc600078efcff */
[----:B------:R4:W-:Y:S01]  /*22200*/  @!P2 STG.E.U8 desc[UR38][R16.64+0x31], R13 ;  /* 0x0000310d1000a986 */ /* 0x0009e2000c101126 */
        /* <DEDUP_REMOVED lines=12> */
[----:B------:R-:W-:Y:S01]  /*222d0*/  LOP3.LUT P6, RZ, R0, 0x200000, RZ, 0xc0, !PT ;  /* 0x0020000000ff7812 */ /* 0x000fe200078cc0ff */
[----:B----4-:R-:W-:-:S05]  /*222e0*/  FMUL R13, R72, UR33 ;  /* 0x00000021480d7c20 */ /* 0x010fca0008400000 */
[----:B------:R-:W-:-:S07]  /*222f0*/  F2FP.SATFINITE.E4M3.F32.PACK_AB_MERGE_C R13, RZ, R13, RZ ;  /* 0x0000000dff0d723e */ /* 0x000fce00048070ff */
[----:B------:R2:W-:Y:S01]  /*22300*/  @!P6 STG.E.U8 desc[UR38][R52.64+0x38], R13 ;  /* 0x0000380d3400e986 */ /* 0x0005e2000c101126 */
[----:B0-----:R-:W-:-:S04]  /*22310*/  @!P5 IADD3 R140, P2, P4, R12, R14, R3 ;  /* 0x0000000e0c8cd210 */ /* 0x001fc80007c5e003 */
[----:B------:R-:W-:Y:S02]  /*22320*/  @!P5 IADD3.X R141, R28, R15, R4, P2, P4 ;  /* 0x0000000f1c8dd210 */ /* 0x000fe400017e8404 */
[----:B------:R-:W-:Y:S02]  /*22330*/  ISETP.LT.OR P4, PT, R26, 0x39, !P0 ;  /* 0x000000391a00780c */ /* 0x000fe40004781670 */
[----:B------:R-:W-:-:S11]  /*22340*/  LOP3.LUT P3, RZ, R5, 0x1000, RZ, 0xc0, !PT ;  /* 0x0000100005ff7812 */ /* 0x000fd6000786c0ff */
[----:B------:R-:W0:Y:S01]  /*22350*/  @!P4 LDC.64 R14, c[0x0][0x5c0] ;  /* 0x00017000ff0ecb82 */ /* 0x000e220000000a00 */
[----:B--2---:R-:W-:Y:S02]  /*22360*/  FMUL R13, R71, UR33 ;  /* 0x00000021470d7c20 */ /* 0x004fe40008400000 */
[----:B------:R-:W2:Y:S01]  /*22370*/  LDL.LU R71, [R1+0x17c] ;  /* 0x00017c0001477983 */ /* 0x000ea20000300800 */
[----:B------:R-:W-:-:S03]  /*22380*/  LOP3.LUT R6, R6, 0xfffeffff, RZ, 0xc0, !PT ;  /* 0xfffeffff06067812 */ /* 0x000fc600078ec0ff */
[----:B------:R-:W4:Y:S01]  /*22390*/  LDL.LU R72, [R1+0x180] ;  /* 0x0001800001487983 */ /* 0x000f220000300800 */
[----:B------:R-:W-:Y:S02]  /*223a0*/  F2FP.SATFINITE.E4M3.F32.PACK_AB_MERGE_C R13, RZ, R13, RZ ;  /* 0x0000000dff0d723e */ /* 0x000fe400048070ff */
[----:B------:R-:W-:Y:S02]  /*223b0*/  @P5 LOP3.LUT R6, R6, 0x10000, RZ, 0xfc, !PT ;  /* 0x0001000006065812 */ /* 0x000fe400078efcff */
[----:B------:R-:W-:Y:S01]  /*223c0*/  @!P4 IADD3 R16, P2, P5, R3, R12, R8 ;  /* 0x0000000c0310c210 */ /* 0x000fe20007d5e008 */
[----:B------:R1:W-:Y:S03]  /*223d0*/  @!P3 STG.E.U8 desc[UR38][R38.64+0x39], R13 ;  /* 0x0000390d2600b986 */ /* 0x0003e6000c101126 */
[----:B-1----:R-:W-:Y:S02]  /*223e0*/  @!P4 IADD3.X R13, R4, R28, R7, P2, P5 ;  /* 0x0000001c040dc210 */ /* 0x002fe400017ea407 */
[----:B0-----:R-:W-:Y:S01]  /*223f0*/  @!P4 IADD3 R14, P2, R16, R14, RZ ;  /* 0x0000000e100ec210 */ /* 0x001fe20007f5e0ff */
[----:B---3--:R-:W-:-:S02]  /*22400*/  FMUL R16, R70, UR33 ;  /* 0x0000002146107c20 */ /* 0x008fc40008400000 */
[----:B------:R-:W3:Y:S02]  /*22410*/  LDL.LU R70, [R1+0x184] ;  /* 0x0001840001467983 */ /* 0x000ee40000300800 */
[----:B------:R-:W-:Y:S01]  /*22420*/  @!P4 IMAD.X R15, R13, 0x1, R15, P2 ;  /* 0x000000010d0fc824 */ /* 0x000fe200010e060f */
[----:B------:R-:W-:Y:S02]  /*22430*/  ISETP.LT.OR P2, PT, R26, 0x3a, !P0 ;  /* 0x0000003a1a00780c */ /* 0x000fe40004741670 */
        /* <DEDUP_REMOVED lines=9> */
[----:B-1----:R-:W-:-:S04]  /*224d0*/  @!P3 IADD3 R102, P5, P6, R12, R14, R3 ;  /* 0x0000000e0c66b210 */ /* 0x002fc80007ebe003 */
[----:B------:R-:W-:Y:S02]  /*224e0*/  @!P3 IADD3.X R103, R28, R15, R4, P5, P6 ;  /* 0x0000000f1c67b210 */ /* 0x000fe40002fec404 */
[----:B------:R-:W-:Y:S02]  /*224f0*/  LOP3.LUT P6, RZ, R0, 0x400, RZ, 0xc0, !PT ;  /* 0x0000040000ff7812 */ /* 0x000fe400078cc0ff */
[----:B------:R-:W-:-:S13]  /*22500*/  ISETP.LT.OR P5, PT, R26, 0x79, !P1 ;  /* 0x000000791a00780c */ /* 0x000fda0004fa1670 */
[----:B------:R-:W0:Y:S01]  /*22510*/  @!P5 LDC.64 R14, c[0x0][0x5c0] ;  /* 0x00017000ff0edb82 */ /* 0x000e220000000a00 */
        /* <DEDUP_REMOVED lines=9> */
[----:B------:R-:W-:-:S04]  /*225b0*/  LOP3.LUT R6, R6, 0xffffdfff, RZ, 0xc0, !PT ;  /* 0xffffdfff06067812 */ /* 0x000fc800078ec0ff */
[----:B------:R-:W-:Y:S02]  /*225c0*/  @P3 LOP3.LUT R6, R6, 0x2000, RZ, 0xfc, !PT ;  /* 0x0000200006063812 */ /* 0x000fe400078efcff */
[----:B0-----:R-:W-:Y:S02]  /*225d0*/  @!P5 IADD3 R100, P2, P4, R12, R14, R3 ;  /* 0x0000000e0c64d210 */ /* 0x001fe40007c5e003 */
[----:B------:R-:W-:Y:S02]  /*225e0*/  LOP3.LUT R6, R6, 0xffffefff, RZ, 0xc0, !PT ;  /* 0xffffefff06067812 */ /* 0x000fe400078ec0ff */
[----:B------:R-:W-:Y:S02]  /*225f0*/  @!P5 IADD3.X R101, R28, R15, R4, P2, P4 ;  /* 0x0000000f1c65d210 */ /* 0x000fe400017e8404 */
[----:B------:R-:W-:Y:S02]  /*22600*/  @P5 LOP3.LUT R6, R6, 0x1000, RZ, 0xfc, !PT ;  /* 0x0000100006065812 */ /* 0x000fe400078efcff */
[----:B------:R-:W-:-:S02]  /*22610*/  ISETP.LT.OR P5, PT, R26, 0x7a, !P1 ;  /* 0x0000007a1a00780c */ /* 0x000fc40004fa1670 */
[----:B------:R-:W-:-:S04]  /*22620*/  LOP3.LUT R5, R5, 0xffffffbf, RZ, 0xc0, !PT ;  /* 0xffffffbf05057812 */ /* 0x000fc800078ec0ff */
[----:B------:R-:W-:-:S07]  /*22630*/  @P0 LOP3.LUT R5, R5, 0x40, RZ, 0xfc, !PT ;  /* 0x0000004005050812 */ /* 0x000fce00078efcff */
[----:B------:R-:W0:Y:S01]  /*22640*/  @!P5 LDC.64 R14, c[0x0][0x5c0] ;  /* 0x00017000ff0edb82 */ /* 0x000e220000000a00 */
[C---:B------:R-:W-:Y:S02]  /*22650*/  LOP3.LUT P3, RZ, R5.reuse, 0x800, RZ, 0xc0, !PT ;  /* 0x0000080005ff7812 */ /* 0x040fe4000786c0ff */
[----:B------:R-:W-:-:S04]  /*22660*/  LOP3.LUT R5, R5, 0xfffffdff, RZ, 0xc0, !PT ;  /* 0xfffffdff05057812 */ /* 0x000fc800078ec0ff */
[----:B------:R-:W-:Y:S02]  /*22670*/  @P1 LOP3.LUT R5, R5, 0x200, RZ, 0xfc, !PT ;  /* 0x0000020005051812 */ /* 0x000fe400078efcff */
        /* <DEDUP_REMOVED lines=8> */
[----:B0-----:R-:W-:-:S04]  /*22700*/  @!P1 IADD3 R96, P2, P4, R12, R14, R8 ;  /* 0x0000000e0c609210 */ /* 0x001fc80007c5e008 */
[----:B------:R-:W-:Y:S02]  /*22710*/  @!P1 IADD3.X R97, R28, R15, R7, P2, P4 ;  /* 0x0000000f1c619210 */ /* 0x000fe400017e8407 */
[----:B------:R-:W-:-:S04]  /*22720*/  ISETP.GE.AND P1, PT, R11, 0x109, PT ;  /* 0x000001090b00780c */ /* 0x000fc80003f26270 */
[----:B------:R-:W-:Y:S02]  /*22730*/  ISETP.LT.OR P4, PT, R26, 0x21, !P1 ;  /* 0x000000211a00780c */ /* 0x000fe40004f81670 */
[----:B------:R-:W-:-:S11]  /*22740*/  LOP3.LUT P0, RZ, R0, 0x2, RZ, 0xc0, !PT ;  /* 0x0000000200ff7812 */ /* 0x000fd6000780c0ff */
[----:B------:R-:W0:Y:S01]  /*22750*/  @!P4 LDC.64 R14, c[0x0][0x5c0] ;  /* 0x00017000ff0ecb82 */ /* 0x000e220000000a00 */
[----:B------:R-:W-:Y:S02]  /*22760*/  F2FP.SATFINITE.E4M3.F32.PACK_AB_MERGE_C R13, RZ, R13, RZ ;  /* 0x0000000dff0d723e */ /* 0x000fe400048070ff */
[----:B------:R-:W-:-:S03]  /*22770*/  @!P4 IADD3 R16, P2, P5, R3, R12, R10 ;  /* 0x0000000c0310c210 */ /* 0x000fc60007d5e00a */
[----:B------:R1:W-:Y:S02]  /*22780*/  @!P0 STG.E.U8 desc[UR38][R18.64+0x21], R13 ;  /* 0x0000210d12008986 */ /* 0x0003e4000c101126 */
[----:B-1----:R-:W-:Y:S02]  /*22790*/  @!P4 IADD3.X R13, R4, R28, R9, P2, P5 ;  /* 0x0000001c040dc210 */ /* 0x002fe400017ea409 */
[----:B0-----:R-:W-:-:S05]  /*227a0*/  @!P4 IADD3 R14, P2, R16, R14, RZ ;  /* 0x0000000e100ec210 */ /* 0x001fca0007f5e0ff */
[----:B------:R-:W-:Y:S01]  /*227b0*/  @!P4 IMAD.X R15, R13, 0x1, R15, P2 ;  /* 0x000000010d0fc824 */ /* 0x000fe200010e060f */
[----:B------:R-:W-:-:S13]  /*227c0*/  ISETP.LT.OR P2, PT, R26, 0x22, !P1 ;  /* 0x000000221a00780c */ /* 0x000fda0004f41670 */
[----:B------:R-:W-:-:S04]  /*227d0*/  @!P2 IADD3 R18, P5, P6, R3, R12, R10 ;  /* 0x0000000c0312a210 */ /* 0x000fc80007ebe00a */
[----:B------:R-:W-:Y:S01]  /*227e0*/  @!P2 IADD3.X R13, R4, R28, R9, P5, P6 ;  /* 0x0000001c040da210 */ /* 0x000fe20002fec409 */
[----:B--2---:R-:W-:Y:S02]  /*227f0*/  FMUL R16, R71, UR33 ;  /* 0x0000002147107c20 */ /* 0x004fe40008400000 */
[----:B------:R-:W2:Y:S03]  /*22800*/  LDL.LU R71, [R1+0x190] ;  /* 0x0001900001477983 */ /* 0x000ea60000300800 */
[----:B------:R-:W-:Y:S01]  /*22810*/  F2FP.SATFINITE.E4M3.F32.PACK_AB_MERGE_C R16, RZ, R16, RZ ;  /* 0x00000010ff10723e */ /* 0x000fe200048070ff */
[----:B------:R-:W4:Y:S04]  /*22820*/  LDL.LU R72, [R1+0x194] ;  /* 0x0001940001487983 */ /* 0x000f280000300800 */
[----:B------:R0:W-:Y:S02]  /*22830*/  @!P4 STG.E.U8 desc[UR38][R14.64+0x20], R16 ;  /* 0x000020100e00c986 */ /* 0x0001e4000c101126 */
[----:B0-----:R-:W0:Y:S02]  /*22840*/  @!P2 LDC.64 R16, c[0x0][0x5c0] ;  /* 0x00017000ff10ab82 */ /* 0x001e240000000a00 */
        /* <DEDUP_REMOVED lines=32> */
[----:B------:R-:W-:Y:S02]  /*22a50*/  ISETP.LT.OR P4, PT, R26, 0x29, !P1 ;  /* 0x000000291a00780c */ /* 0x000fe40004f81670 */
[----:B------:R-:W-:-:S11]  /*22a60*/  LOP3.LUT P0, RZ, R5, 0x400, RZ, 0xc0, !PT ;  /* 0x0000040005ff7812 */ /* 0x000fd6000780c0ff */
[----:B------:R-:W0:Y:S01]  /*22a70*/  @!P4 LDC.64 R14, c[0x0][0x5c0] ;  /* 0x00017000ff0ecb82 */ /* 0x000e220000000a00 */
[----:B--2---:R-:W-:Y:S02]  /*22a80*/  FMUL R13, R71, UR33 ;  /* 0x00000021470d7c20 */ /* 0x004fe40008400000 */
[----:B------:R-:W2:Y:S03]  /*22a90*/  LDL.LU R71, [R1+0x19c] ;  /* 0x00019c0001477983 */ /* 0x000ea60000300800 */
[----:B------:R-:W-:Y:S02]  /*22aa0*/  F2FP.SATFINITE.E4M3.F32.PACK_AB_MERGE_C R13, RZ, R13, RZ ;  /* 0x0000000dff0d723e */ /* 0x000fe400048070ff */
[----:B------:R-:W-:-:S03]  /*22ab0*/  LOP3.LUT R6, R6, 0xfffffff7, RZ, 0xc0, !PT ;  /* 0xfffffff706067812 */ /* 0x000fc600078ec0ff */
[----:B------:R4:W-:Y:S01]  /*22ac0*/  @!P6 STG.E.U8 desc[UR38][R60.64+0x28], R13 ;  /* 0x0000280d3c00e986 */ /* 0x0009e2000c101126 */
[----:B------:R-:W-:Y:S02]  /*22ad0*/  @P5 LOP3.LUT R6, R6, 0x8, RZ, 0xfc, !PT ;  /* 0x0000000806065812 */ /* 0x000fe400078efcff */
[----:B------:R-:W-:Y:S01]  /*22ae0*/  @!P4 IADD3 R16, P2, P5, R3, R12, R10 ;  /* 0x0000000c0310c210 */ /* 0x000fe20007d5e00a */
[----:B----4-:R-:W-:-:S05]  /*22af0*/  FMUL R13, R72, UR33 ;  /* 0x00000021480d7c20 */ /* 0x010fca0008400000 */
[----:B------:R-:W-:-:S05]  /*22b00*/  F2FP.SATFINITE.E4M3.F32.PACK_AB_MERGE_C R13, RZ, R13, RZ ;  /* 0x0000000dff0d723e */ /* 0x000fca00048070ff */
[----:B------:R1:W-:Y:S02]  /*22b10*/  @!P0 STG.E.U8 desc[UR38][R42.64+0x29], R13 ;  /* 0x0000290d2a008986 */ /* 0x0003e4000c101126 */
[----:B-1----:R-:W-:Y:S02]  /*22b20*/  @!P4 IADD3.X R13, R4, R28, R9, P2, P5 ;  /* 0x0000001c040dc210 */ /* 0x002fe400017ea409 */
[----:B0-----:R-:W-:Y:S01]  /*22b30*/  @!P4 IADD3 R14, P2, R16, R14, RZ ;  /* 0x0000000e100ec210 */ /* 0x001fe20007f5e0ff */
[----:B---3--:R-:W-:Y:S02]  /*22b40*/  FMUL R16, R70, UR33 ;  /* 0x0000002146107c20 */ /* 0x008fe40008400000 */
[----:B------:R-:W3:Y:S04]  /*22b50*/  LDL.LU R70, [R1+0x1a0] ;  /* 0x0001a00001467983 */ /* 0x000ee80000300800 */
[----:B------:R-:W4:Y:S01]  /*22b60*/  LDL.LU R72, [R1+0x1a4] ;  /* 0x0001a40001487983 */ /* 0x000f220000300800 */
[----:B------:R-:W-:Y:S01]  /*22b70*/  @!P4 IMAD.X R15, R13, 0x1, R15, P2 ;  /* 0x000000010d0fc824 */ /* 0x000fe200010e060f */
[----:B------:R-:W-:-:S02]  /*22b80*/  ISETP.LT.OR P2, PT, R26, 0x2a, !P1 ;  /* 0x0000002a1a00780c */ /* 0x000fc40004f41670 */
[----:B------:R-:W-:-:S05]  /*22b90*/  F2FP.SATFINITE.E4M3.F32.PACK_AB_MERGE_C R16, RZ, R16, RZ ;  /* 0x00000010ff10723e */ /* 0x000fca00048070ff */
[----:B------:R0:W-:Y:S06]  /*22ba0*/  @!P4 STG.E.U8 desc[UR38][R14.64+0x28], R16 ;  /* 0x000028100e00c986 */ /* 0x0001ec000c101126 */
[----:B0-----:R-:W0:Y:S01]  /*22bb0*/  @!P2 LDC.64 R16, c[0x0][0x5c0] ;  /* 0x00017000ff10ab82 */ /* 0x001e220000000a00 */
[----:B------:R-:W-:-:S04]  /*22bc0*/  @!P2 IADD3 R18, P5, P6, R3, R12, R10 ;  /* 0x0000000c0312a210 */ /* 0x000fc80007ebe00a */
[----:B------:R-:W-:Y:S02]  /*22bd0*/  @!P2 IADD3.X R13, R4, R28, R9, P5, P6 ;  /* 0x0000001c040da210 */ /* 0x000fe40002fec409 */
[----:B0-----:R-:W-:-:S05]  /*22be0*/  @!P2 IADD3 R16, P4, R18, R16, RZ ;  /* 0x000000101210a210 */ /* 0x001fca0007f9e0ff */
[----:B------:R-:W-:Y:S01]  /*22bf0*/  @!P2 IMAD.X R17, R13, 0x1, R17, P4 ;  /* 0x000000010d11a824 */ /* 0x000fe200020e0611 */
[----:B------:R-:W-:-:S13]  /*22c00*/  ISETP.LT.OR P0, PT, R26, 0x72, !P3 ;  /* 0x000000721a00780c */ /* 0x000fda0005f01670 */
[----:B------:R-:W0:Y:S01]  /*22c10*/  @!P0 LDC.64 R14, c[0x0][0x5c0] ;  /* 0x00017000ff0e8b82 */ /* 0x000e220000000a00 */
[----:B------:R-:W-:-:S04]  /*22c20*/  LOP3.LUT R6, R6, 0xfffffffb, RZ, 0xc0, !PT ;  /* 0xfffffffb06067812 */ /* 0x000fc800078ec0ff */
[----:B------:R-:W-:Y:S01]  /*22c30*/  @P0 LOP3.LUT R6, R6, 0x4, RZ, 0xfc, !PT ;  /* 0x0000000406060812 */ /* 0x000fe200078efcff */
[----:B--2---:R-:W-:Y:S02]  /*22c40*/  FMUL R13, R71, UR33 ;  /* 0x00000021470d7c20 */ /* 0x004fe40008400000 */
[----:B------:R-:W2:Y:S03]  /*22c50*/  LDL.LU R71, [R1+0x1a8] ;  /* 0x0001a80001477983 */ /* 0x000ea60000300800 */
[----:B------:R-:W-:-:S05]  /*22c60*/  F2FP.SATFINITE.E4M3.F32.PACK_AB_MERGE_C R13, RZ, R13, RZ ;  /* 0x0000000dff0d723e */ /* 0x000fca00048070ff */
[----:B------:R3:W-:Y:S01]  /*22c70*/  @!P2 STG.E.U8 desc[UR38][R16.64+0x29], R13 ;  /* 0x0000290d1000a986 */ /* 0x0007e2000c101126 */
[----:B0-----:R-:W-:Y:S01]  /*22c80*/  @!P0 IADD3 R86, P5, P6, R12, R14, R8 ;  /* 0x0000000e0c568210 */ /* 0x001fe20007ebe008 */
[----:B---3--:R-:W-:Y:S02]  /*22c90*/  FMUL R13, R70, UR33 ;  /* 0x00000021460d7c20 */ /* 0x008fe40008400000 */
[----:B------:R-:W3:Y:S01]  /*22ca0*/  LDL.LU R70, [R1+0x1ac] ;  /* 0x0001ac0001467983 */ /* 0x000ee20000300800 */
        /* <DEDUP_REMOVED lines=10> */
[----:B------:R-:W-:Y:S02]  /*22d50*/  LOP3.LUT R6, R6, 0xfffffffe, RZ, 0xc0, !PT ;  /* 0xfffffffe06067812 */ /* 0x000fe400078ec0ff */
[----:B------:R-:W-:Y:S02]  /*22d60*/  F2FP.SATFINITE.E4M3.F32.PACK_AB_MERGE_C R13, RZ, R13, RZ ;  /* 0x0000000dff0d723e */ /* 0x000fe400048070ff */
[----:B------:R-:W-:-:S07]  /*22d70*/  @P0 LOP3.LUT R6, R6, 0x1, RZ, 0xfc, !PT ;  /* 0x0000000106060812 */ /* 0x000fce00078efcff */
[----:B------:R4:W-:Y:S01]  /*22d80*/  @!P5 STG.E.U8 desc[UR38][R66.64+0x30], R13 ;  /* 0x0000300d4200d986 */ /* 0x0009e2000c101126 */
[----:B0-----:R-:W-:-:S04]  /*22d90*/  @!P0 IADD3 R82, P2, P4, R12, R14, R8 ;  /* 0x0000000e0c528210 */ /* 0x001fc80007c5e008 */
[----:B------:R-:W-:Y:S02]  /*22da0*/  @!P0 IADD3.X R83, R28, R15, R7, P2, P4 ;  /* 0x0000000f1c538210 */ /* 0x000fe400017e8407 */
[----:B------:R-:W-:-:S04]  /*22db0*/  ISETP.GE.AND P0, PT, R11, 0x101, PT ;  /* 0x000001010b00780c */ /* 0x000fc80003f06270 */
[----:B------:R-:W-:-:S13]  /*22dc0*/  ISETP.LT.OR P5, PT, R26, 0x61, !P0 ;  /* 0x000000611a00780c */ /* 0x000fda00047a1670 */
[----:B------:R-:W0:Y:S01]  /*22dd0*/  @!P5 LDC.64 R14, c[0x0][0x5c0] ;  /* 0x00017000ff0edb82 */ /* 0x000e220000000a00 */
[----:B----4-:R-:W-:Y:S02]  /*22de0*/  FMUL R13, R72, UR33 ;  /* 0x00000021480d7c20 */ /* 0x010fe40008400000 */
[----:B------:R-:W4:Y:S01]  /*22df0*/  LDL.LU R72, [R1+0x1b0] ;  /* 0x0001b00001487983 */ /* 0x000f220000300800 */
[----:B0-----:R-:W-:-:S04]  /*22e00*/  @!P5 IADD3 R80, P2, P4, R12, R14, R10 ;  /* 0x0000000e0c50d210 */ /* 0x001fc80007c5e00a */
[----:B------:R-:W-:Y:S02]  /*22e10*/  @!P5 IADD3.X R81, R28, R15, R9, P2, P4 ;  /* 0x0000000f1c51d210 */ /* 0x000fe400017e8409 */
[----:B------:R-:W-:Y:S02]  /*22e20*/  ISETP.LT.OR P4, PT, R26, 0x31, !P1 ;  /* 0x000000311a00780c */ /* 0x000fe40004f81670 */
[----:B------:R-:W-:-:S11]  /*22e30*/  LOP3.LUT P6, RZ, R0, 0x800, RZ, 0xc0, !PT ;  /* 0x0000080000ff7812 */ /* 0x000fd600078cc0ff */
        /* <DEDUP_REMOVED lines=9> */
[----:B------:R-:W-:Y:S01]  /*22ed0*/  ISETP.LT.OR P2, PT, R26, 0x32, !P1 ;  /* 0x000000321a00780c */ /* 0x000fe20004f41670 */
[----:B--2---:R-:W-:Y:S02]  /*22ee0*/  FMUL R16, R71, UR33 ;  /* 0x0000002147107c20 */ /* 0x004fe40008400000 */
[----:B------:R-:W2:Y:S03]  /*22ef0*/  LDL.LU R71, [R1+0x1b4] ;  /* 0x0001b40001477983 */ /* 0x000ea60000300800 */
[----:B------:R-:W-:-:S05]  /*22f00*/  F2FP.SATFINITE.E4M3.F32.PACK_AB_MERGE_C R16, RZ, R16, RZ ;  /* 0x00000010ff10723e */ /* 0x000fca00048070ff */
[----:B------:R0:W-:Y:S02]  /*22f10*/  @!P4 STG.E.U8 desc[UR38][R14.64+0x30], R16 ;  /* 0x000030100e00c986 */ /* 0x0001e4000c101126 */
[----:B0-----:R-:W0:Y:S01]  /*22f20*/  @!P2 LDC.64 R16, c[0x0][0x5c0] ;  /* 0x00017000ff10ab82 */ /* 0x001e220000000a00 */
[----:B------:R-:W-:-:S04]  /*22f30*/  @!P2 IADD3 R18, P5, P6, R3, R12, R10 ;  /* 0x0000000c0312a210 */ /* 0x000fc80007ebe00a */
[----:B------:R-:W-:Y:S02]  /*22f40*/  @!P2 IADD3.X R13, R4, R28, R9, P5, P6 ;  /* 0x0000001c040da210 */ /* 0x000fe40002fec409 */
[----:B0-----:R-:W-:-:S05]  /*22f50*/  @!P2 IADD3 R16, P4, R18, R16, RZ ;  /* 0x000000101210a210 */ /* 0x001fca0007f9e0ff */
[----:B------:R-:W-:Y:S02]  /*22f60*/  @!P2 IMAD.X R17, R13, 0x1, R17, P4 ;  /* 0x000000010d11a824 */ /* 0x000fe400020e0611 */
[----:B---3--:R-:W-:Y:S02]  /*22f70*/  FMUL R13, R70, UR33 ;  /* 0x00000021460d7c20 */ /* 0x008fe40008400000 */
[----:B------:R-:W3:Y:S04]  /*22f80*/  LDL.LU R70, [R1+0x1b8] ;  /* 0x0001b80001467983 */ /* 0x000ee80000300800 */
[----:B------:R-:W3:Y:S01]  /*22f90*/  LDL.LU R158, [R1+0x1bc] ;  /* 0x0001bc00019e7983 */ /* 0x000ee20000300800 */
[----:B------:R-:W-:Y:S02]  /*22fa0*/  ISETP.LT.OR P1, PT, R26, 0x62, !P0 ;  /* 0x000000621a00780c */ /* 0x000fe40004721670 */
[----:B------:R-:W-:Y:S01]  /*22fb0*/  LOP3.LUT R2, R2, 0xf7ffffff, RZ, 0xc0, !PT ;  /* 0xf7ffffff02027812 */ /* 0x000fe200078ec0ff */
[----:B------:R-:W3:Y:S01]  /*22fc0*/  LDL.LU R159, [R1+0x1c0] ;  /* 0x0001c000019f7983 */ /* 0x000ee20000300800 */
[----:B------:R-:W-:-:S03]  /*22fd0*/  F2FP.SATFINITE.E4M3.F32.PACK_AB_MERGE_C R13, RZ, R13, RZ ;  /* 0x0000000dff0d723e */ /* 0x000fc600048070ff */
[----:B------:R-:W3:Y:S06]  /*22fe0*/  LDL.LU R160, [R1+0x1c4] ;  /* 0x0001c40001a07983 */ /* 0x000eec0000300800 */
[----:B------:R-:W0:Y:S01]  /*22ff0*/  @!P1 LDC.64 R14, c[0x0][0x5c0] ;  /* 0x00017000ff0e9b82 */ /* 0x000e220000000a00 */
[----:B------:R-:W-:Y:S02]  /*23000*/  @P1 LOP3.LUT R2, R2, 0x8000000, RZ, 0xfc, !PT ;  /* 0x0800000002021812 */ /* 0x000fe400078efcff */
[----:B0-----:R-:W-:-:S04]  /*23010*/  @!P1 IADD3 R78, P5, P6, R12, R14, R10 ;  /* 0x0000000e0c4e9210 */ /* 0x001fc80007ebe00a */
[----:B------:R-:W-:Y:S02]  /*23020*/  @!P1 IADD3.X R79, R28, R15, R9, P5, P6 ;  /* 0x0000000f1c4f9210 */ /* 0x000fe40002fec409 */
[----:B------:R-:W-:-:S13]  /*23030*/  ISETP.LT.OR P1, PT, R26, 0x69, !P0 ;  /* 0x000000691a00780c */ /* 0x000fda0004721670 */
[----:B------:R-:W0:Y:S01]  /*23040*/  @!P1 LDC.64 R14, c[0x0][0x5c0] ;  /* 0x00017000ff0e9b82 */ /* 0x000e220000000a00 */
[----:B------:R4:W-:Y:S01]  /*23050*/  @!P2 STG.E.U8 desc[UR38][R16.64+0x31], R13 ;  /* 0x0000310d1000a986 */ /* 0x0009e2000c101126 */
[----:B------:R-:W-:-:S04]  /*23060*/  LOP3.LUT R2, R2, 0xfbffffff, RZ, 0xc0, !PT ;  /* 0xfbffffff02027812 */ /* 0x000fc800078ec0ff */
[----:B------:R-:W-:Y:S02]  /*23070*/  @P1 LOP3.LUT R2, R2, 0x4000000, RZ, 0xfc, !PT ;  /* 0x0400000002021812 */ /* 0x000fe400078efcff */
[----:B0-----:R-:W-:-:S04]  /*23080*/  @!P1 IADD3 R76, P2, P4, R12, R14, R10 ;  /* 0x0000000e0c4c9210 */ /* 0x001fc80007c5e00a */
[----:B------:R-:W-:Y:S02]  /*23090*/  @!P1 IADD3.X R77, R28, R15, R9, P2, P4 ;  /* 0x0000000f1c4d9210 */ /* 0x000fe400017e8409 */
[----:B------:R-:W-:Y:S02]  /*230a0*/  ISETP.LT.OR P1, PT, R26, 0x6a, !P0 ;  /* 0x0000006a1a00780c */ /* 0x000fe40004721670 */
[----:B------:R-:W-:-:S11]  /*230b0*/  LOP3.LUT P6, RZ, R0, 0x2000000, RZ, 0xc0, !PT ;  /* 0x0200000000ff7812 */ /* 0x000fd600078cc0ff */
[----:B------:R-:W0:Y:S01]  /*230c0*/  @!P1 LDC.64 R14, c[0x0][0x5c0] ;  /* 0x00017000ff0e9b82 */ /* 0x000e220000000a00 */
[----:B----4-:R-:W-:-:S05]  /*230d0*/  FMUL R13, R72, UR33 ;  /* 0x00000021480d7c20 */ /* 0x010fca0008400000 */
[----:B------:R-:W-:-:S05]  /*230e0*/  F2FP.SATFINITE.E4M3.F32.PACK_AB_MERGE_C R13, RZ, R13, RZ ;  /* 0x0000000dff0d723e */ /* 0x000fca00048070ff */
        /* <DEDUP_REMOVED lines=15> */
[----:B--2---:R-:W-:-:S05]  /*231e0*/  FMUL R13, R71, UR33 ;  /* 0x00000021470d7c20 */ /* 0x004fca0008400000 */
[----:B------:R-:W-:-:S05]  /*231f0*/  F2FP.SATFINITE.E4M3.F32.PACK_AB_MERGE_C R13, RZ, R13, RZ ;  /* 0x0000000dff0d723e */ /* 0x000fca00048070ff */
[----:B------:R1:W-:Y:S01]  /*23200*/  @!P5 STG.E.U8 desc[UR38][R40.64+0x39], R13 ;  /* 0x0000390d2800d986 */ /* 0x0003e2000c101126 */
[----:B------:R-:W-:-:S04]  /*23210*/  @!P4 IADD3 R16, P2, P5, R3, R12, R10 ;  /* 0x0000000c0310c210 */ /* 0x000fc80007d5e00a */
[----:B-1----:R-:W-:Y:S02]  /*23220*/  @!P4 IADD3.X R13, R4, R28, R9, P2, P5 ;  /* 0x0000001c040dc210 */ /* 0x002fe400017ea409 */
[----:B0-----:R-:W-:-:S05]  /*23230*/  @!P4 IADD3 R14, P2, R16, R14, RZ ;  /* 0x0000000e100ec210 */ /* 0x001fca0007f5e0ff */
[----:B------:R-:W-:Y:S01]  /*23240*/  @!P4 IMAD.X R15, R13, 0x1, R15, P2 ;  /* 0x000000010d0fc824 */ /* 0x000fe200010e060f */
[----:B------:R-:W-:-:S13]  /*23250*/  ISETP.LT.OR P2, PT, R26, 0x3a, !P6 ;  /* 0x0000003a1a00780c */ /* 0x000fda0007741670 */
[----:B------:R-:W-:-:S04]  /*23260*/  @!P2 IADD3 R18, P5, P6, R3, R12, R10 ;  /* 0x0000000c0312a210 */ /* 0x000fc80007ebe00a */
[----:B------:R-:W-:Y:S01]  /*23270*/  @!P2 IADD3.X R13, R4, R28, R9, P5, P6 ;  /* 0x0000001c040da210 */ /* 0x000fe20002fec409 */
[----:B---3--:R-:W-:-:S05]  /*23280*/  FMUL R16, R70, UR33 ;  /* 0x0000002146107c20 */ /* 0x008fca0008400000 */
[----:B------:R-:W-:-:S05]  /*23290*/  F2FP.SATFINITE.E4M3.F32.PACK_AB_MERGE_C R16, RZ, R16, RZ ;  /* 0x00000010ff10723e */ /* 0x000fca00048070ff */
[----:B------:R0:W-:Y:S02]  /*232a0*/  @!P4 STG.E.U8 desc[UR38][R14.64+0x38], R16 ;  /* 0x000038100e00c986 */ /* 0x0001e4000c101126 */
[----:B0-----:R-:W0:Y:S02]  /*232b0*/  @!P2 LDC.64 R16, c[0x0][0x5c0] ;  /* 0x00017000ff10ab82 */ /* 0x001e240000000a00 */
[----:B0-----:R-:W-:-:S05]  /*232c0*/  @!P2 IADD3 R16, P4, R18, R16, RZ ;  /* 0x000000101210a210 */ /* 0x001fca0007f9e0ff */
[----:B------:R-:W-:Y:S02]  /*232d0*/  @!P2 IMAD.X R17, R13, 0x1, R17, P4 ;  /* 0x000000010d11a824 */ /* 0x000fe400020e0611 */
[----:B------:R-:W-:Y:S02]  /*232e0*/  FMUL R13, R158, UR33 ;  /* 0x000000219e0d7c20 */ /* 0x000fe40008400000 */
[----:B------:R-:W2:Y:S01]  /*232f0*/  LDL.LU R158, [R1+0x1c8] ;  /* 0x0001c800019e7983 */ /* 0x000ea20000300800 */
[----:B------:R-:W-:-:S13]  /*23300*/  ISETP.LT.OR P0, PT, R26, 0x72, !P0 ;  /* 0x000000721a00780c */ /* 0x000fda0004701670 */
[----:B------:R-:W0:Y:S01]  /*23310*/  @!P0 LDC.64 R14, c[0x0][0x5c0] ;  /* 0x00017000ff0e8b82 */ /* 0x000e220000000a00 */
[----:B------:R-:W-:-:S04]  /*23320*/  LOP3.LUT R2, R2, 0xffbfffff, RZ, 0xc0, !PT ;  /* 0xffbfffff02027812 */ /* 0x000fc800078ec0ff */
[----:B------:R-:W-:Y:S02]  /*23330*/  @P0 LOP3.LUT R2, R2, 0x400000, RZ, 0xfc, !PT ;  /* 0x0040000002020812 */ /* 0x000fe400078efcff */
[----:B0-----:R-:W-:-:S04]  /*23340*/  @!P0 IADD3 R70, P5, P6, R12, R14, R10 ;  /* 0x0000000e0c468210 */ /* 0x001fc80007ebe00a */
[----:B------:R-:W-:Y:S02]  /*23350*/  @!P0 IADD3.X R71, R28, R15, R9, P5, P6 ;  /* 0x0000000f1c478210 */ /* 0x000fe40002fec409 */
[----:B------:R-:W-:-:S04]  /*23360*/  ISETP.GE.AND P5, PT, R11, 0x101, PT ;  /* 0x000001010b00780c */ /* 0x000fc80003fa6270 */
[----:B------:R-:W-:-:S13]  /*23370*/  ISETP.LT.OR P0, PT, R26, 0x79, !P5 ;  /* 0x000000791a00780c */ /* 0x000fda0006f01670 */
[----:B------:R-:W0:Y:S01]  /*23380*/  @!P0 LDC.64 R14, c[0x0][0x5c0] ;  /* 0x00017000ff0e8b82 */ /* 0x000e220000000a00 */
[----:B------:R-:W-:Y:S02]  /*23390*/  F2FP.SATFINITE.E4M3.F32.PACK_AB_MERGE_C R13, RZ, R13, RZ ;  /* 0x0000000dff0d723e */ /* 0x000fe400048070ff */
[----:B------:R-:W-:-:S03]  /*233a0*/  ISETP.GE.AND P6, PT, R11, 0x1, PT ;  /* 0x000000010b00780c */ /* 0x000fc60003fc6270 */
[----:B------:R1:W-:Y:S02]  /*233b0*/  @!P2 STG.E.U8 desc[UR38][R16.64+0x39], R13 ;  /* 0x0000390d1000a986 */ /* 0x0003e4000c101126 */
[----:B-1----:R-:W-:Y:S02]  /*233c0*/  FMUL R13, R159, UR33 ;  /* 0x000000219f0d7c20 */ /* 0x002fe40008400000 */
[----:B------:R-:W3:Y:S01]  /*233d0*/  LDL.LU R159, [R1+0x1cc] ;  /* 0x0001cc00019f7983 */ /* 0x000ee20000300800 */
        /* <DEDUP_REMOVED lines=10> */
[----:B------:R-:W-:Y:S02]  /*23480*/  FMUL R13, R160, UR33 ;  /* 0x00000021a00d7c20 */ /* 0x000fe40008400000 */
[----:B------:R-:W4:Y:S03]  /*23490*/  LDL.LU R160, [R1+0x1d0] ;  /* 0x0001d00001a07983 */ /* 0x000f260000300800 */
[----:B------:R-:W-:Y:S02]  /*234a0*/  F2FP.SATFINITE.E4M3.F32.PACK_AB_MERGE_C R13, RZ, R13, RZ ;  /* 0x0000000dff0d723e */ /* 0x000fe400048070ff */
[----:B0-----:R-:W-:-:S05]  /*234b0*/  @!P2 IADD3 R14, P4, R12, R14, RZ ;  /* 0x0000000e0c0ea210 */ /* 0x001fca0007f9e0ff */
[----:B------:R-:W-:-:S05]  /*234c0*/  @!P2 IMAD.X R15, R28, 0x1, R15, P4 ;  /* 0x000000011c0fa824 */ /* 0x000fca00020e060f */
[----:B------:R2:W-:Y:S01]  /*234d0*/  @!P2 STG.E.U8 desc[UR38][R14.64+0x41], R13 ;  /* 0x0000410d0e00a986 */ /* 0x0005e2000c101126 */
[----:B------:R-:W-:Y:S01]  /*234e0*/  LOP3.LUT R2, R2, 0xffdfffff, RZ, 0xc0, !PT ;  /* 0xffdfffff02027812 */ /* 0x000fe200078ec0ff */
[----:B--2---:R-:W-:Y:S02]  /*234f0*/  FMUL R13, R158, UR33 ;  /* 0x000000219e0d7c20 */ /* 0x004fe40008400000 */
[----:B------:R-:W2:Y:S01]  /*23500*/  LDL.LU R158, [R1+0x1d4] ;  /* 0x0001d400019e7983 */ /* 0x000ea20000300800 */
[----:B------:R-:W-:Y:S02]  /*23510*/  @P0 LOP3.LUT R2, R2, 0x200000, RZ, 0xfc, !PT ;  /* 0x0020000002020812 */ /* 0x000fe400078efcff */
[----:B------:R-:W-:Y:S02]  /*23520*/  ISETP.LT.OR P0, PT, R26, 0x7a, !P5 ;  /* 0x0000007a1a00780c */ /* 0x000fe40006f01670 */
[----:B------:R-:W-:-:S11]  /*23530*/  LOP3.LUT P1, RZ, R5, 0x200, RZ, 0xc0, !PT ;  /* 0x0000020005ff7812 */ /* 0x000fd6000782c0ff */
[----:B------:R-:W0:Y:S01]  /*23540*/  @!P0 LDC.64 R14, c[0x0][0x5c0] ;  /* 0x00017000ff0e8b82 */ /* 0x000e220000000a00 */
        /* <DEDUP_REMOVED lines=8> */
[----:B------:R-:W-:Y:S02]  /*235d0*/  LOP3.LUT R2, R2, 0xffefffff, RZ, 0xc0, !PT ;  /* 0xffefffff02027812 */ /* 0x000fe400078ec0ff */
[----:B------:R-:W-:Y:S02]  /*235e0*/  ISETP.LT.OR P0, PT, R26, 0x41, !P1 ;  /* 0x000000411a00780c */ /* 0x000fe40004f01670 */
[----:B------:R-:W-:Y:S02]  /*235f0*/  @P5 LOP3.LUT R2, R2, 0x100000, RZ, 0xfc, !PT ;  /* 0x0010000002025812 */ /* 0x000fe400078efcff */
[----:B0-----:R-:W-:-:S04]  /*23600*/  @!P5 IADD3 R64, P2, P4, R12, R14, R3 ;  /* 0x0000000e0c40d210 */ /* 0x001fc80007c5e003 */
[----:B------:R-:W-:Y:S02]  /*23610*/  @!P5 IADD3.X R65, R28, R15, R4, P2, P4 ;  /* 0x0000000f1c41d210 */ /* 0x000fe400017e8404 */
[----:B------:R-:W-:Y:S02]  /*23620*/  ISETP.LT.OR P5, PT, R26, 0x82, !P1 ;  /* 0x000000821a00780c */ /* 0x000fe40004fa1670 */
[----:B------:R-:W-:-:S05]  /*23630*/  F2FP.SATFINITE.E4M3.F32.PACK_AB_MERGE_C R13, RZ, R13, RZ ;  /* 0x0000000dff0d723e */ /* 0x000fca00048070ff */
[----:B------:R3:W-:Y:S01]  /*23640*/  @!P0 STG.E.U8 desc[UR38][R104.64+0x40], R13 ;  /* 0x0000400d68008986 */ /* 0x0007e2000c101126 */
[----:B------:R-:W-:-:S05]  /*23650*/  ISETP.LT.OR P0, PT, R26, 0x42, !P1 ;  /* 0x000000421a00780c */ /* 0x000fca0004f01670 */
[----:B------:R-:W0:Y:S01]  /*23660*/  @!P5 LDC.64 R14, c[0x0][0x5c0] ;  /* 0x00017000ff0edb82 */ /* 0x000e220000000a00 */
[----:B---3--:R-:W-:Y:S02]  /*23670*/  FMUL R13, R159, UR33 ;  /* 0x000000219f0d7c20 */ /* 0x008fe40008400000 */
[----:B------:R-:W3:Y:S03]  /*23680*/  LDL.LU R159, [R1+0x1d8] ;  /* 0x0001d800019f7983 */ /* 0x000ee60000300800 */
        /* <DEDUP_REMOVED lines=10> */
[----:B----4-:R-:W-:Y:S02]  /*23730*/  FMUL R13, R160, UR33 ;  /* 0x00000021a00d7c20 */ /* 0x010fe40008400000 */
[----:B------:R-:W4:Y:S03]  /*23740*/  LDL.LU R160, [R1+0x1dc] ;  /* 0x0001dc0001a07983 */ /* 0x000f260000300800 */
[----:B------:R-:W-:Y:S02]  /*23750*/  F2FP.SATFINITE.E4M3.F32.PACK_AB_MERGE_C R13, RZ, R13, RZ ;  /* 0x0000000dff0d723e */ /* 0x000fe400048070ff */
[----:B0-----:R-:W-:-:S05]  /*23760*/  @!P2 IADD3 R14, P4, R12, R14, RZ ;  /* 0x0000000e0c0ea210 */ /* 0x001fca0007f9e0ff */
[----:B------:R-:W-:-:S05]  /*23770*/  @!P2 IMAD.X R15, R28, 0x1, R15, P4 ;  /* 0x000000011c0fa824 */ /* 0x000fca00020e060f */
[----:B------:R2:W-:Y:S02]  /*23780*/  @!P2 STG.E.U8 desc[UR38][R14.64+0x48], R13 ;  /* 0x0000480d0e00a986 */ /* 0x0005e4000c101126 */
[----:B--2---:R-:W-:Y:S02]  /*23790*/  FMUL R13, R158, UR33 ;  /* 0x000000219e0d7c20 */ /* 0x004fe40008400000 */
[----:B------:R-:W2:Y:S01]  /*237a0*/  LDL.LU R158, [R1+0x1e0] ;  /* 0x0001e000019e7983 */ /* 0x000ea20000300800 */
[----:B------:R-:W-:Y:S02]  /*237b0*/  ISETP.LT.OR P2, PT, R26, 0x4a, !P6 ;  /* 0x0000004a1a00780c */ /* 0x000fe40007741670 */
[----:B------:R-:W-:-:S11]  /*237c0*/  LOP3.LUT R2, R2, 0xfffbffff, RZ, 0xc0, !PT ;  /* 0xfffbffff02027812 */ /* 0x000fd600078ec0ff */
[----:B------:R-:W0:Y:S01]  /*237d0*/  @!P2 LDC.64 R14, c[0x0][0x5c0] ;  /* 0x00017000ff0eab82 */ /* 0x000e220000000a00 */
[----:B------:R-:W-:-:S04]  /*237e0*/  @P5 LOP3.LUT R2, R2, 0x40000, RZ, 0xfc, !PT ;  /* 0x0004000002025812 */ /* 0x000fc800078efcff */
[----:B------:R-:W-:-:S04]  /*237f0*/  LOP3.LUT R2, R2, 0xfff7ffff, RZ, 0xc0, !PT ;  /* 0xfff7ffff02027812 */ /* 0x000fc800078ec0ff */
[----:B------:R-:W-:Y:S02]  /*23800*/  @P0 LOP3.LUT R2, R2, 0x80000, RZ, 0xfc, !PT ;  /* 0x0008000002020812 */ /* 0x000fe400078efcff */
[----:B------:R-:W-:Y:S02]  /*23810*/  ISETP.LT.OR P0, PT, R26, 0x8a, !P1 ;  /* 0x0000008a1a00780c */ /* 0x000fe40004f01670 */
[----:B------:R-:W-:Y:S02]  /*23820*/  F2FP.SATFINITE.E4M3.F32.PACK_AB_MERGE_C R13, RZ, R13, RZ ;  /* 0x0000000dff0d723e */ /* 0x000fe400048070ff */
[----:B0-----:R-:W-:-:S05]  /*23830*/  @!P2 IADD3 R14, P4, R12, R14, RZ ;  /* 0x0000000e0c0ea210 */ /* 0x001fca0007f9e0ff */
[----:B------:R-:W-:-:S05]  /*23840*/  @!P2 IMAD.X R15, R28, 0x1, R15, P4 ;  /* 0x000000011c0fa824 */ /* 0x000fca00020e060f */
[----:B------:R0:W-:Y:S02]  /*23850*/  @!P2 STG.E.U8 desc[UR38][R14.64+0x49], R13 ;  /* 0x0000490d0e00a986 */ /* 0x0001e4000c101126 */
[----:B0-----:R-:W0:Y:S01]  /*23860*/  @!P0 LDC.64 R14, c[0x0][0x5c0] ;  /* 0x00017000ff0e8b82 */ /* 0x001e220000000a00 */
[----:B------:R-:W-:Y:S02]  /*23870*/  ISETP.LT.OR P5, PT, R26, 0x91, !P1 ;  /* 0x000000911a00780c */ /* 0x000fe40004fa1670 */
[----:B------:R-:W-:-:S04]  /*23880*/  LOP3.LUT R2, R2, 0xffff7fff, RZ, 0xc0, !PT ;  /* 0xffff7fff02027812 */ /* 0x000fc800078ec0ff */
[----:B------:R-:W-:Y:S02]  /*23890*/  @P0 LOP3.LUT R2, R2, 0x8000, RZ, 0xfc, !PT ;  /* 0x0000800002020812 */ /* 0x000fe400078efcff */
[----:B0-----:R-:W-:-:S04]  /*238a0*/  @!P0 IADD3 R58, P2, P4, R12, R14, R3 ;  /* 0x0000000e0c3a8210 */ /* 0x001fc80007c5e003 */
[----:B------:R-:W-:Y:S02]  /*238b0*/  @!P0 IADD3.X R59, R28, R15, R4, P2, P4 ;  /* 0x0000000f1c3b8210 */ /* 0x000fe400017e8404 */
[----:B------:R-:W0:Y:S01]  /*238c0*/  @!P5 LDC.64 R14, c[0x0][0x5c0] ;  /* 0x00017000ff0edb82 */ /* 0x000e220000000a00 */
[----:B------:R-:W-:Y:S01]  /*238d0*/  ISETP.LT.OR P0, PT, R26, 0x49, !P1 ;  /* 0x000000491a00780c */ /* 0x000fe20004f01670 */
[----:B---3--:R-:W-:Y:S02]  /*238e0*/  FMUL R13, R159, UR33 ;  /* 0x000000219f0d7c20 */ /* 0x008fe40008400000 */
[----:B------:R-:W3:Y:S03]  /*238f0*/  LDL.LU R159, [R1+0x1e4] ;  /* 0x0001e400019f7983 */ /* 0x000ee60000300800 */
[----:B------:R-:W-:-:S07]  /*23900*/  F2FP.SATFINITE.E4M3.F32.PACK_AB_MERGE_C R13, RZ, R13, RZ ;  /* 0x0000000dff0d723e */ /* 0x000fce00048070ff */
        /* <DEDUP_REMOVED lines=11> */
[----:B------:R-:W-:Y:S01]  /*239c0*/  ISETP.LT.OR P0, PT, R26, 0x4a, !P1 ;  /* 0x0000004a1a00780c */ /* 0x000fe20004f01670 */
[----:B----4-:R-:W-:Y:S02]  /*239d0*/  FMUL R13, R160, UR33 ;  /* 0x00000021a00d7c20 */ /* 0x010fe40008400000 */
[----:B------:R-:W4:Y:S03]  /*239e0*/  LDL.LU R160, [R1+0x1e8] ;  /* 0x0001e80001a07983 */ /* 0x000f260000300800 */
[----:B------:R-:W-:-:S07]  /*239f0*/  F2FP.SATFINITE.E4M3.F32.PACK_AB_MERGE_C R13, RZ, R13, RZ ;  /* 0x0000000dff0d723e */ /* 0x000fce00048070ff */
[----:B------:R2:W-:Y:S02]  /*23a00*/  @!P0 STG.E.U8 desc[UR38][R30.64+0x49], R13 ;  /* 0x0000490d1e008986 */ /* 0x0005e4000c101126 */
[----:B--2---:R-:W-:Y:S02]  /*23a10*/  FMUL R13, R158, UR33 ;  /* 0x000000219e0d7c20 */ /* 0x004fe40008400000 */
[----:B------:R-:W2:Y:S01]  /*23a20*/  LDL.LU R158, [R1+0x1ec] ;  /* 0x0001ec00019e7983 */ /* 0x000ea20000300800 */
[----:B------:R-:W-:-:S13]  /*23a30*/  ISETP.LT.OR P0, PT, R26, 0x99, !P1 ;  /* 0x000000991a00780c */ /* 0x000fda0004f01670 */
        /* <DEDUP_REMOVED lines=9> */
[----:B------:R-:W-:Y:S01]  /*23ad0*/  ISETP.LT.OR P2, PT, R26, 0x52, !P6 ;  /* 0x000000521a00780c */ /* 0x000fe20007741670 */
[----:B---3--:R-:W-:Y:S02]  /*23ae0*/  FMUL R13, R159, UR33 ;  /* 0x000000219f0d7c20 */ /* 0x008fe40008400000 */
[----:B------:R-:W3:Y:S10]  /*23af0*/  LDL.LU R159, [R1+0x1f0] ;  /* 0x0001f000019f7983 */ /* 0x000ef40000300800 */
[----:B------:R-:W0:Y:S01]  /*23b00*/  @!P2 LDC.64 R14, c[0x0][0x5c0] ;  /* 0x00017000ff0eab82 */ /* 0x000e220000000a00 */
[----:B------:R-:W-:-:S02]  /*23b10*/  F2FP.SATFINITE.E4M3.F32.PACK_AB_MERGE_C R13, RZ, R13, RZ ;  /* 0x0000000dff0d723e */ /* 0x000fc400048070ff */
[----:B------:R-:W-:Y:S02]  /*23b20*/  LOP3.LUT P5, RZ, R0, 0x20000000, RZ, 0xc0, !PT ;  /* 0x2000000000ff7812 */ /* 0x000fe400078ac0ff */
[----:B0-----:R-:W-:-:S05]  /*23b30*/  @!P2 IADD3 R14, P4, R12, R14, RZ ;  /* 0x0000000e0c0ea210 */ /* 0x001fca0007f9e0ff */
[----:B------:R-:W-:-:S05]  /*23b40*/  @!P2 IMAD.X R15, R28, 0x1, R15, P4 ;  /* 0x000000011c0fa824 */ /* 0x000fca00020e060f */
[----:B------:R4:W-:Y:S02]  /*23b50*/  @!P2 STG.E.U8 desc[UR38][R14.64+0x51], R13 ;  /* 0x0000510d0e00a986 */ /* 0x0009e4000c101126 */
[----:B----4-:R-:W-:Y:S02]  /*23b60*/  FMUL R13, R160, UR33 ;  /* 0x00000021a00d7c20 */ /* 0x010fe40008400000 */
[----:B------:R-:W4:Y:S03]  /*23b70*/  LDL.LU R160, [R1+0x1f4] ;  /* 0x0001f40001a07983 */ /* 0x000f260000300800 */
[----:B------:R-:W-:-:S05]  /*23b80*/  F2FP.SATFINITE.E4M3.F32.PACK_AB_MERGE_C R13, RZ, R13, RZ ;  /* 0x0000000dff0d723e */ /* 0x000fca00048070ff */
[----:B------:R2:W-:Y:S01]  /*23b90*/  @!P5 STG.E.U8 desc[UR38][R126.64+0x50], R13 ;  /* 0x0000500d7e00d986 */ /* 0x0005e2000c101126 */
[----:B------:R-:W-:-:S13]  /*23ba0*/  ISETP.LT.OR P4, PT, R26, 0x9a, !P1 ;  /* 0x0000009a1a00780c */ /* 0x000fda0004f81670 */
[----:B------:R-:W0:Y:S01]  /*23bb0*/  @!P4 LDC.64 R14, c[0x0][0x5c0] ;  /* 0x00017000ff0ecb82 */ /* 0x000e220000000a00 */
[----:B------:R-:W-:-:S04]  /*23bc0*/  LOP3.LUT R2, R2, 0xffffbfff, RZ, 0xc0, !PT ;  /* 0xffffbfff02027812 */ /* 0x000fc800078ec0ff */
[----:B------:R-:W-:-:S04]  /*23bd0*/  @P0 LOP3.LUT R2, R2, 0x4000, RZ, 0xfc, !PT ;  /* 0x0000400002020812 */ /* 0x000fc800078efcff */
[----:B------:R-:W-:-:S04]  /*23be0*/  LOP3.LUT R2, R2, 0xfffff7ff, RZ, 0xc0, !PT ;  /* 0xfffff7ff02027812 */ /* 0x000fc800078ec0ff */
[----:B------:R-:W-:Y:S02]  /*23bf0*/  @P4 LOP3.LUT R2, R2, 0x800, RZ, 0xfc, !PT ;  /* 0x0000080002024812 */ /* 0x000fe400078efcff */
[----:B0-----:R-:W-:Y:S01]  /*23c00*/  @!P4 IADD3 R50, P1, P2, R12, R14, R3 ;  /* 0x0000000e0c32c210 */ /* 0x001fe20007a3e003 */
[----:B--2---:R-:W-:Y:S02]  /*23c10*/  FMUL R13, R158, UR33 ;  /* 0x000000219e0d7c20 */ /* 0x004fe40008400000 */
[----:B------:R-:W2:Y:S01]  /*23c20*/  LDL.LU R158, [R1+0x1f8] ;  /* 0x0001f800019e7983 */ /* 0x000ea20000300800 */
[----:B------:R-:W-:Y:S02]  /*23c30*/  @!P4 IADD3.X R51, R28, R15, R4, P1, P2 ;  /* 0x0000000f1c33c210 */ /* 0x000fe40000fe4404 */
[----:B------:R-:W-:-:S13]  /*23c40*/  ISETP.LT.OR P4, PT, R26, 0x81, !P3 ;  /* 0x000000811a00780c */ /* 0x000fda0005f81670 */
[----:B------:R-:W0:Y:S01]  /*23c50*/  @!P4 LDC.64 R14, c[0x0][0x5c0] ;  /* 0x00017000ff0ecb82 */ /* 0x000e220000000a00 */
[----:B------:R-:W-:-:S04]  /*23c60*/  LOP3.LUT R2, R2, 0xfffffbff, RZ, 0xc0, !PT ;  /* 0xfffffbff02027812 */ /* 0x000fc800078ec0ff */
[----:B------:R-:W-:Y:S02]  /*23c70*/  @P4 LOP3.LUT R2, R2, 0x400, RZ, 0xfc, !PT ;  /* 0x0000040002024812 */ /* 0x000fe400078efcff */
[----:B0-----:R-:W-:-:S04]  /*23c80*/  @!P4 IADD3 R48, P1, P2, R12, R14, R8 ;  /* 0x0000000e0c30c210 */ /* 0x001fc80007a3e008 */
[----:B------:R-:W-:Y:S02]  /*23c90*/  @!P4 IADD3.X R49, R28, R15, R7, P1, P2 ;  /* 0x0000000f1c31c210 */ /* 0x000fe40000fe4407 */
[----:B------:R-:W-:Y:S02]  /*23ca0*/  ISETP.LT.OR P4, PT, R26, 0x82, !P3 ;  /* 0x000000821a00780c */ /* 0x000fe40005f81670 */
[----:B------:R-:W-:-:S11]  /*23cb0*/  LOP3.LUT P0, RZ, R0, 0x4000, RZ, 0xc0, !PT ;  /* 0x0000400000ff7812 */ /* 0x000fd6000780c0ff */
        /* <DEDUP_REMOVED lines=16> */
[----:B------:R0:W-:Y:S01]  /*23dc0*/  @!P1 STG.E.U8 desc[UR38][R14.64+0x58], R13 ;  /* 0x0000580d0e009986 */ /* 0x0001e2000c101126 */
[----:B------:R-:W-:-:S13]  /*23dd0*/  ISETP.LT.OR P1, PT, R26, 0x5a, !P6 ;  /* 0x0000005a1a00780c */ /* 0x000fda0007721670 */
[----:B0-----:R-:W0:Y:S01]  /*23de0*/  @!P1 LDC.64 R14, c[0x0][0x5c0] ;  /* 0x00017000ff0e9b82 */ /* 0x001e220000000a00 */
        /* <DEDUP_REMOVED lines=8> */
[----:B------:R-:W-:-:S04]  /*23e70*/  LOP3.LUT R2, R2, 0xfffffdff, RZ, 0xc0, !PT ;  /* 0xfffffdff02027812 */ /* 0x000fc800078ec0ff */
[----:B------:R-:W-:-:S04]  /*23e80*/  @P4 LOP3.LUT R2, R2, 0x200, RZ, 0xfc, !PT ;  /* 0x0000020002024812 */ /* 0x000fc800078efcff */
[----:B------:R-:W-:Y:S02]  /*23e90*/  LOP3.LUT P5, RZ, R2, 0x1, RZ, 0xc0, !PT ;  /* 0x0000000102ff7812 */ /* 0x000fe400078ac0ff */
[----:B------:R-:W-:-:S11]  /*23ea0*/  LOP3.LUT R5, R5, 0xfffffeff, RZ, 0xc0, !PT ;  /* 0xfffffeff05057812 */ /* 0x000fd600078ec0ff */
[----:B------:R-:W-:Y:S02]  /*23eb0*/  @P5 LOP3.LUT R5, R5, 0x100, RZ, 0xfc, !PT ;  /* 0x0000010005055812 */ /* 0x000fe400078efcff */
[----:B------:R-:W-:-:S13]  /*23ec0*/  ISETP.LT.OR P5, PT, R26, 0x8a, !P3 ;  /* 0x0000008a1a00780c */ /* 0x000fda0005fa1670 */
        /* <DEDUP_REMOVED lines=11> */
[----:B------:R-:W-:Y:S02]  /*23f80*/  F2FP.SATFINITE.E4M3.F32.PACK_AB_MERGE_C R13, RZ, R13, RZ ;  /* 0x0000000dff0d723e */ /* 0x000fe400048070ff */
[----:B0-----:R-:W-:-:S04]  /*23f90*/  @!P5 IADD3 R40, P1, P2, R12, R14, R8 ;  /* 0x0000000e0c28d210 */ /* 0x001fc80007a3e008 */
[----:B------:R-:W-:Y:S02]  /*23fa0*/  @!P5 IADD3.X R41, R28, R15, R7, P1, P2 ;  /* 0x0000000f1c29d210 */ /* 0x000fe40000fe4407 */
[----:B------:R-:W-:-:S13]  /*23fb0*/  LOP3.LUT P5, RZ, R5, 0x100, RZ, 0xc0, !PT ;  /* 0x0000010005ff7812 */ /* 0x000fda00078ac0ff */
[----:B------:R3:W-:Y:S02]  /*23fc0*/  @!P5 STG.E.U8 desc[UR38][R130.64+0x58], R13 ;  /* 0x0000580d8200d986 */ /* 0x0007e4000c101126 */
[----:B---3--:R-:W-:Y:S02]  /*23fd0*/  FMUL R13, R159, UR33 ;  /* 0x000000219f0d7c20 */ /* 0x008fe40008400000 */
[----:B------:R-:W3:Y:S01]  /*23fe0*/  LDL.LU R159, [R1+0x208] ;  /* 0x00020800019f7983 */ /* 0x000ee20000300800 */
[C---:B------:R-:W-:Y:S02]  /*23ff0*/  LOP3.LUT P0, RZ, R0.reuse, 0x40000000, RZ, 0xc0, !PT ;  /* 0x4000000000ff7812 */ /* 0x040fe4000780c0ff */
[----:B------:R-:W-:Y:S02]  /*24000*/  F2FP.SATFINITE.E4M3.F32.PACK_AB_MERGE_C R13, RZ, R13, RZ ;  /* 0x0000000dff0d723e */ /* 0x000fe400048070ff */
[----:B------:R-:W-:-:S09]  /*24010*/  LOP3.LUT P4, RZ, R0, 0x80000000, RZ, 0xc0, !PT ;  /* 0x8000000000ff7812 */ /* 0x000fd2000788c0ff */
[----:B------:R4:W-:Y:S02]  /*24020*/  @!P0 STG.E.U8 desc[UR38][R118.64+0x59], R13 ;  /* 0x0000590d76008986 */ /* 0x0009e4000c101126 */
[----:B----4-:R-:W-:-:S05]  /*24030*/  FMUL R13, R160, UR33 ;  /* 0x00000021a00d7c20 */ /* 0x010fca0008400000 */
[----:B------:R-:W-:-:S05]  /*24040*/  F2FP.SATFINITE.E4M3.F32.PACK_AB_MERGE_C R13, RZ, R13, RZ ;  /* 0x0000000dff0d723e */ /* 0x000fca00048070ff */
[----:B------:R2:W-:Y:S01]  /*24050*/  @!P4 STG.E.U8 desc[UR38][R124.64+0x40], R13 ;  /* 0x0000400d7c00c986 */ /* 0x0005e2000c101126 */
[----:B------:R-:W-:-:S13]  /*24060*/  ISETP.LT.OR P5, PT, R26, 0x92, !P3 ;  /* 0x000000921a00780c */ /* 0x000fda0005fa1670 */
[----:B------:R-:W0:Y:S01]  /*24070*/  @!P5 LDC.64 R14, c[0x0][0x5c0] ;  /* 0x00017000ff0edb82 */ /* 0x000e220000000a00 */
[----:B--2---:R-:W-:Y:S02]  /*24080*/  FMUL R13, R158, UR33 ;  /* 0x000000219e0d7c20 */ /* 0x004fe40008400000 */
[----:B------:R-:W2:Y:S01]  /*24090*/  LDL.LU R158, [R1+0x20c] ;  /* 0x00020c00019e7983 */ /* 0x000ea20000300800 */
[----:B------:R-:W-:Y:S02]  /*240a0*/  ISETP.LT.OR P0, PT, R26, 0x99, !P3 ;  /* 0x000000991a00780c */ /* 0x000fe40005f01670 */
[----:B0-----:R-:W-:Y:S01]  /*240b0*/  @!P5 IADD3 R38, P1, P2, R12, R14, R8 ;  /* 0x0000000e0c26d210 */ /* 0x001fe20007a3e008 */
[----:B------:R-:W4:Y:S03]  /*240c0*/  LDL.LU R160, [R1+0x210] ;  /* 0x0002100001a07983 */ /* 0x000f260000300800 */
[----:B------:R-:W-:-:S07]  /*240d0*/  @!P5 IADD3.X R39, R28, R15, R7, P1, P2 ;  /* 0x0000000f1c27d210 */ /* 0x000fce0000fe4407 */
[----:B------:R-:W0:Y:S01]  /*240e0*/  @!P0 LDC.64 R14, c[0x0][0x5c0] ;  /* 0x00017000ff0e8b82 */ /* 0x000e220000000a00 */
[----:B------:R-:W-:Y:S02]  /*240f0*/  ISETP.LT.OR P3, PT, R26, 0x9a, !P3 ;  /* 0x0000009a1a00780c */ /* 0x000fe40005f61670 */
[----:B------:R-:W-:-:S04]  /*24100*/  LOP3.LUT R2, R2, 0xffffffdf, RZ, 0xc0, !PT ;  /* 0xffffffdf02027812 */ /* 0x000fc800078ec0ff */
[----:B------:R-:W-:Y:S02]  /*24110*/  @P5 LOP3.LUT R2, R2, 0x20, RZ, 0xfc, !PT ;  /* 0x0000002002025812 */ /* 0x000fe400078efcff */
[----:B0-----:R-:W-:-:S04]  /*24120*/  @!P0 IADD3 R36, P1, P2, R12, R14, R8 ;  /* 0x0000000e0c248210 */ /* 0x001fc80007a3e008 */
[----:B------:R-:W-:Y:S02]  /*24130*/  @!P0 IADD3.X R37, R28, R15, R7, P1, P2 ;  /* 0x0000000f1c258210 */ /* 0x000fe40000fe4407 */
[----:B------:R-:W0:Y:S01]  /*24140*/  @!P3 LDC.64 R14, c[0x0][0x5c0] ;  /* 0x00017000ff0ebb82 */ /* 0x000e220000000a00 */
[----:B------:R-:W-:-:S04]  /*24150*/  LOP3.LUT R2, R2, 0xffffffef, RZ, 0xc0, !PT ;  /* 0xffffffef02027812 */ /* 0x000fc800078ec0ff */
[----:B------:R-:W-:Y:S02]  /*24160*/  @P0 LOP3.LUT R2, R2, 0x10, RZ, 0xfc, !PT ;  /* 0x0000001002020812 */ /* 0x000fe400078efcff */
[----:B------:R-:W-:Y:S02]  /*24170*/  LOP3.LUT P5, RZ, R5, 0x80, RZ, 0xc0, !PT ;  /* 0x0000008005ff7812 */ /* 0x000fe400078ac0ff */
        /* <DEDUP_REMOVED lines=18> */
[----:B0-----:R-:W-:Y:S01]  /*242a0*/  @!P2 IADD3 R14, P1, R16, R14, RZ ;  /* 0x0000000e100ea210 */ /* 0x001fe20007f3e0ff */
[----:B---3--:R-:W-:Y:S02]  /*242b0*/  FMUL R16, R159, UR33 ;  /* 0x000000219f107c20 */ /* 0x008fe40008400000 */
[----:B------:R-:W3:Y:S02]  /*242c0*/  LDL.LU R159, [R1+0x214] ;  /* 0x00021400019f7983 */ /* 0x000ee40000300800 */
[----:B------:R-:W-:Y:S01]  /*242d0*/  @!P2 IMAD.X R15, R13, 0x1, R15, P1 ;  /* 0x000000010d0fa824 */ /* 0x000fe200008e060f */
[----:B------:R-:W-:Y:S02]  /*242e0*/  ISETP.LT.OR P1, PT, R26, 0x42, !P0 ;  /* 0x000000421a00780c */ /* 0x000fe40004721670 */
[----:B------:R-:W-:-:S05]  /*242f0*/  F2FP.SATFINITE.E4M3.F32.PACK_AB_MERGE_C R16, RZ, R16, RZ ;  /* 0x00000010ff10723e */ /* 0x000fca00048070ff */
[----:B------:R0:W-:Y:S06]  /*24300*/  @!P2 STG.E.U8 desc[UR38][R14.64+0x40], R16 ;  /* 0x000040100e00a986 */ /* 0x0001ec000c101126 */
[----:B0-----:R-:W0:Y:S01]  /*24310*/  @!P1 LDC.64 R16, c[0x0][0x5c0] ;  /* 0x00017000ff109b82 */ /* 0x001e220000000a00 */
[----:B------:R-:W-:-:S04]  /*24320*/  @!P1 IADD3 R18, P3, P4, R3, R12, R8 ;  /* 0x0000000c03129210 */ /* 0x000fc80007c7e008 */
[----:B------:R-:W-:Y:S02]  /*24330*/  @!P1 IADD3.X R13, R4, R28, R7, P3, P4 ;  /* 0x0000001c040d9210 */ /* 0x000fe40001fe8407 */
[----:B0-----:R-:W-:-:S05]  /*24340*/  @!P1 IADD3 R16, P2, R18, R16, RZ ;  /* 0x0000001012109210 */ /* 0x001fca0007f5e0ff */
[----:B------:R-:W-:Y:S01]  /*24350*/  @!P1 IMAD.X R17, R13, 0x1, R17, P2 ;  /* 0x000000010d119824 */ /* 0x000fe200010e0611 */
[----:B------:R-:W-:Y:S01]  /*24360*/  LOP3.LUT P6, RZ, R0, 0x1, RZ, 0xc0, !PT ;  /* 0x0000000100ff7812 */ /* 0x000fe200078cc0ff */
[----:B--2---:R-:W-:Y:S02]  /*24370*/  FMUL R13, R158, UR33 ;  /* 0x000000219e0d7c20 */ /* 0x004fe40008400000 */
[----:B------:R-:W2:Y:S01]  /*24380*/  LDL.LU R158, [R1+0x218] ;  /* 0x00021800019e7983 */ /* 0x000ea20000300800 */
[----:B------:R-:W-:-:S09]  /*24390*/  LOP3.LUT R5, R5, 0xffffffdf, RZ, 0xc0, !PT ;  /* 0xffffffdf05057812 */ /* 0x000fd200078ec0ff */
        /* <DEDUP_REMOVED lines=17> */
[C---:B------:R-:W-:Y:S02]  /*244b0*/  LOP3.LUT P4, RZ, R0.reuse, 0x8000, RZ, 0xc0, !PT ;  /* 0x0000800000ff7812 */ /* 0x040fe4000788c0ff */
[----:B------:R-:W-:-:S04]  /*244c0*/  LOP3.LUT R0, R0, 0xbfffffff, RZ, 0xc0, !PT ;  /* 0xbfffffff00007812 */ /* 0x000fc800078ec0ff */
[----:B------:R-:W-:Y:S02]  /*244d0*/  @P3 LOP3.LUT R0, R0, 0x40000000, RZ, 0xfc, !PT ;  /* 0x4000000000003812 */ /* 0x000fe400078efcff */
[----:B0-----:R-:W-:-:S04]  /*244e0*/  @!P3 IADD3 R22, P1, P2, R12, R14, R10 ;  /* 0x0000000e0c16b210 */ /* 0x001fc80007a3e00a */
[----:B------:R-:W-:Y:S02]  /*244f0*/  @!P3 IADD3.X R23, R28, R15, R9, P1, P2 ;  /* 0x0000000f1c17b210 */ /* 0x000fe40000fe4409 */
[----:B------:R-:W-:-:S13]  /*24500*/  ISETP.LT.OR P3, PT, R26, 0x91, !P5 ;  /* 0x000000911a00780c */ /* 0x000fda0006f61670 */
[----:B------:R-:W0:Y:S01]  /*24510*/  @!P3 LDC.64 R14, c[0x0][0x5c0] ;  /* 0x00017000ff0ebb82 */ /* 0x000e220000000a00 */
[----:B----4-:R-:W-:-:S05]  /*24520*/  FMUL R13, R160, UR33 ;  /* 0x00000021a00d7c20 */ /* 0x010fca0008400000 */
[----:B------:R-:W-:-:S05]  /*24530*/  F2FP.SATFINITE.E4M3.F32.PACK_AB_MERGE_C R13, RZ, R13, RZ ;  /* 0x0000000dff0d723e */ /* 0x000fca00048070ff */
[----:B------:R3:W-:Y:S01]  /*24540*/  @!P4 STG.E.U8 desc[UR38][R132.64+0x48], R13 ;  /* 0x0000480d8400c986 */ /* 0x0007e2000c101126 */
[----:B0-----:R-:W-:Y:S01]  /*24550*/  @!P3 IADD3 R20, P1, P2, R12, R14, R10 ;  /* 0x0000000e0c14b210 */ /* 0x001fe20007a3e00a */
[----:B---3--:R-:W-:Y:S02]  /*24560*/  FMUL R13, R159, UR33 ;  /* 0x000000219f0d7c20 */ /* 0x008fe40008400000 */
[----:B------:R-:W3:Y:S01]  /*24570*/  LDL.LU R159, [R1+0x21c] ;  /* 0x00021c00019f7983 */ /* 0x000ee20000300800 */
[----:B------:R-:W-:Y:S02]  /*24580*/  @!P3 IADD3.X R21, R28, R15, R9, P1, P2 ;  /* 0x0000000f1c15b210 */ /* 0x000fe40000fe4409 */
[----:B------:R-:W-:Y:S01]  /*24590*/  ISETP.LT.OR P2, PT, R26, 0x49, !P0 ;  /* 0x000000491a00780c */ /* 0x000fe20004741670 */
[----:B------:R-:W4:Y:S01]  /*245a0*/  LDL.LU R160, [R1+0x220] ;  /* 0x0002200001a07983 */ /* 0x000f220000300800 */
        /* <DEDUP_REMOVED lines=9> */
[----:B--2---:R-:W-:Y:S02]  /*24640*/  FMUL R16, R158, UR33 ;  /* 0x000000219e107c20 */ /* 0x004fe40008400000 */
[----:B------:R-:W2:Y:S02]  /*24650*/  LDL.LU R158, [R1+0x224] ;  /* 0x00022400019e7983 */ /* 0x000ea40000300800 */
[----:B------:R-:W-:Y:S01]  /*24660*/  @!P2 IMAD.X R15, R13, 0x1, R15, P1 ;  /* 0x000000010d0fa824 */ /* 0x000fe200008e060f */
[----:B------:R-:W-:Y:S02]  /*24670*/  ISETP.LT.OR P1, PT, R26, 0x4a, !P0 ;  /* 0x0000004a1a00780c */ /* 0x000fe40004721670 */
[----:B------:R-:W-:Y:S02]  /*24680*/  F2FP.SATFINITE.E4M3.F32.PACK_AB_MERGE_C R16, RZ, R16, RZ ;  /* 0x00000010ff10723e */ /* 0x000fe400048070ff */
[----:B------:R-:W-:-:S03]  /*24690*/  LOP3.LUT P5, RZ, R2, 0x1000, RZ, 0xc0, !PT ;  /* 0x0000100002ff7812 */ /* 0x000fc600078ac0ff */
[----:B------:R0:W-:Y:S01]  /*246a0*/  @!P2 STG.E.U8 desc[UR38][R14.64+0x48], R16 ;  /* 0x000048100e00a986 */ /* 0x0001e2000c101126 */
[----:B------:R-:W-:-:S05]  /*246b0*/  LOP3.LUT R5, R5, 0xffffffef, RZ, 0xc0, !PT ;  /* 0xffffffef05057812 */ /* 0x000fca00078ec0ff */
[----:B0-----:R-:W0:Y:S04]  /*246c0*/  @!P1 LDC.64 R16, c[0x0][0x5c0] ;  /* 0x00017000ff109b82 */ /* 0x001e280000000a00 */
[----:B------:R-:W-:Y:S02]  /*246d0*/  @P5 LOP3.LUT R5, R5, 0x10, RZ, 0xfc, !PT ;  /* 0x0000001005055812 */ /* 0x000fe400078efcff */
[----:B------:R-:W-:-:S04]  /*246e0*/  ISETP.GE.AND P5, PT, R11, 0x101, PT ;  /* 0x000001010b00780c */ /* 0x000fc80003fa6270 */
        /* <DEDUP_REMOVED lines=11> */
[----:B------:R-:W-:Y:S01]  /*247a0*/  LOP3.LUT P5, RZ, R5, 0x10, RZ, 0xc0, !PT ;  /* 0x0000001005ff7812 */ /* 0x000fe200078ac0ff */
[----:B---3--:R-:W-:Y:S02]  /*247b0*/  FMUL R13, R159, UR33 ;  /* 0x000000219f0d7c20 */ /* 0x008fe40008400000 */
[----:B------:R-:W3:Y:S03]  /*247c0*/  LDL.LU R159, [R1+0x228] ;  /* 0x00022800019f7983 */ /* 0x000ee60000300800 */
[----:B------:R-:W-:-:S05]  /*247d0*/  F2FP.SATFINITE.E4M3.F32.PACK_AB_MERGE_C R13, RZ, R13, RZ ;  /* 0x0000000dff0d723e */ /* 0x000fca00048070ff */
[----:B------:R4:W-:Y:S02]  /*247e0*/  @!P1 STG.E.U8 desc[UR38][R16.64+0x49], R13 ;  /* 0x0000490d10009986 */ /* 0x0009e4000c101126 */
[----:B----4-:R-:W-:-:S05]  /*247f0*/  FMUL R13, R160, UR33 ;  /* 0x00000021a00d7c20 */ /* 0x010fca0008400000 */
[----:B------:R-:W-:-:S05]  /*24800*/  F2FP.SATFINITE.E4M3.F32.PACK_AB_MERGE_C R13, RZ, R13, RZ ;  /* 0x0000000dff0d723e */ /* 0x000fca00048070ff */
[----:B------:R2:W-:Y:S02]  /*24810*/  @!P5 STG.E.U8 desc[UR38][R134.64+0x50], R13 ;  /* 0x0000500d8600d986 */ /* 0x0005e4000c101126 */
[----:B--2---:R-:W-:Y:S02]  /*24820*/  FMUL R13, R158, UR33 ;  /* 0x000000219e0d7c20 */ /* 0x004fe40008400000 */
[----:B------:R-:W2:Y:S01]  /*24830*/  LDL.LU R158, [R1+0x22c] ;  /* 0x00022c00019e7983 */ /* 0x000ea20000300800 */
[----:B------:R-:W-:Y:S02]  /*24840*/  ISETP.LT.OR P3, PT, R26, 0x51, !P0 ;  /* 0x000000511a00780c */ /* 0x000fe40004761670 */
[----:B------:R-:W-:Y:S01]  /*24850*/  F2FP.SATFINITE.E4M3.F32.PACK_AB_MERGE_C R13, RZ, R13, RZ ;  /* 0x0000000dff0d723e */ /* 0x000fe200048070ff */
[----:B------:R-:W4:Y:S10]  /*24860*/  LDL.LU R160, [R1+0x230] ;  /* 0x0002300001a07983 */ /* 0x000f340000300800 */
[----:B------:R-:W-:Y:S01]  /*24870*/  @!P3 IADD3 R105, P1, P2, R3, R12, R8 ;  /* 0x0000000c0369b210 */ /* 0x000fe20007a3e008 */
[----:B------:R-:W0:Y:S03]  /*24880*/  @!P3 LDC.64 R14, c[0x0][0x5c0] ;  /* 0x00017000ff0ebb82 */ /* 0x000e260000000a00 */
[----:B------:R-:W-:-:S02]  /*24890*/  @!P3 IADD3.X R104, R4, R28, R7, P1, P2 ;  /* 0x0000001c0468b210 */ /* 0x000fc40000fe4407 */
[----:B------:R-:W-:-:S13]  /*248a0*/  ISETP.LT.OR P2, PT, R26, 0x52, !P0 ;  /* 0x000000521a00780c */ /* 0x000fda0004741670 */
[----:B------:R-:W-:-:S04]  /*248b0*/  @!P2 IADD3 R29, P1, P4, R3, R12, R8 ;  /* 0x0000000c031da210 */ /* 0x000fc80007c3e008 */
[----:B------:R-:W-:Y:S02]  /*248c0*/  @!P2 IADD3.X R27, R4, R28, R7, P1, P4 ;  /* 0x0000001c041ba210 */ /* 0x000fe40000fe8407 */
[----:B------:R-:W-:-:S13]  /*248d0*/  ISETP.LT.OR P1, PT, R26, 0x59, !P0 ;  /* 0x000000591a00780c */ /* 0x000fda0004721670 */
[----:B------:R-:W-:-:S04]  /*248e0*/  @!P1 IADD3 R17, P4, P5, R3, R12, R8 ;  /* 0x0000000c03119210 */ /* 0x000fc80007d9e008 */
[----:B------:R-:W-:Y:S02]  /*248f0*/  @!P1 IADD3.X R16, R4, R28, R7, P4, P5 ;  /* 0x0000001c04109210 */ /* 0x000fe400027ea407 */
[----:B------:R-:W-:Y:S01]  /*24900*/  ISETP.LT.OR P5, PT, R26, 0x5a, !P0 ;  /* 0x0000005a1a00780c */ /* 0x000fe200047a1670 */
[----:B------:R1:W-:Y:S01]  /*24910*/  @!P6 STG.E.U8 desc[UR38][R128.64+0x51], R13 ;  /* 0x0000510d8000e986 */ /* 0x0003e2000c101126 */
[----:B------:R-:W-:-:S11]  /*24920*/  LOP3.LUT R5, R5, 0xfffffff7, RZ, 0xc0, !PT ;  /* 0xfffffff705057812 */ /* 0x000fd600078ec0ff */
[----:B-1----:R-:W-:-:S04]  /*24930*/  @!P5 IADD3 R13, P4, P6, R3, R12, R8 ;  /* 0x0000000c030dd210 */ /* 0x002fc80007e9e008 */
[----:B------:R-:W-:Y:S02]  /*24940*/  @!P5 IADD3.X R112, R4, R28, R7, P4, P6 ;  /* 0x0000001c0470d210 */ /* 0x000fe400027ec407 */
[----:B0-----:R-:W-:Y:S02]  /*24950*/  @!P3 IADD3 R14, P4, R105, R14, RZ ;  /* 0x0000000e690eb210 */ /* 0x001fe40007f9e0ff */
[----:B------:R-:W-:-:S03]  /*24960*/  @P1 LOP3.LUT R5, R5, 0x8, RZ, 0xfc, !PT ;  /* 0x0000000805051812 */ /* 0x000fc600078efcff */
[----:B------:R-:W-:Y:S01]  /*24970*/  @!P3 IMAD.X R15, R104, 0x1, R15, P4 ;  /* 0x00000001680fb824 */ /* 0x000fe200020e060f */
[----:B------:R-:W-:-:S04]  /*24980*/  LOP3.LUT R5, R5, 0xfffffffb, RZ, 0xc0, !PT ;  /* 0xfffffffb05057812 */ /* 0x000fc800078ec0ff */
[----:B------:R-:W-:Y:S02]  /*24990*/  @P0 LOP3.LUT R5, R5, 0x4, RZ, 0xfc, !PT ;  /* 0x0000000405050812 */ /* 0x000fe400078efcff */
[----:B------:R-:W-:-:S04]  /*249a0*/  ISETP.GE.AND P0, PT, R11, 0x109, PT ;  /* 0x000001090b00780c */ /* 0x000fc80003f06270 */
[----:B------:R-:W-:Y:S02]  /*249b0*/  ISETP.LT.OR P1, PT, R26, 0x41, !P0 ;  /* 0x000000411a00780c */ /* 0x000fe40004721670 */
[----:B------:R-:W-:-:S11]  /*249c0*/  LOP3.LUT R0, R0, 0xfffffffb, RZ, 0xc0, !PT ;  /* 0xfffffffb00007812 */ /* 0x000fd600078ec0ff */
[----:B------:R-:W-:Y:S02]  /*249d0*/  @!P1 IADD3 R104, P4, P6, R3, R12, R10 ;  /* 0x0000000c03689210 */ /* 0x000fe40007e9e00a */
[----:B------:R-:W-:Y:S02]  /*249e0*/  @P1 LOP3.LUT R0, R0, 0x4, RZ, 0xfc, !PT ;  /* 0x0000000400001812 */ /* 0x000fe400078efcff */
[----:B------:R-:W-:Y:S01]  /*249f0*/  @!P1 IADD3.X R117, R4, R28, R9, P4, P6 ;  /* 0x0000001c04759210 */ /* 0x000fe200027ec409 */
[----:B---3--:R-:W-:Y:S02]  /*24a00*/  FMUL R105, R159, UR33 ;  /* 0x000000219f697c20 */ /* 0x008fe40008400000 */
[----:B------:R-:W3:Y:S03]  /*24a10*/  LDL.LU R159, [R1+0x234] ;  /* 0x00023400019f7983 */ /* 0x000ee60000300800 */
[----:B------:R-:W-:-:S05]  /*24a20*/  F2FP.SATFINITE.E4M3.F32.PACK_AB_MERGE_C R105, RZ, R105, RZ ;  /* 0x00000069ff69723e */ /* 0x000fca00048070ff */
[----:B------:R0:W-:Y:S02]  /*24a30*/  @!P3 STG.E.U8 desc[UR38][R14.64+0x50], R105 ;  /* 0x000050690e00b986 */ /* 0x0001e4000c101126 */
[----:B0-----:R-:W0:Y:S02]  /*24a40*/  @!P2 LDC.64 R14, c[0x0][0x5c0] ;  /* 0x00017000ff0eab82 */ /* 0x001e240000000a00 */
[----:B0-----:R-:W-:-:S05]  /*24a50*/  @!P2 IADD3 R14, P1, R29, R14, RZ ;  /* 0x0000000e1d0ea210 */ /* 0x001fca0007f3e0ff */
[----:B------:R-:W-:Y:S02]  /*24a60*/  @!P2 IMAD.X R15, R27, 0x1, R15, P1 ;  /* 0x000000011b0fa824 */ /* 0x000fe400008e060f */
[----:B--2---:R-:W-:Y:S02]  /*24a70*/  FMUL R27, R158, UR33 ;  /* 0x000000219e1b7c20 */ /* 0x004fe40008400000 */
[----:B------:R-:W2:Y:S01]  /*24a80*/  LDL.LU R158, [R1+0x238] ;  /* 0x00023800019e7983 */ /* 0x000ea20000300800 */
[----:B------:R-:W-:-:S13]  /*24a90*/  ISETP.LT.OR P4, PT, R26, 0x42, !P0 ;  /* 0x000000421a00780c */ /* 0x000fda0004781670 */
[----:B------:R-:W-:-:S04]  /*24aa0*/  @!P4 IADD3 R29, P3, P6, R3, R12, R10 ;  /* 0x0000000c031dc210 */ /* 0x000fc80007e7e00a */
[----:B------:R-:W-:Y:S02]  /*24ab0*/  @!P4 IADD3.X R113, R4, R28, R9, P3, P6 ;  /* 0x0000001c0471c210 */ /* 0x000fe40001fec409 */
[----:B------:R-:W-:Y:S02]  /*24ac0*/  ISETP.LT.OR P3, PT, R26, 0x49, !P0 ;  /* 0x000000491a00780c */ /* 0x000fe40004761670 */
[----:B------:R-:W-:-:S05]  /*24ad0*/  F2FP.SATFINITE.E4M3.F32.PACK_AB_MERGE_C R27, RZ, R27, RZ ;  /* 0x0000001bff1b723e */ /* 0x000fca00048070ff */
[----:B------:R0:W-:Y:S01]  /*24ae0*/  @!P2 STG.E.U8 desc[UR38][R14.64+0x51], R27 ;  /* 0x0000511b0e00a986 */ /* 0x0001e2000c101126 */
[----:B------:R-:W-:-:S05]  /*24af0*/  LOP3.LUT R6, R6, 0x7fffffff, RZ, 0xc0, !PT ;  /* 0x7fffffff06067812 */ /* 0x000fca00078ec0ff */
[----:B0-----:R-:W-:-:S04]  /*24b00*/  @!P3 IADD3 R27, P2, P6, R3, R12, R10 ;  /* 0x0000000c031bb210 */ /* 0x001fc80007e5e00a */
[----:B------:R-:W-:Y:S02]  /*24b10*/  @!P3 IADD3.X R105, R4, R28, R9, P2, P6 ;  /* 0x0000001c0469b210 */ /* 0x000fe400017ec409 */
[----:B------:R-:W-:Y:S02]  /*24b20*/  ISETP.LT.OR P2, PT, R26, 0x4a, !P0 ;  /* 0x0000004a1a00780c */ /* 0x000fe40004741670 */
[----:B------:R-:W-:Y:S02]  /*24b30*/  @P3 LOP3.LUT R6, R6, 0x80000000, RZ, 0xfc, !PT ;  /* 0x8000000006063812 */ /* 0x000fe400078efcff */
[----:B------:R-:W-:Y:S01]  /*24b40*/  LOP3.LUT P3, RZ, R0, 0x80, RZ, 0xc0, !PT ;  /* 0x0000008000ff7812 */ /* 0x000fe2000786c0ff */
[----:B----4-:R-:W-:Y:S01]  /*24b50*/  FMUL R14, R160, UR33 ;  /* 0x00000021a00e7c20 */ /* 0x010fe20008400000 */
[----:B------:R-:W-:Y:S01]  /*24b60*/  LOP3.LUT R5, R5, 0xfffffffe, RZ, 0xc0, !PT ;  /* 0xfffffffe05057812 */ /* 0x000fe200078ec0ff */
[----:B------:R-:W4:Y:S03]  /*24b70*/  LDL.LU R160, [R1+0x23c] ;  /* 0x00023c0001a07983 */ /* 0x000f260000300800 */
[----:B------:R-:W-:-:S02]  /*24b80*/  F2FP.SATFINITE.E4M3.F32.PACK_AB_MERGE_C R14, RZ, R14, RZ ;  /* 0x0000000eff0e723e */ /* 0x000fc400048070ff */
[----:B------:R-:W-:Y:S02]  /*24b90*/  @P4 LOP3.LUT R5, R5, 0x1, RZ, 0xfc, !PT ;  /* 0x0000000105054812 */ /* 0x000fe400078efcff */
[----:B------:R-:W-:Y:S02]  /*24ba0*/  @!P2 IADD3 R116, P1, P6, R3, R12, R10 ;  /* 0x0000000c0374a210 */ /* 0x000fe40007e3e00a */
[----:B------:R-:W-:Y:S01]  /*24bb0*/  LOP3.LUT P4, RZ, R2, 0x800000, RZ, 0xc0, !PT ;  /* 0x0080000002ff7812 */ /* 0x000fe2000788c0ff */
[----:B------:R3:W-:Y:S01]  /*24bc0*/  @!P3 STG.E.U8 desc[UR38][R144.64+0x58], R14 ;  /* 0x0000580e9000b986 */ /* 0x0007e2000c101126 */
[----:B------:R-:W-:Y:S02]  /*24bd0*/  @!P2 IADD3.X R118, R4, R28, R9, P1, P6 ;  /* 0x0000001c0476a210 */ /* 0x000fe40000fec409 */
[----:B------:R-:W-:Y:S02]  /*24be0*/  LOP3.LUT P1, RZ, R5, 0x8, RZ, 0xc0, !PT ;  /* 0x0000000805ff7812 */ /* 0x000fe4000782c0ff */
[----:B------:R-:W-:-:S02]  /*24bf0*/  ISETP.LT.OR P3, PT, R26, 0x51, !P0 ;  /* 0x000000511a00780c */ /* 0x000fc40004761670 */
[----:B------:R-:W-:Y:S02]  /*24c00*/  LOP3.LUT R5, R5, 0xfffffffd, RZ, 0xc0, !PT ;  /* 0xfffffffd05057812 */ /* 0x000fe400078ec0ff */
[----:B------:R-:W-:Y:S02]  /*24c10*/  LOP3.LUT R0, R0, 0xffffffef, RZ, 0xc0, !PT ;  /* 0xffffffef00007812 */ /* 0x000fe400078ec0ff */
[----:B------:R-:W-:-:S07]  /*24c20*/  @P2 LOP3.LUT R5, R5, 0x2, RZ, 0xfc, !PT ;  /* 0x0000000205052812 */ /* 0x000fce00078efcff */
[----:B------:R-:W-:Y:S02]  /*24c30*/  @!P3 IADD3 R119, P2, P6, R3, R12, R10 ;  /* 0x0000000c0377b210 */ /* 0x000fe40007e5e00a */
[----:B------:R-:W-:Y:S02]  /*24c40*/  @P3 LOP3.LUT R0, R0, 0x10, RZ, 0xfc, !PT ;  /* 0x0000001000003812 */ /* 0x000fe400078efcff */
[----:B------:R-:W-:Y:S02]  /*24c50*/  @!P3 IADD3.X R120, R4, R28, R9, P2, P6 ;  /* 0x0000001c0478b210 */ /* 0x000fe400017ec409 */
[----:B------:R-:W-:-:S13]  /*24c60*/  ISETP.LT.OR P3, PT, R26, 0x52, !P0 ;  /* 0x000000521a00780c */ /* 0x000fda0004761670 */
[----:B------:R-:W-:-:S04]  /*24c70*/  @!P3 IADD3 R121, P2, P6, R3, R12, R10 ;  /* 0x0000000c0379b210 */ /* 0x000fc80007e5e00a */
[----:B------:R-:W-:Y:S01]  /*24c80*/  @!P3 IADD3.X R123, R4, R28, R9, P2, P6 ;  /* 0x0000001c047bb210 */ /* 0x000fe200017ec409 */
[----:B---3--:R-:W-:Y:S02]  /*24c90*/  FMUL R14, R159, UR33 ;  /* 0x000000219f0e7c20 */ /* 0x008fe40008400000 */
[----:B------:R-:W3:Y:S03]  /*24ca0*/  LDL.LU R159, [R1+0x240] ;  /* 0x00024000019f7983 */ /* 0x000ee60000300800 */
[----:B------:R-:W-:-:S05]  /*24cb0*/  F2FP.SATFINITE.E4M3.F32.PACK_AB_MERGE_C R14, RZ, R14, RZ ;  /* 0x0000000eff0e723e */ /* 0x000fca00048070ff */
[----:B------:R0:W-:Y:S02]  /*24cc0*/  @!P4 STG.E.U8 desc[UR38][R150.64+0x59], R14 ;  /* 0x0000590e9600c986 */ /* 0x0001e4000c101126 */
[----:B0-----:R-:W0:Y:S02]  /*24cd0*/  @!P1 LDC.64 R14, c[0x0][0x5c0] ;  /* 0x00017000ff0e9b82 */ /* 0x001e240000000a00 */
[----:B0-----:R-:W-:Y:S01]  /*24ce0*/  @!P1 IADD3 R14, P6, R17, R14, RZ ;  /* 0x0000000e110e9210 */ /* 0x001fe20007fde0ff */
[----:B--2---:R-:W-:Y:S02]  /*24cf0*/  FMUL R17, R158, UR33 ;  /* 0x000000219e117c20 */ /* 0x004fe40008400000 */
[----:B------:R-:W2:Y:S04]  /*24d00*/  LDL.LU R158, [R1+0x244] ;  /* 0x00024400019e7983 */ /* 0x000ea80000300800 */
[----:B------:R-:W2:Y:S01]  /*24d10*/  LDL.LU R161, [R1+0x248] ;  /* 0x0002480001a17983 */ /* 0x000ea20000300800 */
[----:B------:R-:W-:Y:S01]  /*24d20*/  @!P1 IMAD.X R15, R16, 0x1, R15, P6 ;  /* 0x00000001100f9824 */ /* 0x000fe200030e060f */
[----:B------:R-:W-:-:S02]  /*24d30*/  F2FP.SATFINITE.E4M3.F32.PACK_AB_MERGE_C R17, RZ, R17, RZ ;  /* 0x00000011ff11723e */ /* 0x000fc400048070ff */
[----:B------:R-:W-:Y:S01]  /*24d40*/  LOP3.LUT R0, R0, 0xffffffdf, RZ, 0xc0, !PT ;  /* 0xffffffdf00007812 */ /* 0x000fe200078ec0ff */
[----:B------:R-:W2:Y:S04]  /*24d50*/  LDL.LU R163, [R1+0x24c] ;  /* 0x00024c0001a37983 */ /* 0x000ea80000300800 */
[----:B------:R0:W-:Y:S01]  /*24d60*/  @!P1 STG.E.U8 desc[UR38][R14.64+0x58], R17 ;  /* 0x000058110e009986 */ /* 0x0001e2000c101126 */
[----:B------:R-:W-:Y:S02]  /*24d70*/  @P3 LOP3.LUT R0, R0, 0x20, RZ, 0xfc, !PT ;  /* 0x0000002000003812 */ /* 0x000fe400078efcff */
[C---:B------:R-:W-:Y:S01]  /*24d80*/  ISETP.LT.OR P3, PT, R26.reuse, 0x59, !P0 ;  /* 0x000000591a00780c */ /* 0x040fe20004761670 */
[----:B------:R-:W2:Y:S01]  /*24d90*/  LDL.LU R162, [R1+0x250] ;  /* 0x0002500001a27983 */ /* 0x000ea20000300800 */
[----:B0-----:R-:W0:Y:S01]  /*24da0*/  @!P5 LDC.64 R14, c[0x0][0x5c0] ;  /* 0x00017000ff0edb82 */ /* 0x001e220000000a00 */
[----:B------:R-:W-:-:S10]  /*24db0*/  ISETP.LT.OR P1, PT, R26, 0x5a, !P0 ;  /* 0x0000005a1a00780c */ /* 0x000fd40004721670 */
[----:B------:R-:W-:-:S04]  /*24dc0*/  @!P3 IADD3 R16, P2, P6, R3, R12, R10 ;  /* 0x0000000c0310b210 */ /* 0x000fc80007e5e00a */
[----:B------:R-:W-:Y:S02]  /*24dd0*/  @!P3 IADD3.X R122, R4, R28, R9, P2, P6 ;  /* 0x0000001c047ab210 */ /* 0x000fe400017ec409 */
[----:B------:R-:W-:Y:S02]  /*24de0*/  LOP3.LUT P4, RZ, R2, 0x10000000, RZ, 0xc0, !PT ;  /* 0x1000000002ff7812 */ /* 0x000fe4000788c0ff */
[----:B0-----:R-:W-:Y:S02]  /*24df0*/  @!P5 IADD3 R14, P2, R13, R14, RZ ;  /* 0x0000000e0d0ed210 */ /* 0x001fe40007f5e0ff */
[----:B------:R-:W-:-:S03]  /*24e00*/  @!P1 IADD3 R13, P0, P6, R3, R12, R10 ;  /* 0x0000000c030d9210 */ /* 0x000fc60007e1e00a */
[----:B------:R-:W-:Y:S02]  /*24e10*/  @!P5 IMAD.X R15, R112, 0x1, R15, P2 ;  /* 0x00000001700fd824 */ /* 0x000fe400010e060f */
[----:B----4-:R-:W-:Y:S01]  /*24e20*/  FMUL R112, R160, UR33 ;  /* 0x00000021a0707c20 */ /* 0x010fe20008400000 */
[----:B------:R-:W-:Y:S02]  /*24e30*/  @!P1 IADD3.X R17, R4, R28, R9, P0, P6 ;  /* 0x0000001c04119210 */ /* 0x000fe400007ec409 */
[----:B------:R-:W-:Y:S02]  /*24e40*/  LOP3.LUT P0, RZ, R5, 0x4, RZ, 0xc0, !PT ;  /* 0x0000000405ff7812 */ /* 0x000fe4000780c0ff */
[----:B------:R-:W-:Y:S02]  /*24e50*/  F2FP.SATFINITE.E4M3.F32.PACK_AB_MERGE_C R112, RZ, R112, RZ ;  /* 0x00000070ff70723e */ /* 0x000fe400048070ff */
[----:B------:R-:W-:Y:S02]  /*24e60*/  LOP3.LUT R0, R0, 0xffffffbf, RZ, 0xc0, !PT ;  /* 0xffffffbf00007812 */ /* 0x000fe400078ec0ff */
[----:B------:R-:W-:Y:S01]  /*24e70*/  ISETP.LT.OR P2, PT, R26, 0x61, !P0 ;  /* 0x000000611a00780c */ /* 0x000fe20004741670 */
[----:B------:R3:W-:Y:S01]  /*24e80*/  @!P5 STG.E.U8 desc[UR38][R14.64+0x59], R112 ;  /* 0x000059700e00d986 */ /* 0x0007e2000c101126 */
[----:B------:R-:W-:-:S02]  /*24e90*/  LOP3.LUT R6, R6, 0xefffffff, RZ, 0xc0, !PT ;  /* 0xefffffff06067812 */ /* 0x000fc400078ec0ff */
[----:B------:R-:W-:Y:S02]  /*24ea0*/  @P3 LOP3.LUT R0, R0, 0x40, RZ, 0xfc, !PT ;  /* 0x0000004000003812 */ /* 0x000fe400078efcff */
[----:B------:R-:W-:Y:S02]  /*24eb0*/  @P1 LOP3.LUT R6, R6, 0x10000000, RZ, 0xfc, !PT ;  /* 0x1000000006061812 */ /* 0x000fe400078efcff */
[C---:B------:R-:W-:Y:S02]  /*24ec0*/  LOP3.LUT P1, RZ, R0.reuse, 0x20000, RZ, 0xc0, !PT ;  /* 0x0002000000ff7812 */ /* 0x040fe4000782c0ff */
[C---:B------:R-:W-:Y:S02]  /*24ed0*/  LOP3.LUT P3, RZ, R0.reuse, 0x4, RZ, 0xc0, !PT ;  /* 0x0000000400ff7812 */ /* 0x040fe4000786c0ff */
[----:B------:R-:W-:Y:S02]  /*24ee0*/  LOP3.LUT R0, R0, 0xf7ffffff, RZ, 0xc0, !PT ;  /* 0xf7ffffff00007812 */ /* 0x000fe400078ec0ff */
[----:B------:R-:W-:-:S02]  /*24ef0*/  @!P2 IADD3 R131, P5, P6, R3, R12, R8 ;  /* 0x0000000c0383a210 */ /* 0x000fc40007ebe008 */
[----:B------:R-:W-:Y:S02]  /*24f00*/  @P2 LOP3.LUT R0, R0, 0x8000000, RZ, 0xfc, !PT ;  /* 0x0800000000002812 */ /* 0x000fe400078efcff */
[----:B------:R-:W-:Y:S02]  /*24f10*/  @!P2 IADD3.X R145, R4, R28, R7, P5, P6 ;  /* 0x0000001c0491a210 */ /* 0x000fe40002fec407 */
[----:B------:R-:W-:-:S13]  /*24f20*/  ISETP.LT.OR P2, PT, R26, 0x62, !P0 ;  /* 0x000000621a00780c */ /* 0x000fda0004741670 */
[----:B------:R-:W-:-:S04]  /*24f30*/  @!P2 IADD3 R160, P5, P6, R3, R12, R8 ;  /* 0x0000000c03a0a210 */ /* 0x000fc80007ebe008 */
[----:B------:R-:W-:Y:S01]  /*24f40*/  @!P2 IADD3.X R169, R4, R28, R7, P5, P6 ;  /* 0x0000001c04a9a210 */ /* 0x000fe20002fec407 */
[----:B---3--:R-:W-:-:S05]  /*24f50*/  FMUL R14, R159, UR33 ;  /* 0x000000219f0e7c20 */ /* 0x008fca0008400000 */
[----:B------:R-:W-:-:S05]  /*24f60*/  F2FP.SATFINITE.E4M3.F32.PACK_AB_MERGE_C R14, RZ, R14, RZ ;  /* 0x0000000eff0e723e */ /* 0x000fca00048070ff */
[----:B------:R2:W-:Y:S01]  /*24f70*/  @!P4 STG.E.U8 desc[UR38][R156.64+0x40], R14 ;  /* 0x0000400e9c00c986 */ /* 0x0005e2000c101126 */
[----:B------:R-:W-:-:S13]  /*24f80*/  ISETP.LT.OR P4, PT, R26, 0x69, !P0 ;  /* 0x000000691a00780c */ /* 0x000fda0004781670 */
[----:B------:R-:W-:-:S04]  /*24f90*/  @!P4 IADD3 R159, P5, P6, R3, R12, R8 ;  /* 0x0000000c039fc210 */ /* 0x000fc80007ebe008 */
[----:B------:R-:W-:Y:S01]  /*24fa0*/  @!P4 IADD3.X R168, R4, R28, R7, P5, P6 ;  /* 0x0000001c04a8c210 */ /* 0x000fe20002fec407 */
[----:B--2---:R-:W-:-:S05]  /*24fb0*/  FMUL R14, R158, UR33 ;  /* 0x000000219e0e7c20 */ /* 0x004fca0008400000 */
[----:B------:R-:W-:-:S05]  /*24fc0*/  F2FP.SATFINITE.E4M3.F32.PACK_AB_MERGE_C R14, RZ, R14, RZ ;  /* 0x0000000eff0e723e */ /* 0x000fca00048070ff */
[----:B------:R0:W-:Y:S01]  /*24fd0*/  @!P1 STG.E.U8 desc[UR38][R148.64+0x41], R14 ;  /* 0x0000410e94009986 */ /* 0x0001e2000c101126 */
[----:B------:R-:W-:Y:S01]  /*24fe0*/  ISETP.LT.OR P1, PT, R26, 0x6a, !P0 ;  /* 0x0000006a1a00780c */ /* 0x000fe20004721670 */
[----:B0-----:R-:W0:-:S12]  /*24ff0*/  @!P3 LDC.64 R14, c[0x0][0x5c0] ;  /* 0x00017000ff0ebb82 */ /* 0x001e180000000a00 */
[----:B------:R-:W-:-:S04]  /*25000*/  @!P1 IADD3 R158, P5, P6, R3, R12, R8 ;  /* 0x0000000c039e9210 */ /* 0x000fc80007ebe008 */
[----:B------:R-:W-:Y:S02]  /*25010*/  @!P1 IADD3.X R167, R4, R28, R7, P5, P6 ;  /* 0x0000001c04a79210 */ /* 0x000fe40002fec407 */
[----:B0-----:R-:W-:Y:S01]  /*25020*/  @!P3 IADD3 R14, P5, R104, R14, RZ ;  /* 0x0000000e680eb210 */ /* 0x001fe20007fbe0ff */
[----:B------:R-:W-:Y:S02]  /*25030*/  FMUL R104, R161, UR33 ;  /* 0x00000021a1687c20 */ /* 0x000fe40008400000 */
[----:B------:R-:W2:Y:S01]  /*25040*/  LDL.LU R161, [R1+0x254] ;  /* 0x0002540001a17983 */ /* 0x000ea20000300800 */
[----:B------:R-:W-:Y:S01]  /*25050*/  LOP3.LUT R0, R0, 0xfbffffff, RZ, 0xc0, !PT ;  /* 0xfbffffff00007812 */ /* 0x000fe200078ec0ff */
[----:B------:R-:W-:Y:S01]  /*25060*/  @!P3 IMAD.X R15, R117, 0x1, R15, P5 ;  /* 0x00000001750fb824 */ /* 0x000fe200028e060f */
[----:B------:R-:W-:Y:S01]  /*25070*/  F2FP.SATFINITE.E4M3.F32.PACK_AB_MERGE_C R104, RZ, R104, RZ ;  /* 0x00000068ff68723e */ /* 0x000fe200048070ff */
[----:B------:R-:W3:Y:S01]  /*25080*/  LDL.LU R171, [R1+0x258] ;  /* 0x0002580001ab7983 */ /* 0x000ee20000300800 */
[----:B------:R-:W-:-:S04]  /*25090*/  @P2 LOP3.LUT R0, R0, 0x4000000, RZ, 0xfc, !PT ;  /* 0x0400000000002812 */ /* 0x000fc800078efcff */
[----:B------:R-:W-:-:S04]  /*250a0*/  LOP3.LUT R0, R0, 0xfdffffff, RZ, 0xc0, !PT ;  /* 0xfdffffff00007812 */ /* 0x000fc800078ec0ff */
[----:B------:R-:W-:Y:S02]  /*250b0*/  @P4 LOP3.LUT R0, R0, 0x2000000, RZ, 0xfc, !PT ;  /* 0x0200000000004812 */ /* 0x000fe400078efcff */
[----:B------:R-:W-:Y:S01]  /*250c0*/  LOP3.LUT P4, RZ, R5, 0x1, RZ, 0xc0, !PT ;  /* 0x0000000105ff7812 */ /* 0x000fe2000788c0ff */
[----:B------:R0:W-:Y:S01]  /*250d0*/  @!P3 STG.E.U8 desc[UR38][R14.64+0x40], R104 ;  /* 0x000040680e00b986 */ /* 0x0001e2000c101126 */
[----:B------:R-:W-:-:S04]  /*250e0*/  LOP3.LUT R0, R0, 0xfeffffff, RZ, 0xc0, !PT ;  /* 0xfeffffff00007812 */ /* 0x000fc800078ec0ff */
[----:B------:R-:W-:-:S07]  /*250f0*/  @P1 LOP3.LUT R0, R0, 0x1000000, RZ, 0xfc, !PT ;  /* 0x0100000000001812 */ /* 0x000fce00078efcff */
[----:B0-----:R-:W0:Y:S01]  /*25100*/  @!P4 LDC.64 R14, c[0x0][0x5c0] ;  /* 0x00017000ff0ecb82 */ /* 0x001e220000000a00 */
[----:B------:R-:W-:Y:S02]  /*25110*/  ISETP.LT.OR P1, PT, R26, 0x71, !P0 ;  /* 0x000000711a00780c */ /* 0x000fe40004721670 */
[----:B------:R-:W-:Y:S02]  /*25120*/  LOP3.LUT R0, R0, 0xff7fffff, RZ, 0xc0, !PT ;  /* 0xff7fffff00007812 */ /* 0x000fe400078ec0ff */
[----:B------:R-:W-:-:S09]  /*25130*/  ISETP.LT.OR P3, PT, R26, 0x72, !P0 ;  /* 0x000000721a00780c */ /* 0x000fd20004761670 */
[----:B------:R-:W-:Y:S02]  /*25140*/  @!P1 IADD3 R157, P5, P6, R3, R12, R8 ;  /* 0x0000000c039d9210 */ /* 0x000fe40007ebe008 */
[----:B------:R-:W-:Y:S02]  /*25150*/  @P1 LOP3.LUT R0, R0, 0x800000, RZ, 0xfc, !PT ;  /* 0x0080000000001812 */ /* 0x000fe400078efcff */
[----:B------:R-:W-:Y:S02]  /*25160*/  @!P1 IADD3.X R166, R4, R28, R7, P5, P6 ;  /* 0x0000001c04a69210 */ /* 0x000fe40002fec407 */
[----:B0-----:R-:W-:Y:S01]  /*25170*/  @!P4 IADD3 R14, P1, R29, R14, RZ ;  /* 0x0000000e1d0ec210 */ /* 0x001fe20007f3e0ff */
[----:B------:R-:W-:-:S04]  /*25180*/  FMUL R29, R163, UR33 ;  /* 0x00000021a31d7c20 */ /* 0x000fc80008400000 */
[----:B------:R-:W-:Y:S01]  /*25190*/  @!P4 IMAD.X R15, R113, 0x1, R15, P1 ;  /* 0x00000001710fc824 */ /* 0x000fe200008e060f */
[----:B------:R-:W-:Y:S02]  /*251a0*/  ISETP.LT.OR P1, PT, R26, 0x79, !P0 ;  /* 0x000000791a00780c */ /* 0x000fe40004721670 */
[----:B------:R-:W-:Y:S02]  /*251b0*/  LOP3.LUT R0, R0, 0xffbfffff, RZ, 0xc0, !PT ;  /* 0xffbfffff00007812 */ /* 0x000fe400078ec0ff */
[----:B------:R-:W-:Y:S02]  /*251c0*/  F2FP.SATFINITE.E4M3.F32.PACK_AB_MERGE_C R29, RZ, R29, RZ ;  /* 0x0000001dff1d723e */ /* 0x000fe400048070ff */
[----:B------:R-:W-:Y:S02]  /*251d0*/  @!P3 IADD3 R144, P5, P6, R3, R12, R8 ;  /* 0x0000000c0390b210 */ /* 0x000fe40007ebe008 */
[----:B------:R-:W-:Y:S01]  /*251e0*/  @P3 LOP3.LUT R0, R0, 0x400000, RZ, 0xfc, !PT ;  /* 0x0040000000003812 */ /* 0x000fe200078efcff */
[----:B------:R0:W-:Y:S01]  /*251f0*/  @!P4 STG.E.U8 desc[UR38][R14.64+0x41], R29 ;  /* 0x0000411d0e00c986 */ /* 0x0001e2000c101126 */
[----:B------:R-:W-:-:S02]  /*25200*/  @!P3 IADD3.X R156, R4, R28, R7, P5, P6 ;  /* 0x0000001c049cb210 */ /* 0x000fc40002fec407 */
[----:B------:R-:W-:Y:S02]  /*25210*/  LOP3.LUT P3, RZ, R6, 0x80000000, RZ, 0xc0, !PT ;  /* 0x8000000006ff7812 */ /* 0x000fe4000786c0ff */
[----:B------:R-:W-:Y:S02]  /*25220*/  LOP3.LUT R0, R0, 0xffefffff, RZ, 0xc0, !PT ;  /* 0xffefffff00007812 */ /* 0x000fe400078ec0ff */
[----:B------:R-:W-:Y:S02]  /*25230*/  @!P1 IADD3 R130, P4, P5, R3, R12, R8 ;  /* 0x0000000c03829210 */ /* 0x000fe40007d9e008 */
[----:B------:R-:W-:Y:S02]  /*25240*/  LOP3.LUT R6, R6, 0xbfffffff, RZ, 0xc0, !PT ;  /* 0xbfffffff06067812 */ /* 0x000fe400078ec0ff */
[----:B------:R-:W-:Y:S02]  /*25250*/  @P1 LOP3.LUT R0, R0, 0x100000, RZ, 0xfc, !PT ;  /* 0x0010000000001812 */ /* 0x000fe400078efcff */
[----:B------:R-:W-:-:S02]  /*25260*/  @!P1 IADD3.X R135, R4, R28, R7, P4, P5 ;  /* 0x0000001c04879210 */ /* 0x000fc400027ea407 */
[----:B------:R-:W-:Y:S02]  /*25270*/  ISETP.LT.OR P1, PT, R26, 0x7a, !P0 ;  /* 0x0000007a1a00780c */ /* 0x000fe40004721670 */
[----:B------:R-:W-:Y:S02]  /*25280*/  @P0 LOP3.LUT R6, R6, 0x40000000, RZ, 0xfc, !PT ;  /* 0x4000000006060812 */ /* 0x000fe400078efcff */
[----:B------:R-:W-:Y:S01]  /*25290*/  LOP3.LUT P0, RZ, R2, 0x20000000, RZ, 0xc0, !PT ;  /* 0x2000000002ff7812 */ /* 0x000fe2000780c0ff */
[----:B0-----:R-:W-:-:S05]  /*252a0*/  FMUL R14, R162, UR33 ;  /* 0x00000021a20e7c20 */ /* 0x001fca0008400000 */
[----:B------:R-:W-:-:S07]  /*252b0*/  F2FP.SATFINITE.E4M3.F32.PACK_AB_MERGE_C R14, RZ, R14, RZ ;  /* 0x0000000eff0e723e */ /* 0x000fce00048070ff */
[----:B------:R2:W-:Y:S02]  /*252c0*/  @!P0 STG.E.U8 desc[UR38][R146.64+0x48], R14 ;  /* 0x0000480e92008986 */ /* 0x0005e4000c101126 */
[----:B--2---:R-:W-:Y:S02]  /*252d0*/  FMUL R14, R161, UR33 ;  /* 0x00000021a10e7c20 */ /* 0x004fe40008400000 */
[----:B------:R-:W2:Y:S04]  /*252e0*/  LDL.LU R161, [R1+0x25c] ;  /* 0x00025c0001a17983 */ /* 0x000ea80000300800 */
[----:B------:R-:W4:Y:S01]  /*252f0*/  LDL.LU R170, [R1+0x260] ;  /* 0x0002600001aa7983 */ /* 0x000f220000300800 */
[----:B------:R-:W-:Y:S02]  /*25300*/  LOP3.LUT R0, R0, 0xfff7ffff, RZ, 0xc0, !PT ;  /* 0xfff7ffff00007812 */ /* 0x000fe400078ec0ff */
[----:B------:R-:W-:-:S02]  /*25310*/  @!P1 IADD3 R151, P4, P5, R3, R12, R8 ;  /* 0x0000000c03979210 */ /* 0x000fc40007d9e008 */
[----:B------:R-:W-:Y:S02]  /*25320*/  @P1 LOP3.LUT R0, R0, 0x80000, RZ, 0xfc, !PT ;  /* 0x0008000000001812 */ /* 0x000fe400078efcff */
[----:B------:R-:W-:Y:S02]  /*25330*/  @!P1 IADD3.X R165, R4, R28, R7, P4, P5 ;  /* 0x0000001c04a59210 */ /* 0x000fe400027ea407 */
[----:B------:R-:W-:Y:S02]  /*25340*/  ISETP.GE.AND P1, PT, R11, 0x109, PT ;  /* 0x000001090b00780c */ /* 0x000fe40003f26270 */
[----:B------:R-:W-:Y:S02]  /*25350*/  LOP3.LUT P6, RZ, R2, 0x80000000, RZ, 0xc0, !PT ;  /* 0x8000000002ff7812 */ /* 0x000fe400078cc0ff */
[----:B------:R-:W-:Y:S02]  /*25360*/  ISETP.LT.OR P0, PT, R26, 0x61, !P1 ;  /* 0x000000611a00780c */ /* 0x000fe40004f01670 */
[----:B------:R-:W-:-:S02]  /*25370*/  F2FP.SATFINITE.E4M3.F32.PACK_AB_MERGE_C R14, RZ, R14, RZ ;  /* 0x0000000eff0e723e */ /* 0x000fc400048070ff */
[----:B------:R-:W-:-:S07]  /*25380*/  LOP3.LUT R0, R0, 0xfffdffff, RZ, 0xc0, !PT ;  /* 0xfffdffff00007812 */ /* 0x000fce00078ec0ff */
[----:B------:R0:W-:Y:S02]  /*25390*/  @!P6 STG.E.U8 desc[UR38][R138.64+0x49], R14 ;  /* 0x0000490e8a00e986 */ /* 0x0001e4000c101126 */
[----:B------:R-:W-:Y:S02]  /*253a0*/  @!P0 IADD3 R150, P4, P5, R3, R12, R10 ;  /* 0x0000000c03968210 */ /* 0x000fe40007d9e00a */
[----:B------:R-:W-:Y:S02]  /*253b0*/  @P0 LOP3.LUT R0, R0, 0x20000, RZ, 0xfc, !PT ;  /* 0x0002000000000812 */ /* 0x000fe400078efcff */
[----:B------:R-:W-:Y:S01]  /*253c0*/  @!P0 IADD3.X R164, R4, R28, R9, P4, P5 ;  /* 0x0000001c04a48210 */ /* 0x000fe200027ea409 */
[----:B0-----:R-:W0:Y:S01]  /*253d0*/  @!P3 LDC.64 R14, c[0x0][0x5c0] ;  /* 0x00017000ff0ebb82 */ /* 0x001e220000000a00 */
[----:B------:R-:W-:Y:S02]  /*253e0*/  ISETP.LT.OR P0, PT, R26, 0x62, !P1 ;  /* 0x000000621a00780c */ /* 0x000fe40004f01670 */
[----:B------:R-:W-:-:S11]  /*253f0*/  LOP3.LUT P2, RZ, R5, 0x2, RZ, 0xc0, !PT ;  /* 0x0000000205ff7812 */ /* 0x000fd6000784c0ff */
[----:B------:R-:W-:-:S04]  /*25400*/  @!P0 IADD3 R149, P4, P5, R3, R12, R10 ;  /* 0x0000000c03958210 */ /* 0x000fc80007d9e00a */
[----:B------:R-:W-:Y:S02]  /*25410*/  @!P0 IADD3.X R163, R4, R28, R9, P4, P5 ;  /* 0x0000001c04a38210 */ /* 0x000fe400027ea409 */
[----:B0-----:R-:W-:Y:S01]  /*25420*/  @!P3 IADD3 R14, P4, R27, R14, RZ ;  /* 0x0000000e1b0eb210 */ /* 0x001fe20007f9e0ff */
[----:B---3--:R-:W-:Y:S02]  /*25430*/  FMUL R27, R171, UR33 ;  /* 0x00000021ab1b7c20 */ /* 0x008fe40008400000 */
[----:B------:R-:W3:Y:S02]  /*25440*/  LDL.LU R171, [R1+0x264] ;  /* 0x0002640001ab7983 */ /* 0x000ee40000300800 */
[----:B------:R-:W-:Y:S01]  /*25450*/  @!P3 IMAD.X R15, R105, 0x1, R15, P4 ;  /* 0x00000001690fb824 */ /* 0x000fe200020e060f */
[----:B------:R-:W-:-:S05]  /*25460*/  F2FP.SATFINITE.E4M3.F32.PACK_AB_MERGE_C R27, RZ, R27, RZ ;  /* 0x0000001bff1b723e */ /* 0x000fca00048070ff */
[----:B------:R0:W-:Y:S02]  /*25470*/  @!P3 STG.E.U8 desc[UR38][R14.64+0x48], R27 ;  /* 0x0000481b0e00b986 */ /* 0x0001e4000c101126 */
[----:B0-----:R-:W0:Y:S02]  /*25480*/  @!P2 LDC.64 R14, c[0x0][0x5c0] ;  /* 0x00017000ff0eab82 */ /* 0x001e240000000a00 */
[----:B0-----:R-:W-:-:S05]  /*25490*/  @!P2 IADD3 R14, P3, R116, R14, RZ ;  /* 0x0000000e740ea210 */ /* 0x001fca0007f7e0ff */
[----:B------:R-:W-:Y:S02]  /*254a0*/  @!P2 IMAD.X R15, R118, 0x1, R15, P3 ;  /* 0x00000001760fa824 */ /* 0x000fe400018e060f */
[----:B--2---:R-:W-:-:S05]  /*254b0*/  FMUL R27, R161, UR33 ;  /* 0x00000021a11b7c20 */ /* 0x004fca0008400000 */
[----:B------:R-:W-:-:S05]  /*254c0*/  F2FP.SATFINITE.E4M3.F32.PACK_AB_MERGE_C R27, RZ, R27, RZ ;  /* 0x0000001bff1b723e */ /* 0x000fca00048070ff */
[----:B------:R4:W-:Y:S02]  /*254d0*/  @!P2 STG.E.U8 desc[UR38][R14.64+0x49], R27 ;  /* 0x0000491b0e00a986 */ /* 0x0009e4000c101126 */
[----:B----4-:R-:W-:Y:S02]  /*254e0*/  FMUL R14, R170, UR33 ;  /* 0x00000021aa0e7c20 */ /* 0x010fe40008400000 */
[----:B------:R-:W2:Y:S01]  /*254f0*/  LDL.LU R170, [R1+0x268] ;  /* 0x0002680001aa7983 */ /* 0x000ea20000300800 */
[----:B------:R-:W-:-:S04]  /*25500*/  LOP3.LUT R0, R0, 0xfffeffff, RZ, 0xc0, !PT ;  /* 0xfffeffff00007812 */ /* 0x000fc800078ec0ff */
[----:B------:R-:W-:Y:S02]  /*25510*/  @P0 LOP3.LUT R0, R0, 0x10000, RZ, 0xfc, !PT ;  /* 0x0001000000000812 */ /* 0x000fe400078efcff */
[----:B------:R-:W-:Y:S02]  /*25520*/  ISETP.LT.OR P0, PT, R26, 0x69, !P1 ;  /* 0x000000691a00780c */ /* 0x000fe40004f01670 */
[----:B------:R-:W-:-:S11]  /*25530*/  LOP3.LUT R0, R0, 0xffffbfff, RZ, 0xc0, !PT ;  /* 0xffffbfff00007812 */ /* 0x000fd600078ec0ff */
[----:B------:R-:W-:Y:S02]  /*25540*/  @!P0 IADD3 R148, P4, P5, R3, R12, R10 ;  /* 0x0000000c03948210 */ /* 0x000fe40007d9e00a */
[----:B------:R-:W-:Y:S02]  /*25550*/  @P0 LOP3.LUT R0, R0, 0x4000, RZ, 0xfc, !PT ;  /* 0x0000400000000812 */ /* 0x000fe400078efcff */
[----:B------:R-:W-:Y:S02]  /*25560*/  @!P0 IADD3.X R162, R4, R28, R9, P4, P5 ;  /* 0x0000001c04a28210 */ /* 0x000fe400027ea409 */
[----:B------:R-:W-:-:S13]  /*25570*/  ISETP.LT.OR P0, PT, R26, 0x6a, !P1 ;  /* 0x0000006a1a00780c */ /* 0x000fda0004f01670 */
[----:B------:R-:W-:-:S04]  /*25580*/  @!P0 IADD3 R138, P4, P5, R3, R12, R10 ;  /* 0x0000000c038a8210 */ /* 0x000fc80007d9e00a */
[----:B------:R-:W-:Y:S02]  /*25590*/  @!P0 IADD3.X R146, R4, R28, R9, P4, P5 ;  /* 0x0000001c04928210 */ /* 0x000fe400027ea409 */
[----:B------:R-:W-:Y:S02]  /*255a0*/  LOP3.LUT P5, RZ, R6, 0x10, RZ, 0xc0, !PT ;  /* 0x0000001006ff7812 */ /* 0x000fe400078ac0ff */
[----:B------:R-:W-:-:S11]  /*255b0*/  F2FP.SATFINITE.E4M3.F32.PACK_AB_MERGE_C R14, RZ, R14, RZ ;  /* 0x0000000eff0e723e */ /* 0x000fd600048070ff */
[----:B------:R3:W-:Y:S02]  /*255c0*/  @!P5 STG.E.U8 desc[UR38][R136.64+0x50], R14 ;  /* 0x0000500e8800d986 */ /* 0x0007e4000c101126 */
[----:B---3--:R-:W-:Y:S02]  /*255d0*/  FMUL R14, R171, UR33 ;  /* 0x00000021ab0e7c20 */ /* 0x008fe40008400000 */
[----:B------:R-:W3:Y:S04]  /*255e0*/  LDL.LU R171, [R1+0x26c] ;  /* 0x00026c0001ab7983 */ /* 0x000ee80000300800 */
[----:B------:R-:W4:Y:S01]  /*255f0*/  LDL.LU R172, [R1+0x270] ;  /* 0x0002700001ac7983 */ /* 0x000f220000300800 */
[----:B------:R-:W-:Y:S02]  /*25600*/  LOP3.LUT R0, R0, 0xfffff7ff, RZ, 0xc0, !PT ;  /* 0xfffff7ff00007812 */ /* 0x000fe400078ec0ff */
[----:B------:R-:W-:-:S02]  /*25610*/  ISETP.GE.AND P4, PT, R11, 0x109, PT ;  /* 0x000001090b00780c */ /* 0x000fc40003f86270 */
[----:B------:R-:W-:Y:S02]  /*25620*/  @P0 LOP3.LUT R0, R0, 0x800, RZ, 0xfc, !PT ;  /* 0x0000080000000812 */ /* 0x000fe400078efcff */
[----:B------:R-:W-:Y:S02]  /*25630*/  ISETP.LT.OR P0, PT, R26, 0x71, !P4 ;  /* 0x000000711a00780c */ /* 0x000fe40006701670 */
[C---:B------:R-:W-:Y:S02]  /*25640*/  LOP3.LUT P6, RZ, R0.reuse, 0x10, RZ, 0xc0, !PT ;  /* 0x0000001000ff7812 */ /* 0x040fe400078cc0ff */
[----:B------:R-:W-:-:S09]  /*25650*/  LOP3.LUT R0, R0, 0xfffffeff, RZ, 0xc0, !PT ;  /* 0xfffffeff00007812 */ /* 0x000fd200078ec0ff */
[C-C-:B------:R-:W-:Y:S02]  /*25660*/  @!P0 IADD3 R134, P2, P3, R3.reuse, R12, R10.reuse ;  /* 0x0000000c03868210 */ /* 0x140fe40007b5e00a */
[----:B------:R-:W-:Y:S02]  /*25670*/  @P0 LOP3.LUT R0, R0, 0x100, RZ, 0xfc, !PT ;  /* 0x0000010000000812 */ /* 0x000fe400078efcff */
[----:B------:R-:W-:Y:S02]  /*25680*/  @!P0 IADD3.X R139, R4, R28, R9, P2, P3 ;  /* 0x0000001c048b8210 */ /* 0x000fe400017e6409 */
[C---:B------:R-:W-:Y:S02]  /*25690*/  ISETP.LT.OR P0, PT, R26.reuse, 0x72, !P4 ;  /* 0x000000721a00780c */ /* 0x040fe40006701670 */
[----:B------:R-:W-:Y:S01]  /*256a0*/  ISETP.LT.OR P5, PT, R26, 0x79, !P4 ;  /* 0x000000791a00780c */ /* 0x000fe200067a1670 */
[----:B--2---:R-:W-:Y:S02]  /*256b0*/  FMUL R27, R170, UR33 ;  /* 0x00000021aa1b7c20 */ /* 0x004fe40008400000 */
[----:B------:R-:W2:Y:S08]  /*256c0*/  LDL.LU R170, [R1+0x274] ;  /* 0x0002740001aa7983 */ /* 0x000eb00000300800 */
[----:B------:R-:W-:-:S02]  /*256d0*/  @!P0 IADD3 R147, P2, P3, R3, R12, R10 ;  /* 0x0000000c03938210 */ /* 0x000fc40007b5e00a */
[C---:B------:R-:W-:Y:S02]  /*256e0*/  LOP3.LUT P1, RZ, R0.reuse, 0x20, RZ, 0xc0, !PT ;  /* 0x0000002000ff7812 */ /* 0x040fe4000782c0ff */
[----:B------:R-:W-:Y:S02]  /*256f0*/  LOP3.LUT R0, R0, 0xffffff7f, RZ, 0xc0, !PT ;  /* 0xffffff7f00007812 */ /* 0x000fe400078ec0ff */
[--C-:B------:R-:W-:Y:S02]  /*25700*/  @!P0 IADD3.X R161, R4, R28, R9.reuse, P2, P3 ;  /* 0x0000001c04a18210 */ /* 0x100fe400017e6409 */
[----:B------:R-:W-:Y:S02]  /*25710*/  @!P5 IADD3 R136, P2, P3, R3, R12, R10 ;  /* 0x0000000c0388d210 */ /* 0x000fe40007b5e00a */
[----:B------:R-:W-:Y:S02]  /*25720*/  @P0 LOP3.LUT R0, R0, 0x80, RZ, 0xfc, !PT ;  /* 0x0000008000000812 */ /* 0x000fe400078efcff */
[----:B------:R-:W-:-:S02]  /*25730*/  @!P5 IADD3.X R137, R4, R28, R9, P2, P3 ;  /* 0x0000001c0489d210 */ /* 0x000fc400017e6409 */
[----:B------:R-:W-:Y:S02]  /*25740*/  LOP3.LUT P3, RZ, R0, 0x40000, RZ, 0xc0, !PT ;  /* 0x0004000000ff7812 */ /* 0x000fe4000786c0ff */
[----:B------:R-:W-:Y:S02]  /*25750*/  F2FP.SATFINITE.E4M3.F32.PACK_AB_MERGE_C R14, RZ, R14, RZ ;  /* 0x0000000eff0e723e */ /* 0x000fe400048070ff */
[----:B------:R-:W-:-:S09]  /*25760*/  ISETP.LT.OR P4, PT, R26, 0x7a, !P4 ;  /* 0x0000007a1a00780c */ /* 0x000fd20006781670 */
[----:B------:R0:W-:Y:S02]  /*25770*/  @!P3 STG.E.U8 desc[UR38][R114.64+0x51], R14 ;  /* 0x0000510e7200b986 */ /* 0x0001e4000c101126 */
[----:B0-----:R-:W0:Y:S01]  /*25780*/  @!P6 LDC.64 R14, c[0x0][0x5c0] ;  /* 0x00017000ff0eeb82 */ /* 0x001e220000000a00 */
[C---:B------:R-:W-:Y:S02]  /*25790*/  LOP3.LUT P0, RZ, R6.reuse, 0x40000000, RZ, 0xc0, !PT ;  /* 0x4000000006ff7812 */ /* 0x040fe4000780c0ff */
[----:B------:R-:W-:Y:S02]  /*257a0*/  LOP3.LUT R6, R6, 0xfeffffff, RZ, 0xc0, !PT ;  /* 0xfeffffff06067812 */ /* 0x000fe400078ec0ff */
[----:B------:R-:W-:Y:S02]  /*257b0*/  @!P4 IADD3 R133, P2, P3, R3, R12, R10 ;  /* 0x0000000c0385c210 */ /* 0x000fe40007b5e00a */
[----:B------:R-:W-:Y:S02]  /*257c0*/  @P5 LOP3.LUT R6, R6, 0x1000000, RZ, 0xfc, !PT ;  /* 0x0100000006065812 */ /* 0x000fe400078efcff */
[----:B------:R-:W-:-:S02]  /*257d0*/  @!P4 IADD3.X R132, R4, R28, R9, P2, P3 ;  /* 0x0000001c0484c210 */ /* 0x000fc400017e6409 */
[----:B------:R-:W-:Y:S02]  /*257e0*/  LOP3.LUT R6, R6, 0xfdffffff, RZ, 0xc0, !PT ;  /* 0xfdffffff06067812 */ /* 0x000fe400078ec0ff */
[----:B------:R-:W-:Y:S02]  /*257f0*/  F2FP.SATFINITE.E4M3.F32.PACK_AB_MERGE_C R27, RZ, R27, RZ ;  /* 0x0000001bff1b723e */ /* 0x000fe400048070ff */
[----:B------:R-:W-:Y:S02]  /*25800*/  @P4 LOP3.LUT R6, R6, 0x2000000, RZ, 0xfc, !PT ;  /* 0x0200000006064812 */ /* 0x000fe400078efcff */
[----:B0-----:R-:W-:-:S05]  /*25810*/  @!P6 IADD3 R14, P2, R119, R14, RZ ;  /* 0x0000000e770ee210 */ /* 0x001fca0007f5e0ff */
[----:B------:R-:W-:Y:S01]  /*25820*/  @!P6 IMAD.X R15, R120, 0x1, R15, P2 ;  /* 0x00000001780fe824 */ /* 0x000fe200010e060f */
[----:B------:R-:W-:-:S04]  /*25830*/  LOP3.LUT P4, RZ, R6, 0x200, RZ, 0xc0, !PT ;  /* 0x0000020006ff7812 */ /* 0x000fc8000788c0ff */
[----:B------:R0:W-:Y:S01]  /*25840*/  @!P6 STG.E.U8 desc[UR38][R14.64+0x50], R27 ;  /* 0x0000501b0e00e986 */ /* 0x0001e2000c101126 */
[----:B------:R-:W-:Y:S02]  /*25850*/  ISETP.LT.OR P5, PT, R26, 0x81, !P0 ;  /* 0x000000811a00780c */ /* 0x000fe400047a1670 */
[----:B------:R-:W-:Y:S01]  /*25860*/  LOP3.LUT R6, R6, 0xdfffffff, RZ, 0xc0, !PT ;  /* 0xdfffffff06067812 */ /* 0x000fe200078ec0ff */
[----:B0-----:R-:W0:Y:S01]  /*25870*/  @!P1 LDC.64 R14, c[0x0][0x5c0] ;  /* 0x00017000ff0e9b82 */ /* 0x001e220000000a00 */
[----:B---3--:R-:W-:Y:S02]  /*25880*/  FMUL R27, R171, UR33 ;  /* 0x00000021ab1b7c20 */ /* 0x008fe40008400000 */
[----:B------:R-:W3:Y:S02]  /*25890*/  LDL.LU R171, [R1+0x278] ;  /* 0x0002780001ab7983 */ /* 0x000ee40000300800 */
[----:B------:R-:W-:Y:S02]  /*258a0*/  @P4 LOP3.LUT R6, R6, 0x20000000, RZ, 0xfc, !PT ;  /* 0x2000000006064812 */ /* 0x000fe400078efcff */
[----:B------:R-:W-:-:S03]  /*258b0*/  ISETP.LT.OR P4, PT, R26, 0x82, !P0 ;  /* 0x000000821a00780c */ /* 0x000fc60004781670 */
[----:B------:R-:W-:-:S04]  /*258c0*/  @!P5 IADD3 R129, P2, P3, R3, R12, R8 ;  /* 0x0000000c0381d210 */ /* 0x000fc80007b5e008 */
[----:B------:R-:W-:Y:S02]  /*258d0*/  @!P5 IADD3.X R128, R4, R28, R7, P2, P3 ;  /* 0x0000001c0480d210 */ /* 0x000fe400017e6407 */
[----:B------:R-:W-:-:S04]  /*258e0*/  F2FP.SATFINITE.E4M3.F32.PACK_AB_MERGE_C R27, RZ, R27, RZ ;  /* 0x0000001bff1b723e */ /* 0x000fc800048070ff */
[----:B------:R-:W-:Y:S02]  /*258f0*/  @!P4 IADD3 R127, P3, P6, R3, R12, R8 ;  /* 0x0000000c037fc210 */ /* 0x000fe40007e7e008 */
[----:B0-----:R-:W-:Y:S02]  /*25900*/  @!P1 IADD3 R14, P2, R121, R14, RZ ;  /* 0x0000000e790e9210 */ /* 0x001fe40007f5e0ff */
[----:B------:R-:W-:-:S03]  /*25910*/  @!P4 IADD3.X R126, R4, R28, R7, P3, P6 ;  /* 0x0000001c047ec210 */ /* 0x000fc60001fec407 */
[----:B------:R-:W-:Y:S01]  /*25920*/  @!P1 IMAD.X R15, R123, 0x1, R15, P2 ;  /* 0x000000017b0f9824 */ /* 0x000fe200010e060f */
[----:B------:R-:W-:-:S04]  /*25930*/  LOP3.LUT P6, RZ, R6, 0x100, RZ, 0xc0, !PT ;  /* 0x0000010006ff7812 */ /* 0x000fc800078cc0ff */
[----:B------:R4:W-:Y:S02]  /*25940*/  @!P1 STG.E.U8 desc[UR38][R14.64+0x51], R27 ;  /* 0x0000511b0e009986 */ /* 0x0009e4000c101126 */
[----:B----4-:R-:W-:-:S05]  /*25950*/  FMUL R14, R172, UR33 ;  /* 0x00000021ac0e7c20 */ /* 0x010fca0008400000 */
[----:B------:R-:W-:-:S05]  /*25960*/  F2FP.SATFINITE.E4M3.F32.PACK_AB_MERGE_C R14, RZ, R14, RZ ;  /* 0x0000000eff0e723e */ /* 0x000fca00048070ff */
[----:B------:R2:W-:Y:S02]  /*25970*/  @!P6 STG.E.U8 desc[UR38][R110.64+0x58], R14 ;  /* 0x0000580e6e00e986 */ /* 0x0005e4000c101126 */
[----:B--2---:R-:W-:Y:S02]  /*25980*/  FMUL R14, R170, UR33 ;  /* 0x00000021aa0e7c20 */ /* 0x004fe40008400000 */
[----:B------:R-:W2:Y:S01]  /*25990*/  LDL.LU R170, [R1+0x27c] ;  /* 0x00027c0001aa7983 */ /* 0x000ea20000300800 */
[----:B------:R-:W-:Y:S02]  /*259a0*/  LOP3.LUT R0, R0, 0xffdfffff, RZ, 0xc0, !PT ;  /* 0xffdfffff00007812 */ /* 0x000fe400078ec0ff */
[----:B------:R-:W-:Y:S01]  /*259b0*/  ISETP.LT.OR P1, PT, R26, 0x89, !P0 ;  /* 0x000000891a00780c */ /* 0x000fe20004721670 */
[----:B------:R-:W4:Y:S01]  /*259c0*/  LDL.LU R173, [R1+0x280] ;  /* 0x0002800001ad7983 */ /* 0x000f220000300800 */
[----:B------:R-:W-:-:S03]  /*259d0*/  @P5 LOP3.LUT R0, R0, 0x200000, RZ, 0xfc, !PT ;  /* 0x0020000000005812 */ /* 0x000fc600078efcff */
[----:B------:R-:W4:Y:S01]  /*259e0*/  LDL.LU R172, [R1+0x284] ;  /* 0x0002840001ac7983 */ /* 0x000f220000300800 */
[C---:B------:R-:W-:Y:S02]  /*259f0*/  LOP3.LUT P5, RZ, R0.reuse, 0x40, RZ, 0xc0, !PT ;  /* 0x0000004000ff7812 */ /* 0x040fe400078ac0ff */
[----:B------:R-:W-:-:S04]  /*25a00*/  LOP3.LUT R0, R0, 0xfffbffff, RZ, 0xc0, !PT ;  /* 0xfffbffff00007812 */ /* 0x000fc800078ec0ff */
[----:B------:R-:W-:Y:S02]  /*25a10*/  @P4 LOP3.LUT R0, R0, 0x40000, RZ, 0xfc, !PT ;  /* 0x0004000000004812 */ /* 0x000fe400078efcff */
[----:B------:R-:W-:Y:S02]  /*25a20*/  LOP3.LUT P4, RZ, R6, 0x20000000, RZ, 0xc0, !PT ;  /* 0x2000000006ff7812 */ /* 0x000fe4000788c0ff */
[----:B------:R-:W-:Y:S02]  /*25a30*/  LOP3.LUT R0, R0, 0xffff7fff, RZ, 0xc0, !PT ;  /* 0xffff7fff00007812 */ /* 0x000fe400078ec0ff */
[----:B------:R-:W-:Y:S02]  /*25a40*/  @!P1 IADD3 R125, P2, P3, R3, R12, R8 ;  /* 0x0000000c037d9210 */ /* 0x000fe40007b5e008 */
[----:B------:R-:W-:Y:S02]  /*25a50*/  F2FP.SATFINITE.E4M3.F32.PACK_AB_MERGE_C R14, RZ, R14, RZ ;  /* 0x0000000eff0e723e */ /* 0x000fe400048070ff */
[----:B------:R-:W-:-:S02]  /*25a60*/  @P1 LOP3.LUT R0, R0, 0x8000, RZ, 0xfc, !PT ;  /* 0x0000800000001812 */ /* 0x000fc400078efcff */
[----:B------:R-:W-:Y:S02]  /*25a70*/  @!P1 IADD3.X R124, R4, R28, R7, P2, P3 ;  /* 0x0000001c047c9210 */ /* 0x000fe400017e6407 */
[C---:B------:R-:W-:Y:S01]  /*25a80*/  ISETP.LT.OR P1, PT, R26.reuse, 0x8a, !P0 ;  /* 0x0000008a1a00780c */ /* 0x040fe20004721670 */
[----:B------:R0:W-:Y:S01]  /*25a90*/  @!P4 STG.E.U8 desc[UR38][R108.64+0x59], R14 ;  /* 0x0000590e6c00c986 */ /* 0x0001e2000c101126 */
[C---:B------:R-:W-:Y:S02]  /*25aa0*/  ISETP.LT.OR P6, PT, R26.reuse, 0x91, !P0 ;  /* 0x000000911a00780c */ /* 0x040fe400047c1670 */
[----:B------:R-:W-:Y:S01]  /*25ab0*/  ISETP.LT.OR P4, PT, R26, 0x92, !P0 ;  /* 0x000000921a00780c */ /* 0x000fe20004781670 */
[----:B0-----:R-:W0:Y:S08]  /*25ac0*/  @!P5 LDC.64 R14, c[0x0][0x5c0] ;  /* 0x00017000ff0edb82 */ /* 0x001e300000000a00 */
[----:B------:R-:W-:-:S04]  /*25ad0*/  @!P1 IADD3 R123, P2, P3, R3, R12, R8 ;  /* 0x0000000c037b9210 */ /* 0x000fc80007b5e008 */
[--C-:B------:R-:W-:Y:S02]  /*25ae0*/  @!P1 IADD3.X R121, R4, R28, R7.reuse, P2, P3 ;  /* 0x0000001c04799210 */ /* 0x100fe400017e6407 */
[C-C-:B------:R-:W-:Y:S02]  /*25af0*/  @!P6 IADD3 R120, P2, P3, R3.reuse, R12, R8.reuse ;  /* 0x0000000c0378e210 */ /* 0x140fe40007b5e008 */
[----:B------:R-:W-:Y:S02]  /*25b00*/  LOP3.LUT R0, R0, 0xffffdfff, RZ, 0xc0, !PT ;  /* 0xffffdfff00007812 */ /* 0x000fe400078ec0ff */
[----:B------:R-:W-:Y:S02]  /*25b10*/  @!P6 IADD3.X R119, R4, R28, R7, P2, P3 ;  /* 0x0000001c0477e210 */ /* 0x000fe400017e6407 */
[----:B------:R-:W-:Y:S02]  /*25b20*/  @!P4 IADD3 R118, P2, P3, R3, R12, R8 ;  /* 0x0000000c0376c210 */ /* 0x000fe40007b5e008 */
[----:B------:R-:W-:-:S02]  /*25b30*/  @P1 LOP3.LUT R0, R0, 0x2000, RZ, 0xfc, !PT ;  /* 0x0000200000001812 */ /* 0x000fc400078efcff */
[----:B------:R-:W-:Y:S02]  /*25b40*/  LOP3.LUT P1, RZ, R6, 0x10000000, RZ, 0xc0, !PT ;  /* 0x1000000006ff7812 */ /* 0x000fe4000782c0ff */
[----:B------:R-:W-:Y:S02]  /*25b50*/  @!P4 IADD3.X R117, R4, R28, R7, P2, P3 ;  /* 0x0000001c0475c210 */ /* 0x000fe400017e6407 */
[----:B0-----:R-:W-:Y:S02]  /*25b60*/  @!P5 IADD3 R14, P2, R16, R14, RZ ;  /* 0x0000000e100ed210 */ /* 0x001fe40007f5e0ff */
[----:B------:R-:W-:-:S03]  /*25b70*/  LOP3.LUT R0, R0, 0xffffefff, RZ, 0xc0, !PT ;  /* 0xffffefff00007812 */ /* 0x000fc600078ec0ff */
[----:B------:R-:W-:Y:S01]  /*25b80*/  @!P5 IMAD.X R15, R122, 0x1, R15, P2 ;  /* 0x000000017a0fd824 */ /* 0x000fe200010e060f */
[----:B------:R-:W-:-:S04]  /*25b90*/  @P6 LOP3.LUT R0, R0, 0x1000, RZ, 0xfc, !PT ;  /* 0x0000100000006812 */ /* 0x000fc800078efcff */
[----:B------:R-:W-:Y:S01]  /*25ba0*/  LOP3.LUT R0, R0, 0xfffffbff, RZ, 0xc0, !PT ;  /* 0xfffffbff00007812 */ /* 0x000fe200078ec0ff */
[----:B---3--:R-:W-:-:S03]  /*25bb0*/  FMUL R16, R171, UR33 ;  /* 0x00000021ab107c20 */ /* 0x008fc60008400000 */
[----:B------:R-:W-:Y:S01]  /*25bc0*/  @P4 LOP3.LUT R0, R0, 0x400, RZ, 0xfc, !PT ;  /* 0x0000040000004812 */ /* 0x000fe200078efcff */
[----:B------:R-:W3:Y:S01]  /*25bd0*/  LDL.LU R171, [R1+0x288] ;  /* 0x0002880001ab7983 */ /* 0x000ee20000300800 */
[----:B------:R-:W-:-:S05]  /*25be0*/  F2FP.SATFINITE.E4M3.F32.PACK_AB_MERGE_C R16, RZ, R16, RZ ;  /* 0x00000010ff10723e */ /* 0x000fca00048070ff */
[----:B------:R0:W-:Y:S01]  /*25bf0*/  @!P5 STG.E.U8 desc[UR38][R14.64+0x58], R16 ;  /* 0x000058100e00d986 */ /* 0x0001e2000c101126 */
[----:B------:R-:W-:Y:S01]  /*25c00*/  ISETP.LT.OR P4, PT, R26, 0x99, !P0 ;  /* 0x000000991a00780c */ /* 0x000fe20004781670 */
[----:B0-----:R-:W0:Y:S01]  /*25c10*/  @!P1 LDC.64 R14, c[0x0][0x5c0] ;  /* 0x00017000ff0e9b82 */ /* 0x001e220000000a00 */
[----:B------:R-:W-:-:S11]  /*25c20*/  LOP3.LUT R0, R0, 0xffffffdf, RZ, 0xc0, !PT ;  /* 0xffffffdf00007812 */ /* 0x000fd600078ec0ff */
[----:B------:R-:W-:Y:S02]  /*25c30*/  @!P4 IADD3 R116, P2, P3, R3, R12, R8 ;  /* 0x0000000c0374c210 */ /* 0x000fe40007b5e008 */
[----:B------:R-:W-:Y:S02]  /*25c40*/  @P4 LOP3.LUT R0, R0, 0x20, RZ, 0xfc, !PT ;  /* 0x0000002000004812 */ /* 0x000fe400078efcff */
[----:B------:R-:W-:Y:S02]  /*25c50*/  @!P4 IADD3.X R115, R4, R28, R7, P2, P3 ;  /* 0x0000001c0473c210 */ /* 0x000fe400017e6407 */
[----:B------:R-:W-:Y:S02]  /*25c60*/  ISETP.LT.OR P4, PT, R26, 0x9a, !P0 ;  /* 0x0000009a1a00780c */ /* 0x000fe40004781670 */
[----:B0-----:R-:W-:Y:S02]  /*25c70*/  @!P1 IADD3 R14, P0, R13, R14, RZ ;  /* 0x0000000e0d0e9210 */ /* 0x001fe40007f1e0ff */
[----:B------:R-:W-:-:S09]  /*25c80*/  LOP3.LUT R0, R0, 0xffffffef, RZ, 0xc0, !PT ;  /* 0xffffffef00007812 */ /* 0x000fd200078ec0ff */
[----:B------:R-:W-:Y:S02]  /*25c90*/  @!P4 IADD3 R114, P2, P3, R3, R12, R8 ;  /* 0x0000000c0372c210 */ /* 0x000fe40007b5e008 */
[----:B------:R-:W-:Y:S01]  /*25ca0*/  @P4 LOP3.LUT R0, R0, 0x10, RZ, 0xfc, !PT ;  /* 0x0000001000004812 */ /* 0x000fe200078efcff */
[----:B--2---:R-:W-:Y:S02]  /*25cb0*/  FMUL R13, R170, UR33 ;  /* 0x00000021aa0d7c20 */ /* 0x004fe40008400000 */
[----:B------:R-:W2:Y:S01]  /*25cc0*/  LDL.LU R170, [R1+0x28c] ;  /* 0x00028c0001aa7983 */ /* 0x000ea20000300800 */
[----:B------:R-:W-:Y:S02]  /*25cd0*/  @!P4 IADD3.X R113, R4, R28, R7, P2, P3 ;  /* 0x0000001c0471c210 */ /* 0x000fe400017e6407 */
[----:B------:R-:W-:-:S04]  /*25ce0*/  ISETP.GE.AND P4, PT, R11, 0x109, PT ;  /* 0x000001090b00780c */ /* 0x000fc80003f86270 */
[----:B------:R-:W-:Y:S01]  /*25cf0*/  ISETP.LT.OR P5, PT, R26, 0x81, !P4 ;  /* 0x000000811a00780c */ /* 0x000fe200067a1670 */
[----:B------:R-:W-:Y:S01]  /*25d00*/  @!P1 IMAD.X R15, R17, 0x1, R15, P0 ;  /* 0x00000001110f9824 */ /* 0x000fe200000e060f */
[----:B------:R-:W-:Y:S02]  /*25d10*/  F2FP.SATFINITE.E4M3.F32.PACK_AB_MERGE_C R13, RZ, R13, RZ ;  /* 0x0000000dff0d723e */ /* 0x000fe400048070ff */
[----:B------:R-:W-:-:S03]  /*25d20*/  ISETP.GE.AND P3, PT, R11, 0x1, PT ;  /* 0x000000010b00780c */ /* 0x000fc60003f66270 */
[----:B------:R0:W-:Y:S06]  /*25d30*/  @!P1 STG.E.U8 desc[UR38][R14.64+0x59], R13 ;  /* 0x0000590d0e009986 */ /* 0x0001ec000c101126 */
[----:B------:R-:W-:-:S04]  /*25d40*/  @!P5 IADD3 R112, P0, P1, R3, R12, R10 ;  /* 0x0000000c0370d210 */ /* 0x000fc8000791e00a */
[----:B------:R-:W-:Y:S02]  /*25d50*/  @!P5 IADD3.X R111, R4, R28, R9, P0, P1 ;  /* 0x0000001c046fd210 */ /* 0x000fe400007e2409 */
[----:B------:R-:W-:-:S13]  /*25d60*/  ISETP.LT.OR P0, PT, R26, 0x61, !P3 ;  /* 0x000000611a00780c */ /* 0x000fda0005f01670 */
[----:B0-----:R-:W0:Y:S01]  /*25d70*/  @!P0 LDC.64 R14, c[0x0][0x5c0] ;  /* 0x00017000ff0e8b82 */ /* 0x001e220000000a00 */
[----:B----4-:R-:W-:-:S05]  /*25d80*/  FMUL R13, R173, UR33 ;  /* 0x00000021ad0d7c20 */ /* 0x010fca0008400000 */
[----:B------:R-:W-:Y:S02]  /*25d90*/  F2FP.SATFINITE.E4M3.F32.PACK_AB_MERGE_C R13, RZ, R13, RZ ;  /* 0x0000000dff0d723e */ /* 0x000fe400048070ff */
[----:B0-----:R-:W-:-:S05]  /*25da0*/  @!P0 IADD3 R14, P1, R12, R14, RZ ;  /* 0x0000000e0c0e8210 */ /* 0x001fca0007f3e0ff */
[----:B------:R-:W-:-:S05]  /*25db0*/  @!P0 IMAD.X R15, R28, 0x1, R15, P1 ;  /* 0x000000011c0f8824 */ /* 0x000fca00008e060f */
[----:B------:R0:W-:Y:S01]  /*25dc0*/  @!P0 STG.E.U8 desc[UR38][R14.64+0x60], R13 ;  /* 0x0000600d0e008986 */ /* 0x0001e2000c101126 */
[----:B------:R-:W-:Y:S01]  /*25dd0*/  ISETP.LT.OR P0, PT, R26, 0x62, !P3 ;  /* 0x000000621a00780c */ /* 0x000fe20005f01670 */
[----:B0-----:R-:W-:Y:S02]  /*25de0*/  FMUL R13, R172, UR33 ;  /* 0x00000021ac0d7c20 */ /* 0x001fe40008400000 */
[----:B------:R-:W4:Y:S10]  /*25df0*/  LDL.LU R172, [R1+0x290] ;  /* 0x0002900001ac7983 */ /* 0x000f340000300800 */
[----:B------:R-:W0:Y:S01]  /*25e00*/  @!P0 LDC.64 R14, c[0x0][0x5c0] ;  /* 0x00017000ff0e8b82 */ /* 0x000e220000000a00 */
[----:B------:R-:W-:-:S02]  /*25e10*/  F2FP.SATFINITE.E4M3.F32.PACK_AB_MERGE_C R13, RZ, R13, RZ ;  /* 0x0000000dff0d723e */ /* 0x000fc400048070ff */
[----:B------:R-:W-:Y:S02]  /*25e20*/  LOP3.LUT P6, RZ, R6, 0x40000, RZ, 0xc0, !PT ;  /* 0x0004000006ff7812 */ /* 0x000fe400078cc0ff */
[----:B0-----:R-:W-:-:S05]  /*25e30*/  @!P0 IADD3 R14, P1, R12, R14, RZ ;  /* 0x0000000e0c0e8210 */ /* 0x001fca0007f3e0ff */
[----:B------:R-:W-:-:S05]  /*25e40*/  @!P0 IMAD.X R15, R28, 0x1, R15, P1 ;  /* 0x000000011c0f8824 */ /* 0x000fca00008e060f */
[----:B------:R3:W-:Y:S02]  /*25e50*/  @!P0 STG.E.U8 desc[UR38][R14.64+0x61], R13 ;  /* 0x0000610d0e008986 */ /* 0x0007e4000c101126 */
[----:B---3--:R-:W-:Y:S02]  /*25e60*/  FMUL R13, R171, UR33 ;  /* 0x00000021ab0d7c20 */ /* 0x008fe40008400000 */
[----:B------:R-:W3:Y:S04]  /*25e70*/  LDL.LU R171, [R1+0x294] ;  /* 0x0002940001ab7983 */ /* 0x000ee80000300800 */
[----:B------:R-:W3:Y:S01]  /*25e80*/  LDL.LU R175, [R1+0x298] ;  /* 0x0002980001af7983 */ /* 0x000ee20000300800 */
[----:B------:R-:W-:-:S05]  /*25e90*/  F2FP.SATFINITE.E4M3.F32.PACK_AB_MERGE_C R13, RZ, R13, RZ ;  /* 0x0000000dff0d723e */ /* 0x000fca00048070ff */
[----:B------:R2:W-:Y:S01]  /*25ea0*/  @!P6 STG.E.U8 desc[UR38][R154.64+0x60], R13 ;  /* 0x0000600d9a00e986 */ /* 0x0005e2000c101126 */
[----:B------:R-:W-:Y:S02]  /*25eb0*/  ISETP.LT.OR P2, PT, R26, 0x82, !P4 ;  /* 0x000000821a00780c */ /* 0x000fe40006741670 */
[----:B------:R-:W-:Y:S01]  /*25ec0*/  LOP3.LUT R0, R0, 0xfffffffb, RZ, 0xc0, !PT ;  /* 0xfffffffb00007812 */ /* 0x000fe200078ec0ff */
[----:B--2---:R-:W-:Y:S02]  /*25ed0*/  FMUL R13, R170, UR33 ;  /* 0x00000021aa0d7c20 */ /* 0x004fe40008400000 */
[----:B------:R-:W2:Y:S01]  /*25ee0*/  LDL.LU R170, [R1+0x29c] ;  /* 0x00029c0001aa7983 */ /* 0x000ea20000300800 */
[----:B------:R-:W-:-:S07]  /*25ef0*/  @P5 LOP3.LUT R0, R0, 0x4, RZ, 0xfc, !PT ;  /* 0x0000000400005812 */ /* 0x000fce00078efcff */
[----:B------:R-:W-:Y:S01]  /*25f00*/  @!P2 IADD3 R110, P0, P1, R3, R12, R10 ;  /* 0x0000000c036ea210 */ /* 0x000fe2000791e00a */
[----:B------:R-:W2:Y:S01]  /*25f10*/  LDL.LU R174, [R1+0x2a0] ;  /* 0x0002a00001ae7983 */ /* 0x000ea20000300800 */
[----:B------:R-:W-:Y:S02]  /*25f20*/  LOP3.LUT R0, R0, 0xfffffffd, RZ, 0xc0, !PT ;  /* 0xfffffffd00007812 */ /* 0x000fe400078ec0ff */
[----:B------:R-:W-:Y:S01]  /*25f30*/  ISETP.LT.OR P3, PT, R26, 0x89, !P4 ;  /* 0x000000891a00780c */ /* 0x000fe20006761670 */
[----:B------:R-:W2:Y:S01]  /*25f40*/  LDL.LU R173, [R1+0x2a4] ;  /* 0x0002a40001ad7983 */ /* 0x000ea20000300800 */
[----:B------:R-:W-:Y:S02]  /*25f50*/  @P2 LOP3.LUT R0, R0, 0x2, RZ, 0xfc, !PT ;  /* 0x0000000200002812 */ /* 0x000fe400078efcff */
[----:B------:R-:W-:Y:S02]  /*25f60*/  @!P2 IADD3.X R109, R4, R28, R9, P0, P1 ;  /* 0x0000001c046da210 */ /* 0x000fe400007e2409 */
[----:B------:R-:W-:-:S07]  /*25f70*/  ISETP.LT.OR P2, PT, R26, 0x8a, !P4 ;  /* 0x0000008a1a00780c */ /* 0x000fce0006741670 */
[----:B------:R-:W-:-:S04]  /*25f80*/  @!P3 IADD3 R108, P0, P1, R3, R12, R10 ;  /* 0x0000000c036cb210 */ /* 0x000fc8000791e00a */
[--C-:B------:R-:W-:Y:S02]  /*25f90*/  @!P3 IADD3.X R105, R4, R28, R9.reuse, P0, P1 ;  /* 0x0000001c0469b210 */ /* 0x100fe400007e2409 */
[----:B------:R-:W-:Y:S02]  /*25fa0*/  @!P2 IADD3 R27, P0, P1, R3, R12, R10 ;  /* 0x0000000c031ba210 */ /* 0x000fe4000791e00a */
[----:B------:R-:W-:Y:S02]  /*25fb0*/  LOP3.LUT P5, RZ, R6, 0x4000, RZ, 0xc0, !PT ;  /* 0x0000400006ff7812 */ /* 0x000fe400078ac0ff */
[----:B------:R-:W-:Y:S02]  /*25fc0*/  @!P2 IADD3.X R17, R4, R28, R9, P0, P1 ;  /* 0x0000001c0411a210 */ /* 0x000fe400007e2409 */
[----:B------:R-:W-:Y:S02]  /*25fd0*/  ISETP.LT.OR P0, PT, R26, 0x91, !P4 ;  /* 0x000000911a00780c */ /* 0x000fe40006701670 */
[----:B------:R-:W-:-:S04]  /*25fe0*/  LOP3.LUT R6, R6, 0xffefffff, RZ, 0xc0, !PT ;  /* 0xffefffff06067812 */ /* 0x000fc800078ec0ff */
[----:B------:R-:W-:Y:S02]  /*25ff0*/  @P3 LOP3.LUT R6, R6, 0x100000, RZ, 0xfc, !PT ;  /* 0x0010000006063812 */ /* 0x000fe400078efcff */
[----:B------:R-:W-:Y:S02]  /*26000*/  F2FP.SATFINITE.E4M3.F32.PACK_AB_MERGE_C R13, RZ, R13, RZ ;  /* 0x0000000dff0d723e */ /* 0x000fe400048070ff */
[----:B------:R-:W-:-:S03]  /*26010*/  LOP3.LUT R6, R6, 0xffdfffff, RZ, 0xc0, !PT ;  /* 0xffdfffff06067812 */ /* 0x000fc600078ec0ff */
[----:B------:R-:W-:Y:S02]  /*26020*/  @!P0 IADD3 R16, P1, P6, R3, R12, R10 ;  /* 0x0000000c03108210 */ /* 0x000fe40007e3e00a */
[----:B------:R-:W-:Y:S02]  /*26030*/  @P2 LOP3.LUT R6, R6, 0x200000, RZ, 0xfc, !PT ;  /* 0x0020000006062812 */ /* 0x000fe400078efcff */
[----:B------:R-:W-:Y:S01]  /*26040*/  ISETP.GE.AND P2, PT, R11, 0x1, PT ;  /* 0x000000010b00780c */ /* 0x000fe20003f46270 */
[----:B------:R0:W-:Y:S02]  /*26050*/  @!P5 STG.E.U8 desc[UR38][R106.64+0x61], R13 ;  /* 0x0000610d6a00d986 */ /* 0x0001e4000c101126 */
[----:B0-----:R-:W-:Y:S02]  /*26060*/  @!P0 IADD3.X R13, R4, R28, R9, P1, P6 ;  /* 0x0000001c040d8210 */ /* 0x001fe40000fec409 */
[----:B------:R-:W-:-:S13]  /*26070*/  ISETP.LT.OR P1, PT, R26, 0x69, !P2 ;  /* 0x000000691a00780c */ /* 0x000fda0005721670 */
[----:B------:R-:W0:Y:S01]  /*26080*/  @!P1 LDC.64 R14, c[0x0][0x5c0] ;  /* 0x00017000ff0e9b82 */ /* 0x000e220000000a00 */
[----:B----4-:R-:W-:Y:S01]  /*26090*/  FMUL R29, R172, UR33 ;  /* 0x00000021ac1d7c20 */ /* 0x010fe20008400000 */
[----:B------:R-:W-:Y:S01]  /*260a0*/  LOP3.LUT P5, RZ, R6, 0x8000, RZ, 0xc0, !PT ;  /* 0x0000800006ff7812 */ /* 0x000fe200078ac0ff */
[----:B------:R-:W4:Y:S03]  /*260b0*/  LDL.LU R172, [R1+0x2a8] ;  /* 0x0002a80001ac7983 */ /* 0x000f260000300800 */
[----:B------:R-:W-:Y:S02]  /*260c0*/  F2FP.SATFINITE.E4M3.F32.PACK_AB_MERGE_C R29, RZ, R29, RZ ;  /* 0x0000001dff1d723e */ /* 0x000fe400048070ff */
[----:B0-----:R-:W-:-:S05]  /*260d0*/  @!P1 IADD3 R14, P6, R12, R14, RZ ;  /* 0x0000000e0c0e9210 */ /* 0x001fca0007fde0ff */
[----:B------:R-:W-:-:S05]  /*260e0*/  @!P1 IMAD.X R15, R28, 0x1, R15, P6 ;  /* 0x000000011c0f9824 */ /* 0x000fca00030e060f */
[----:B------:R0:W-:Y:S01]  /*260f0*/  @!P1 STG.E.U8 desc[UR38][R14.64+0x68], R29 ;  /* 0x0000681d0e009986 */ /* 0x0001e2000c101126 */
[----:B------:R-:W-:-:S13]  /*26100*/  ISETP.LT.OR P1, PT, R26, 0x6a, !P2 ;  /* 0x0000006a1a00780c */ /* 0x000fda0005721670 */
[----:B0-----:R-:W0:Y:S01]  /*26110*/  @!P1 LDC.64 R14, c[0x0][0x5c0] ;  /* 0x00017000ff0e9b82 */ /* 0x001e220000000a00 */
[----:B------:R-:W-:-:S04]  /*26120*/  LOP3.LUT R6, R6, 0xf7ffffff, RZ, 0xc0, !PT ;  /* 0xf7ffffff06067812 */ /* 0x000fc800078ec0ff */
[----:B------:R-:W-:-:S04]  /*26130*/  @P5 LOP3.LUT R6, R6, 0x8000000, RZ, 0xfc, !PT ;  /* 0x0800000006065812 */ /* 0x000fc800078efcff */
[C---:B------:R-:W-:Y:S01]  /*26140*/  LOP3.LUT P3, RZ, R6.reuse, 0x10000, RZ, 0xc0, !PT ;  /* 0x0001000006ff7812 */ /* 0x040fe2000786c0ff */
[----:B---3--:R-:W-:Y:S01]  /*26150*/  FMUL R29, R171, UR33 ;  /* 0x00000021ab1d7c20 */ /* 0x008fe20008400000 */
[----:B------:R-:W-:Y:S01]  /*26160*/  LOP3.LUT R6, R6, 0xffbfffff, RZ, 0xc0, !PT ;  /* 0xffbfffff06067812 */ /* 0x000fe200078ec0ff */
[----:B------:R-:W3:Y:S03]  /*26170*/  LDL.LU R171, [R1+0x2ac] ;  /* 0x0002ac0001ab7983 */ /* 0x000ee60000300800 */
[----:B------:R-:W-:Y:S02]  /*26180*/  @P0 LOP3.LUT R6, R6, 0x400000, RZ, 0xfc, !PT ;  /* 0x0040000006060812 */ /* 0x000fe400078efcff */
[----:B------:R-:W-:Y:S02]  /*26190*/  F2FP.SATFINITE.E4M3.F32.PACK_AB_MERGE_C R29, RZ, R29, RZ ;  /* 0x0000001dff1d723e */ /* 0x000fe400048070ff */
[----:B0-----:R-:W-:-:S02]  /*261a0*/  @!P1 IADD3 R14, P6, R12, R14, RZ ;  /* 0x0000000e0c0e9210 */ /* 0x001fc40007fde0ff */
[----:B------:R-:W-:-:S03]  /*261b0*/  LOP3.LUT P0, RZ, R6, 0x20000, RZ, 0xc0, !PT ;  /* 0x0002000006ff7812 */ /* 0x000fc6000780c0ff */
[----:B------:R-:W-:-:S05]  /*261c0*/  @!P1 IMAD.X R15, R28, 0x1, R15, P6 ;  /* 0x000000011c0f9824 */ /* 0x000fca00030e060f */
[----:B------:R0:W-:Y:S02]  /*261d0*/  @!P1 STG.E.U8 desc[UR38][R14.64+0x69], R29 ;  /* 0x0000691d0e009986 */ /* 0x0001e4000c101126 */
[----:B0-----:R-:W-:-:S05]  /*261e0*/  FMUL R14, R175, UR33 ;  /* 0x00000021af0e7c20 */ /* 0x001fca0008400000 */
[----:B------:R-:W-:-:S05]  /*261f0*/  F2FP.SATFINITE.E4M3.F32.PACK_AB_MERGE_C R14, RZ, R14, RZ ;  /* 0x0000000eff0e723e */ /* 0x000fca00048070ff */
[----:B------:R2:W-:Y:S02]  /*26200*/  @!P0 STG.E.U8 desc[UR38][R152.64+0x68], R14 ;  /* 0x0000680e98008986 */ /* 0x0005e4000c101126 */
[----:B--2---:R-:W-:Y:S02]  /*26210*/  FMUL R14, R170, UR33 ;  /* 0x00000021aa0e7c20 */ /* 0x004fe40008400000 */
[----:B------:R-:W2:Y:S01]  /*26220*/  LDL.LU R170, [R1+0x2b0] ;  /* 0x0002b00001aa7983 */ /* 0x000ea20000300800 */
[----:B------:R-:W-:-:S13]  /*26230*/  ISETP.LT.OR P1, PT, R26, 0x92, !P4 ;  /* 0x000000921a00780c */ /* 0x000fda0006721670 */
[----:B------:R-:W-:-:S04]  /*26240*/  @!P1 IADD3 R29, P5, P6, R3, R12, R10 ;  /* 0x0000000c031d9210 */ /* 0x000fc80007ebe00a */
[----:B------:R-:W-:Y:S02]  /*26250*/  @!P1 IADD3.X R104, R4, R28, R9, P5, P6 ;  /* 0x0000001c04689210 */ /* 0x000fe40002fec409 */
[----:B------:R-:W-:Y:S02]  /*26260*/  LOP3.LUT P5, RZ, R6, 0x8000000, RZ, 0xc0, !PT ;  /* 0x0800000006ff7812 */ /* 0x000fe400078ac0ff */
[----:B------:R-:W-:Y:S02]  /*26270*/  ISETP.LT.OR P6, PT, R26, 0x71, !P2 ;  /* 0x000000711a00780c */ /* 0x000fe400057c1670 */
[----:B------:R-:W-:-:S09]  /*26280*/  F2FP.SATFINITE.E4M3.F32.PACK_AB_MERGE_C R14, RZ, R14, RZ ;  /* 0x0000000eff0e723e */ /* 0x000fd200048070ff */
[----:B------:R0:W-:Y:S02]  /*26290*/  @!P5 STG.E.U8 desc[UR38][R142.64+0x69], R14 ;  /* 0x0000690e8e00d986 */ /* 0x0001e4000c101126 */
[----:B0-----:R-:W0:Y:S01]  /*262a0*/  @!P6 LDC.64 R14, c[0x0][0x5c0] ;  /* 0x00017000ff0eeb82 */ /* 0x001e220000000a00 */
[----:B------:R-:W-:Y:S02]  /*262b0*/  FMUL R106, R174, UR33 ;  /* 0x00000021ae6a7c20 */ /* 0x000fe40008400000 */
[----:B------:R-:W2:Y:S03]  /*262c0*/  LDL.LU R174, [R1+0x2b4] ;  /* 0x0002b40001ae7983 */ /* 0x000ea60000300800 */
[----:B------:R-:W-:Y:S02]  /*262d0*/  F2FP.SATFINITE.E4M3.F32.PACK_AB_MERGE_C R106, RZ, R106, RZ ;  /* 0x0000006aff6a723e */ /* 0x000fe400048070ff */
[----:B0-----:R-:W-:-:S05]  /*262e0*/  @!P6 IADD3 R14, P0, R12, R14, RZ ;  /* 0x0000000e0c0ee210 */ /* 0x001fca0007f1e0ff */
[----:B------:R-:W-:-:S05]  /*262f0*/  @!P6 IMAD.X R15, R28, 0x1, R15, P0 ;  /* 0x000000011c0fe824 */ /* 0x000fca00000e060f */
[----:B------:R0:W-:Y:S01]  /*26300*/  @!P6 STG.E.U8 desc[UR38][R14.64+0x70], R106 ;  /* 0x0000706a0e00e986 */ /* 0x0001e2000c101126 */
[----:B------:R-:W-:-:S13]  /*26310*/  ISETP.LT.OR P6, PT, R26, 0x72, !P2 ;  /* 0x000000721a00780c */ /* 0x000fda00057c1670 */
[----:B0-----:R-:W0:Y:S01]  /*26320*/  @!P6 LDC.64 R14, c[0x0][0x5c0] ;  /* 0x00017000ff0eeb82 */ /* 0x001e220000000a00 */
[----:B------:R-:W-:Y:S02]  /*26330*/  FMUL R106, R173, UR33 ;  /* 0x00000021ad6a7c20 */ /* 0x000fe40008400000 */
[----:B------:R-:W2:Y:S03]  /*26340*/  LDL.LU R173, [R1+0x2b8] ;  /* 0x0002b80001ad7983 */ /* 0x000ea60000300800 */
[----:B------:R-:W-:Y:S02]  /*26350*/  F2FP.SATFINITE.E4M3.F32.PACK_AB_MERGE_C R106, RZ, R106, RZ ;  /* 0x0000006aff6a723e */ /* 0x000fe400048070ff */
[----:B0-----:R-:W-:-:S05]  /*26360*/  @!P6 IADD3 R14, P0, R12, R14, RZ ;  /* 0x0000000e0c0ee210 */ /* 0x001fca0007f1e0ff */
[----:B------:R-:W-:-:S05]  /*26370*/  @!P6 IMAD.X R15, R28, 0x1, R15, P0 ;  /* 0x000000011c0fe824 */ /* 0x000fca00000e060f */
[----:B------:R4:W-:Y:S01]  /*26380*/  @!P6 STG.E.U8 desc[UR38][R14.64+0x71], R106 ;  /* 0x0000716a0e00e986 */ /* 0x0009e2000c101126 */
[----:B------:R-:W-:Y:S01]  /*26390*/  LOP3.LUT P4, RZ, R6, 0x2000, RZ, 0xc0, !PT ;  /* 0x0000200006ff7812 */ /* 0x000fe2000788c0ff */
[----:B----4-:R-:W-:Y:S02]  /*263a0*/  FMUL R14, R172, UR33 ;  /* 0x00000021ac0e7c20 */ /* 0x010fe40008400000 */
[----:B------:R-:W4:Y:S03]  /*263b0*/  LDL.LU R172, [R1+0x2bc] ;  /* 0x0002bc0001ac7983 */ /* 0x000f260000300800 */
[----:B------:R-:W-:Y:S01]  /*263c0*/  F2FP.SATFINITE.E4M3.F32.PACK_AB_MERGE_C R14, RZ, R14, RZ ;  /* 0x0000000eff0e723e */ /* 0x000fe200048070ff */
[----:B------:R-:W4:Y:S04]  /*263d0*/  LDL.LU R175, [R1+0x2c0] ;  /* 0x0002c00001af7983 */ /* 0x000f280000300800 */
[----:B------:R3:W-:Y:S02]  /*263e0*/  @!P3 STG.E.U8 desc[UR38][R140.64+0x70], R14 ;  /* 0x0000700e8c00b986 */ /* 0x0007e4000c101126 */
[----:B---3--:R-:W-:-:S02]  /*263f0*/  FMUL R14, R171, UR33 ;  /* 0x00000021ab0e7c20 */ /* 0x008fc40008400000 */
[----:B------:R-:W3:Y:S03]  /*26400*/  LDL.LU R171, [R1+0x2c4] ;  /* 0x0002c40001ab7983 */ /* 0x000ee60000300800 */
[----:B------:R-:W-:-:S05]  /*26410*/  F2FP.SATFINITE.E4M3.F32.PACK_AB_MERGE_C R14, RZ, R14, RZ ;  /* 0x0000000eff0e723e */ /* 0x000fca00048070ff */
[----:B------:R2:W-:Y:S02]  /*26420*/  @!P4 STG.E.U8 desc[UR38][R102.64+0x71], R14 ;  /* 0x0000710e6600c986 */ /* 0x0005e4000c101126 */
[----:B--2---:R-:W-:Y:S02]  /*26430*/  FMUL R102, R170, UR33 ;  /* 0x00000021aa667c20 */ /* 0x004fe40008400000 */
[----:B------:R-:W2:Y:S01]  /*26440*/  LDL.LU R170, [R1+0x2c8] ;  /* 0x0002c80001aa7983 */ /* 0x000ea20000300800 */
        /* <DEDUP_REMOVED lines=8> */
[----:B------:R-:W-:Y:S01]  /*264d0*/  LOP3.LUT R6, R6, 0xff7fffff, RZ, 0xc0, !PT ;  /* 0xff7fffff06067812 */ /* 0x000fe200078ec0ff */
[----:B------:R-:W-:-:S03]  /*264e0*/  FMUL R102, R174, UR33 ;  /* 0x00000021ae667c20 */ /* 0x000fc60008400000 */
[----:B------:R-:W-:Y:S02]  /*264f0*/  @P1 LOP3.LUT R6, R6, 0x800000, RZ, 0xfc, !PT ;  /* 0x0080000006061812 */ /* 0x000fe400078efcff */
[----:B------:R-:W-:Y:S02]  /*26500*/  F2FP.SATFINITE.E4M3.F32.PACK_AB_MERGE_C R102, RZ, R102, RZ ;  /* 0x00000066ff66723e */ /* 0x000fe400048070ff */
[----:B------:R-:W-:Y:S02]  /*26510*/  LOP3.LUT P5, RZ, R6, 0x1000, RZ, 0xc0, !PT ;  /* 0x0000100006ff7812 */ /* 0x000fe400078ac0ff */
[----:B0-----:R-:W-:-:S05]  /*26520*/  @!P6 IADD3 R14, P0, R12, R14, RZ ;  /* 0x0000000e0c0ee210 */ /* 0x001fca0007f1e0ff */
[----:B------:R-:W-:-:S05]  /*26530*/  @!P6 IMAD.X R15, R28, 0x1, R15, P0 ;  /* 0x000000011c0fe824 */ /* 0x000fca00000e060f */
[----:B------:R0:W-:Y:S02]  /*26540*/  @!P6 STG.E.U8 desc[UR38][R14.64+0x79], R102 ;  /* 0x000079660e00e986 */ /* 0x0001e4000c101126 */
[----:B0-----:R-:W-:Y:S02]  /*26550*/  FMUL R14, R173, UR33 ;  /* 0x00000021ad0e7c20 */ /* 0x001fe40008400000 */
[----:B------:R-:W2:Y:S03]  /*26560*/  LDL.LU R173, [R1+0x2cc] ;  /* 0x0002cc0001ad7983 */ /* 0x000ea60000300800 */
[----:B------:R-:W-:Y:S01]  /*26570*/  F2FP.SATFINITE.E4M3.F32.PACK_AB_MERGE_C R14, RZ, R14, RZ ;  /* 0x0000000eff0e723e */ /* 0x000fe200048070ff */
[----:B------:R-:W2:Y:S04]  /*26580*/  LDL.LU R174, [R1+0x2d0] ;  /* 0x0002d00001ae7983 */ /* 0x000ea80000300800 */
[----:B------:R4:W-:Y:S02]  /*26590*/  @!P5 STG.E.U8 desc[UR38][R100.64+0x78], R14 ;  /* 0x0000780e6400d986 */ /* 0x0009e4000c101126 */
[----:B----4-:R-:W-:-:S02]  /*265a0*/  FMUL R14, R172, UR33 ;  /* 0x00000021ac0e7c20 */ /* 0x010fc40008400000 */
[----:B------:R-:W4:Y:S01]  /*265b0*/  LDL.LU R172, [R1+0x2d4] ;  /* 0x0002d40001ac7983 */ /* 0x000f220000300800 */
[----:B------:R-:W-:-:S05]  /*265c0*/  FMUL R103, R175, UR33 ;  /* 0x00000021af677c20 */ /* 0x000fca0008400000 */
[----:B------:R-:W-:Y:S01]  /*265d0*/  F2FP.SATFINITE.E4M3.F32.PACK_AB_MERGE_C R107, RZ, R103, RZ ;  /* 0x00000067ff6b723e */ /* 0x000fe200048070ff */
[----:B---3--:R-:W-:Y:S02]  /*265e0*/  FMUL R103, R171, UR33 ;  /* 0x00000021ab677c20 */ /* 0x008fe40008400000 */
[----:B------:R-:W3:Y:S01]  /*265f0*/  LDL.LU R171, [R1+0x2d8] ;  /* 0x0002d80001ab7983 */ /* 0x000ee20000300800 */
[----:B--2---:R-:W-:-:S03]  /*26600*/  FMUL R100, R170, UR33 ;  /* 0x00000021aa647c20 */ /* 0x004fc60008400000 */
[----:B------:R-:W2:Y:S01]  /*26610*/  LDL.LU R170, [R1+0x2dc] ;  /* 0x0002dc0001aa7983 */ /* 0x000ea20000300800 */
[C---:B------:R-:W-:Y:S02]  /*26620*/  LOP3.LUT P0, RZ, R6.reuse, 0x40, RZ, 0xc0, !PT ;  /* 0x0000004006ff7812 */ /* 0x040fe4000780c0ff */
[C---:B------:R-:W-:Y:S01]  /*26630*/  LOP3.LUT P3, RZ, R6.reuse, 0x400, RZ, 0xc0, !PT ;  /* 0x0000040006ff7812 */ /* 0x040fe2000786c0ff */
[----:B------:R-:W2:Y:S01]  /*26640*/  LDL.LU R175, [R1+0x2e0] ;  /* 0x0002e00001af7983 */ /* 0x000ea20000300800 */
[C---:B------:R-:W-:Y:S02]  /*26650*/  LOP3.LUT P1, RZ, R6.reuse, 0x80, RZ, 0xc0, !PT ;  /* 0x0000008006ff7812 */ /* 0x040fe4000782c0ff */
[----:B------:R-:W-:Y:S02]  /*26660*/  LOP3.LUT R6, R6, 0xfbffffff, RZ, 0xc0, !PT ;  /* 0xfbffffff06067812 */ /* 0x000fe400078ec0ff */
[----:B------:R-:W-:-:S05]  /*26670*/  LOP3.LUT P4, RZ, R0, 0x8000000, RZ, 0xc0, !PT ;  /* 0x0800000000ff7812 */ /* 0x000fca000788c0ff */
[----:B------:R-:W-:-:S04]  /*26680*/  @P0 LOP3.LUT R6, R6, 0x4000000, RZ, 0xfc, !PT ;  /* 0x0400000006060812 */ /* 0x000fc800078efcff */
[----:B------:R-:W-:Y:S02]  /*26690*/  LOP3.LUT P6, RZ, R6, 0x800, RZ, 0xc0, !PT ;  /* 0x0000080006ff7812 */ /* 0x000fe400078cc0ff */
[----:B------:R-:W-:-:S11]  /*266a0*/  F2FP.SATFINITE.E4M3.F32.PACK_AB_MERGE_C R14, RZ, R14, RZ ;  /* 0x0000000eff0e723e */ /* 0x000fd600048070ff */
[----:B------:R0:W-:Y:S02]  /*266b0*/  @!P6 STG.E.U8 desc[UR38][R98.64+0x79], R14 ;  /* 0x0000790e6200e986 */ /* 0x0001e4000c101126 */
[----:B0-----:R-:W0:Y:S01]  /*266c0*/  @!P4 LDC.64 R14, c[0x0][0x5c0] ;  /* 0x00017000ff0ecb82 */ /* 0x001e220000000a00 */
[----:B------:R-:W-:Y:S02]  /*266d0*/  LOP3.LUT P0, RZ, R0, 0x4000000, RZ, 0xc0, !PT ;  /* 0x0400000000ff7812 */ /* 0x000fe4000780c0ff */
[----:B------:R-:W-:Y:S02]  /*266e0*/  F2FP.SATFINITE.E4M3.F32.PACK_AB_MERGE_C R103, RZ, R103, RZ ;  /* 0x00000067ff67723e */ /* 0x000fe400048070ff */
[----:B------:R-:W-:Y:S01]  /*266f0*/  F2FP.SATFINITE.E4M3.F32.PACK_AB_MERGE_C R99, RZ, R100, RZ ;  /* 0x00000064ff63723e */ /* 0x000fe200048070ff */
[----:B------:R-:W-:Y:S04]  /*26700*/  @!P3 STG.E.U8 desc[UR38][R96.64+0x60], R107 ;  /* 0x0000606b6000b986 */ /* 0x000fe8000c101126 */
[----:B------:R-:W-:Y:S01]  /*26710*/  @!P1 STG.E.U8 desc[UR38][R94.64+0x61], R103 ;  /* 0x000061675e009986 */ /* 0x000fe2000c101126 */
[----:B0-----:R-:W-:-:S05]  /*26720*/  @!P4 IADD3 R14, P6, R131, R14, RZ ;  /* 0x0000000e830ec210 */ /* 0x001fca0007fde0ff */
[----:B------:R-:W-:-:S05]  /*26730*/  @!P4 IMAD.X R15, R145, 0x1, R15, P6 ;  /* 0x00000001910fc824 */ /* 0x000fca00030e060f */
[----:B------:R0:W-:Y:S02]  /*26740*/  @!P4 STG.E.U8 desc[UR38][R14.64+0x60], R99 ;  /* 0x000060630e00c986 */ /* 0x0001e4000c101126 */
[----:B0-----:R-:W0:Y:S01]  /*26750*/  @!P0 LDC.64 R14, c[0x0][0x5c0] ;  /* 0x00017000ff0e8b82 */ /* 0x001e220000000a00 */
[----:B------:R-:W-:Y:S02]  /*26760*/  FMUL R96, R173, UR33 ;  /* 0x00000021ad607c20 */ /* 0x000fe40008400000 */
[----:B------:R-:W2:Y:S01]  /*26770*/  LDL.LU R173, [R1+0x2e4] ;  /* 0x0002e40001ad7983 */ /* 0x000ea20000300800 */
[----:B------:R-:W-:Y:S01]  /*26780*/  FMUL R94, R174, UR33 ;  /* 0x00000021ae5e7c20 */ /* 0x000fe20008400000 */
[----:B0-----:R-:W-:-:S04]  /*26790*/  @!P0 IADD3 R14, P6, R160, R14, RZ ;  /* 0x0000000ea00e8210 */ /* 0x001fc80007fde0ff */
[----:B------:R-:W-:Y:S01]  /*267a0*/  F2FP.SATFINITE.E4M3.F32.PACK_AB_MERGE_C R97, RZ, R94, RZ ;  /* 0x0000005eff61723e */ /* 0x000fe200048070ff */
[----:B------:R-:W-:Y:S01]  /*267b0*/  @!P0 IMAD.X R15, R169, 0x1, R15, P6 ;  /* 0x00000001a90f8824 */ /* 0x000fe200030e060f */
[----:B------:R-:W-:Y:S02]  /*267c0*/  LOP3.LUT P6, RZ, R0, 0x4000000, RZ, 0xc0, !PT ;  /* 0x0400000000ff7812 */ /* 0x000fe400078cc0ff */
[----:B------:R-:W-:Y:S02]  /*267d0*/  LOP3.LUT P0, RZ, R6, 0x4000000, RZ, 0xc0, !PT ;  /* 0x0400000006ff7812 */ /* 0x000fe4000780c0ff */
[----:B------:R-:W-:Y:S01]  /*267e0*/  F2FP.SATFINITE.E4M3.F32.PACK_AB_MERGE_C R95, RZ, R96, RZ ;  /* 0x00000060ff5f723e */ /* 0x000fe200048070ff */
[----:B----4-:R-:W-:Y:S02]  /*267f0*/  FMUL R94, R172, UR33 ;  /* 0x00000021ac5e7c20 */ /* 0x010fe40008400000 */
[----:B------:R-:W4:Y:S03]  /*26800*/  LDL.LU R172, [R1+0x2e8] ;  /* 0x0002e80001ac7983 */ /* 0x000f260000300800 */
[----:B------:R-:W-:-:S03]  /*26810*/  F2FP.SATFINITE.E4M3.F32.PACK_AB_MERGE_C R99, RZ, R94, RZ ;  /* 0x0000005eff63723e */ /* 0x000fc600048070ff */
[----:B------:R-:W-:Y:S04]  /*26820*/  @!P6 STG.E.U8 desc[UR38][R14.64+0x61], R95 ;  /* 0x0000615f0e00e986 */ /* 0x000fe8000c101126 */
[----:B------:R2:W-:Y:S01]  /*26830*/  @!P0 STG.E.U8 desc[UR38][R92.64+0x68], R97 ;  /* 0x000068615c008986 */ /* 0x0005e2000c101126 */
[----:B---3--:R-:W-:-:S03]  /*26840*/  FMUL R94, R171, UR33 ;  /* 0x00000021ab5e7c20 */ /* 0x008fc60008400000 */
[----:B------:R-:W3:Y:S01]  /*26850*/  LDL.LU R171, [R1+0x2ec] ;  /* 0x0002ec0001ab7983 */ /* 0x000ee20000300800 */
[----:B--2---:R-:W-:-:S03]  /*26860*/  FMUL R92, R170, UR33 ;  /* 0x00000021aa5c7c20 */ /* 0x004fc60008400000 */
[----:B------:R-:W2:Y:S01]  /*26870*/  LDL.LU R170, [R1+0x2f0] ;  /* 0x0002f00001aa7983 */ /* 0x000ea20000300800 */
[----:B------:R-:W-:Y:S02]  /*26880*/  LOP3.LUT P2, RZ, R0, 0x2000000, RZ, 0xc0, !PT ;  /* 0x0200000000ff7812 */ /* 0x000fe4000784c0ff */
[----:B------:R-:W-:Y:S01]  /*26890*/  LOP3.LUT P5, RZ, R6, 0x20, RZ, 0xc0, !PT ;  /* 0x0000002006ff7812 */ /* 0x000fe200078ac0ff */
[----:B------:R-:W2:Y:S10]  /*268a0*/  LDL.LU R174, [R1+0x2f4] ;  /* 0x0002f40001ae7983 */ /* 0x000eb40000300800 */
[----:B------:R-:W0:Y:S01]  /*268b0*/  @!P2 LDC.64 R14, c[0x0][0x5c0] ;  /* 0x00017000ff0eab82 */ /* 0x000e220000000a00 */
[----:B------:R-:W-:-:S02]  /*268c0*/  LOP3.LUT P3, RZ, R0, 0x1000000, RZ, 0xc0, !PT ;  /* 0x0100000000ff7812 */ /* 0x000fc4000786c0ff */
[----:B------:R-:W-:Y:S01]  /*268d0*/  F2FP.SATFINITE.E4M3.F32.PACK_AB_MERGE_C R95, RZ, R94, RZ ;  /* 0x0000005eff5f723e */ /* 0x000fe200048070ff */
[----:B------:R-:W-:Y:S01]  /*268e0*/  @!P5 STG.E.U8 desc[UR38][R88.64+0x69], R99 ;  /* 0x000069635800d986 */ /* 0x000fe2000c101126 */
[----:B0-----:R-:W-:-:S05]  /*268f0*/  @!P2 IADD3 R14, P6, R159, R14, RZ ;  /* 0x0000000e9f0ea210 */ /* 0x001fca0007fde0ff */
[----:B------:R-:W-:-:S05]  /*26900*/  @!P2 IMAD.X R15, R168, 0x1, R15, P6 ;  /* 0x00000001a80fa824 */ /* 0x000fca00030e060f */
[----:B------:R0:W-:Y:S02]  /*26910*/  @!P2 STG.E.U8 desc[UR38][R14.64+0x68], R95 ;  /* 0x0000685f0e00a986 */ /* 0x0001e4000c101126 */
[----:B0-----:R-:W0:Y:S01]  /*26920*/  @!P3 LDC.64 R14, c[0x0][0x5c0] ;  /* 0x00017000ff0ebb82 */ /* 0x001e220000000a00 */
[----:B------:R-:W-:-:S05]  /*26930*/  FMUL R88, R175, UR33 ;  /* 0x00000021af587c20 */ /* 0x000fca0008400000 */
[----:B------:R-:W-:Y:S02]  /*26940*/  F2FP.SATFINITE.E4M3.F32.PACK_AB_MERGE_C R93, RZ, R88, RZ ;  /* 0x00000058ff5d723e */ /* 0x000fe400048070ff */
[----:B------:R-:W-:Y:S02]  /*26950*/  F2FP.SATFINITE.E4M3.F32.PACK_AB_MERGE_C R89, RZ, R92, RZ ;  /* 0x0000005cff59723e */ /* 0x000fe400048070ff */
[----:B------:R-:W-:Y:S02]  /*26960*/  LOP3.LUT P1, RZ, R6, 0x4, RZ, 0xc0, !PT ;  /* 0x0000000406ff7812 */ /* 0x000fe4000782c0ff */
[----:B0-----:R-:W-:-:S05]  /*26970*/  @!P3 IADD3 R14, P6, R158, R14, RZ ;  /* 0x0000000e9e0eb210 */ /* 0x001fca0007fde0ff */
[----:B------:R-:W-:Y:S01]  /*26980*/  @!P3 IMAD.X R15, R167, 0x1, R15, P6 ;  /* 0x00000001a70fb824 */ /* 0x000fe200030e060f */
[----:B------:R-:W-:-:S04]  /*26990*/  LOP3.LUT P6, RZ, R6, 0x8, RZ, 0xc0, !PT ;  /* 0x0000000806ff7812 */ /* 0x000fc800078cc0ff */
[----:B------:R0:W-:Y:S01]  /*269a0*/  @!P3 STG.E.U8 desc[UR38][R14.64+0x69], R89 ;  /* 0x000069590e00b986 */ /* 0x0001e2000c101126 */
[----:B------:R-:W-:-:S03]  /*269b0*/  FMUL R88, R173, UR33 ;  /* 0x00000021ad587c20 */ /* 0x000fc60008400000 */
[----:B------:R-:W2:Y:S02]  /*269c0*/  LDL.LU R173, [R1+0x2f8] ;  /* 0x0002f80001ad7983 */ /* 0x000ea40000300800 */
[----:B------:R-:W-:-:S03]  /*269d0*/  F2FP.SATFINITE.E4M3.F32.PACK_AB_MERGE_C R95, RZ, R88, RZ ;  /* 0x00000058ff5f723e */ /* 0x000fc600048070ff */
[----:B------:R-:W-:Y:S04]  /*269e0*/  @!P6 STG.E.U8 desc[UR38][R90.64+0x70], R93 ;  /* 0x0000705d5a00e986 */ /* 0x000fe8000c101126 */
[----:B------:R2:W-:Y:S01]  /*269f0*/  @!P1 STG.E.U8 desc[UR38][R86.64+0x71], R95 ;  /* 0x0000715f56009986 */ /* 0x0005e2000c101126 */
[----:B----4-:R-:W-:-:S03]  /*26a00*/  FMUL R88, R172, UR33 ;  /* 0x00000021ac587c20 */ /* 0x010fc60008400000 */
[----:B------:R-:W4:Y:S02]  /*26a10*/  LDL.LU R172, [R1+0x2fc] ;  /* 0x0002fc0001ac7983 */ /* 0x000f240000300800 */
[----:B0-----:R-:W-:Y:S01]  /*26a20*/  F2FP.SATFINITE.E4M3.F32.PACK_AB_MERGE_C R89, RZ, R88, RZ ;  /* 0x00000058ff59723e */ /* 0x001fe200048070ff */
[----:B---3--:R-:W-:Y:S02]  /*26a30*/  FMUL R88, R171, UR33 ;  /* 0x00000021ab587c20 */ /* 0x008fe40008400000 */
[----:B------:R-:W3:Y:S01]  /*26a40*/  LDL.LU R171, [R1+0x300] ;  /* 0x0003000001ab7983 */ /* 0x000ee20000300800 */
[----:B--2---:R-:W-:-:S03]  /*26a50*/  FMUL R86, R170, UR33 ;  /* 0x00000021aa567c20 */ /* 0x004fc60008400000 */
[----:B------:R-:W2:Y:S01]  /*26a60*/  LDL.LU R170, [R1+0x304] ;  /* 0x0003040001aa7983 */ /* 0x000ea20000300800 */
[----:B------:R-:W-:-:S13]  /*26a70*/  LOP3.LUT P4, RZ, R0, 0x800000, RZ, 0xc0, !PT ;  /* 0x0080000000ff7812 */ /* 0x000fda000788c0ff */
[----:B------:R-:W0:Y:S01]  /*26a80*/  @!P4 LDC.64 R14, c[0x0][0x5c0] ;  /* 0x00017000ff0ecb82 */ /* 0x000e220000000a00 */
[----:B------:R-:W-:Y:S02]  /*26a90*/  LOP3.LUT P5, RZ, R0, 0x400000, RZ, 0xc0, !PT ;  /* 0x0040000000ff7812 */ /* 0x000fe400078ac0ff */
[----:B0-----:R-:W-:-:S05]  /*26aa0*/  @!P4 IADD3 R14, P6, R157, R14, RZ ;  /* 0x0000000e9d0ec210 */ /* 0x001fca0007fde0ff */
[----:B------:R-:W-:-:S05]  /*26ab0*/  @!P4 IMAD.X R15, R166, 0x1, R15, P6 ;  /* 0x00000001a60fc824 */ /* 0x000fca00030e060f */
[----:B------:R0:W-:Y:S02]  /*26ac0*/  @!P4 STG.E.U8 desc[UR38][R14.64+0x70], R89 ;  /* 0x000070590e00c986 */ /* 0x0001e4000c101126 */
[----:B0-----:R-:W0:Y:S01]  /*26ad0*/  @!P5 LDC.64 R14, c[0x0][0x5c0] ;  /* 0x00017000ff0edb82 */ /* 0x001e220000000a00 */
[C---:B------:R-:W-:Y:S02]  /*26ae0*/  LOP3.LUT P0, RZ, R6.reuse, 0x2, RZ, 0xc0, !PT ;  /* 0x0000000206ff7812 */ /* 0x040fe4000780c0ff */
[----:B------:R-:W-:Y:S02]  /*26af0*/  LOP3.LUT P2, RZ, R6, 0x1, RZ, 0xc0, !PT ;  /* 0x0000000106ff7812 */ /* 0x000fe4000784c0ff */
[----:B------:R-:W-:Y:S01]  /*26b00*/  F2FP.SATFINITE.E4M3.F32.PACK_AB_MERGE_C R91, RZ, R86, RZ ;  /* 0x00000056ff5b723e */ /* 0x000fe200048070ff */
[----:B------:R-:W-:Y:S01]  /*26b10*/  FMUL R86, R174, UR33 ;  /* 0x00000021ae567c20 */ /* 0x000fe20008400000 */
[----:B------:R-:W-:Y:S01]  /*26b20*/  F2FP.SATFINITE.E4M3.F32.PACK_AB_MERGE_C R87, RZ, R88, RZ ;  /* 0x00000058ff57723e */ /* 0x000fe200048070ff */
[----:B------:R-:W2:Y:S03]  /*26b30*/  LDL.LU R174, [R1+0x308] ;  /* 0x0003080001ae7983 */ /* 0x000ea60000300800 */
[----:B------:R-:W-:-:S02]  /*26b40*/  F2FP.SATFINITE.E4M3.F32.PACK_AB_MERGE_C R89, RZ, R86, RZ ;  /* 0x00000056ff59723e */ /* 0x000fc400048070ff */
[----:B0-----:R-:W-:-:S05]  /*26b50*/  @!P5 IADD3 R14, P6, R144, R14, RZ ;  /* 0x0000000e900ed210 */ /* 0x001fca0007fde0ff */
[----:B------:R-:W-:-:S05]  /*26b60*/  @!P5 IMAD.X R15, R156, 0x1, R15, P6 ;  /* 0x000000019c0fd824 */ /* 0x000fca00030e060f */
[----:B------:R-:W-:Y:S04]  /*26b70*/  @!P5 STG.E.U8 desc[UR38][R14.64+0x71], R87 ;  /* 0x000071570e00d986 */ /* 0x000fe8000c101126 */
[----:B------:R4:W-:Y:S04]  /*26b80*/  @!P0 STG.E.U8 desc[UR38][R84.64+0x78], R91 ;  /* 0x0000785b54008986 */ /* 0x0009e8000c101126 */
[----:B------:R3:W-:Y:S01]  /*26b90*/  @!P2 STG.E.U8 desc[UR38][R82.64+0x79], R89 ;  /* 0x000079595200a986 */ /* 0x0007e2000c101126 */
[----:B------:R-:W-:-:S03]  /*26ba0*/  FMUL R86, R173, UR33 ;  /* 0x00000021ad567c20 */ /* 0x000fc60008400000 */
[----:B------:R-:W2:Y:S01]  /*26bb0*/  LDL.LU R173, [R1+0x30c] ;  /* 0x00030c0001ad7983 */ /* 0x000ea20000300800 */
[----:B----4-:R-:W-:-:S03]  /*26bc0*/  FMUL R84, R172, UR33 ;  /* 0x00000021ac547c20 */ /* 0x010fc60008400000 */
[----:B------:R-:W4:Y:S01]  /*26bd0*/  LDL.LU R172, [R1+0x310] ;  /* 0x0003100001ac7983 */ /* 0x000f220000300800 */
[----:B---3--:R-:W-:-:S03]  /*26be0*/  FMUL R82, R171, UR33 ;  /* 0x00000021ab527c20 */ /* 0x008fc60008400000 */
[----:B------:R-:W3:Y:S02]  /*26bf0*/  LDL.LU R171, [R1+0x314] ;  /* 0x0003140001ab7983 */ /* 0x000ee40000300800 */
[----:B------:R-:W-:Y:S01]  /*26c00*/  F2FP.SATFINITE.E4M3.F32.PACK_AB_MERGE_C R85, RZ, R82, RZ ;  /* 0x00000052ff55723e */ /* 0x000fe200048070ff */
[----:B--2---:R-:W-:Y:S02]  /*26c10*/  FMUL R82, R170, UR33 ;  /* 0x00000021aa527c20 */ /* 0x004fe40008400000 */
[----:B------:R-:W2:Y:S01]  /*26c20*/  LDL.LU R170, [R1+0x318] ;  /* 0x0003180001aa7983 */ /* 0x000ea20000300800 */
[----:B------:R-:W-:Y:S02]  /*26c30*/  LOP3.LUT P3, RZ, R0, 0x100000, RZ, 0xc0, !PT ;  /* 0x0010000000ff7812 */ /* 0x000fe4000786c0ff */
[----:B------:R-:W-:Y:S01]  /*26c40*/  LOP3.LUT P4, RZ, R2, 0x40000000, RZ, 0xc0, !PT ;  /* 0x4000000002ff7812 */ /* 0x000fe2000788c0ff */
[----:B------:R-:W2:Y:S10]  /*26c50*/  LDL.LU R176, [R1+0x31c] ;  /* 0x00031c0001b07983 */ /* 0x000eb40000300800 */
[----:B------:R-:W0:Y:S01]  /*26c60*/  @!P3 LDC.64 R14, c[0x0][0x5c0] ;  /* 0x00017000ff0ebb82 */ /* 0x000e220000000a00 */
[----:B------:R-:W-:Y:S01]  /*26c70*/  P2R R90, PR, RZ, 0x10 ;  /* 0x00000010ff5a7803 */ /* 0x000fe20000000000 */
[----:B------:R-:W2:Y:S01]  /*26c80*/  LDL.LU R175, [R1+0x320] ;  /* 0x0003200001af7983 */ /* 0x000ea20000300800 */
[----:B------:R-:W-:-:S02]  /*26c90*/  LOP3.LUT P4, RZ, R0, 0x80000, RZ, 0xc0, !PT ;  /* 0x0008000000ff7812 */ /* 0x000fc4000788c0ff */
[----:B------:R-:W-:Y:S02]  /*26ca0*/  F2FP.SATFINITE.E4M3.F32.PACK_AB_MERGE_C R87, RZ, R86, RZ ;  /* 0x00000056ff57723e */ /* 0x000fe400048070ff */
[----:B0-----:R-:W-:-:S05]  /*26cb0*/  @!P3 IADD3 R14, P6, R130, R14, RZ ;  /* 0x0000000e820eb210 */ /* 0x001fca0007fde0ff */
[----:B------:R-:W-:-:S05]  /*26cc0*/  @!P3 IMAD.X R15, R135, 0x1, R15, P6 ;  /* 0x00000001870fb824 */ /* 0x000fca00030e060f */
[----:B------:R0:W-:Y:S02]  /*26cd0*/  @!P3 STG.E.U8 desc[UR38][R14.64+0x78], R87 ;  /* 0x000078570e00b986 */ /* 0x0001e4000c101126 */
[----:B0-----:R-:W0:Y:S01]  /*26ce0*/  @!P4 LDC.64 R14, c[0x0][0x5c0] ;  /* 0x00017000ff0ecb82 */ /* 0x001e220000000a00 */
[----:B------:R-:W-:Y:S02]  /*26cf0*/  LOP3.LUT P5, RZ, R0, 0x20000, RZ, 0xc0, !PT ;  /* 0x0002000000ff7812 */ /* 0x000fe400078ac0ff */
[----:B------:R-:W-:Y:S02]  /*26d00*/  F2FP.SATFINITE.E4M3.F32.PACK_AB_MERGE_C R83, RZ, R84, RZ ;  /* 0x00000054ff53723e */ /* 0x000fe400048070ff */
[----:B0-----:R-:W-:-:S05]  /*26d10*/  @!P4 IADD3 R14, P6, R151, R14, RZ ;  /* 0x0000000e970ec210 */ /* 0x001fca0007fde0ff */
[----:B------:R-:W-:Y:S01]  /*26d20*/  @!P4 IMAD.X R15, R165, 0x1, R15, P6 ;  /* 0x00000001a50fc824 */ /* 0x000fe200030e060f */
[----:B------:R-:W-:Y:S02]  /*26d30*/  LOP3.LUT P6, RZ, R0, 0x80000, RZ, 0xc0, !PT ;  /* 0x0008000000ff7812 */ /* 0x000fe400078cc0ff */
[----:B------:R-:W-:Y:S02]  /*26d40*/  ISETP.NE.AND P4, PT, R90, RZ, PT ;  /* 0x000000ff5a00720c */ /* 0x000fe40003f85270 */
[----:B------:R-:W-:-:S09]  /*26d50*/  LOP3.LUT P1, RZ, R2, 0x8000000, RZ, 0xc0, !PT ;  /* 0x0800000002ff7812 */ /* 0x000fd2000782c0ff */
[----:B------:R0:W-:Y:S02]  /*26d60*/  @!P6 STG.E.U8 desc[UR38][R14.64+0x79], R83 ;  /* 0x000079530e00e986 */ /* 0x0001e4000c101126 */
[----:B0-----:R-:W0:Y:S01]  /*26d70*/  @!P5 LDC.64 R14, c[0x0][0x5c0] ;  /* 0x00017000ff0edb82 */ /* 0x001e220000000a00 */
[----:B------:R-:W-:Y:S01]  /*26d80*/  F2FP.SATFINITE.E4M3.F32.PACK_AB_MERGE_C R87, RZ, R82, RZ ;  /* 0x00000052ff57723e */ /* 0x000fe200048070ff */
[----:B------:R1:W-:Y:S04]  /*26d90*/  @!P4 STG.E.U8 desc[UR38][R80.64+0x60], R85 ;  /* 0x000060555000c986 */ /* 0x0003e8000c101126 */
[----:B------:R4:W-:Y:S01]  /*26da0*/  @!P1 STG.E.U8 desc[UR38][R78.64+0x61], R87 ;  /* 0x000061574e009986 */ /* 0x0009e2000c101126 */
[----:B------:R-:W-:Y:S01]  /*26db0*/  FMUL R82, R174, UR33 ;  /* 0x00000021ae527c20 */ /* 0x000fe20008400000 */
[----:B-1----:R-:W-:-:S02]  /*26dc0*/  FMUL R80, R173, UR33 ;  /* 0x00000021ad507c20 */ /* 0x002fc40008400000 */
[----:B------:R-:W2:Y:S01]  /*26dd0*/  LDL.LU R173, [R1+0x324] ;  /* 0x0003240001ad7983 */ /* 0x000ea20000300800 */
[----:B----4-:R-:W-:Y:S01]  /*26de0*/  FMUL R78, R172, UR33 ;  /* 0x00000021ac4e7c20 */ /* 0x010fe20008400000 */
[----:B0-----:R-:W-:-:S04]  /*26df0*/  @!P5 IADD3 R14, P6, R150, R14, RZ ;  /* 0x0000000e960ed210 */ /* 0x001fc80007fde0ff */
[----:B------:R-:W-:Y:S01]  /*26e00*/  F2FP.SATFINITE.E4M3.F32.PACK_AB_MERGE_C R81, RZ, R78, RZ ;  /* 0x0000004eff51723e */ /* 0x000fe200048070ff */
[----:B------:R-:W-:Y:S01]  /*26e10*/  @!P5 IMAD.X R15, R164, 0x1, R15, P6 ;  /* 0x00000001a40fd824 */ /* 0x000fe200030e060f */
[----:B------:R-:W-:-:S05]  /*26e20*/  F2FP.SATFINITE.E4M3.F32.PACK_AB_MERGE_C R83, RZ, R82, RZ ;  /* 0x00000052ff53723e */ /* 0x000fca00048070ff */
[----:B------:R0:W-:Y:S01]  /*26e30*/  @!P5 STG.E.U8 desc[UR38][R14.64+0x60], R83 ;  /* 0x000060530e00d986 */ /* 0x0001e2000c101126 */
[----:B---3--:R-:W-:-:S03]  /*26e40*/  FMUL R78, R171, UR33 ;  /* 0x00000021ab4e7c20 */ /* 0x008fc60008400000 */
[----:B------:R-:W3:Y:S02]  /*26e50*/  LDL.LU R171, [R1+0x328] ;  /* 0x0003280001ab7983 */ /* 0x000ee40000300800 */
[----:B0-----:R-:W-:Y:S02]  /*26e60*/  F2FP.SATFINITE.E4M3.F32.PACK_AB_MERGE_C R83, RZ, R78, RZ ;  /* 0x0000004eff53723e */ /* 0x001fe400048070ff */
[----:B------:R-:W4:Y:S01]  /*26e70*/  LDL.LU R174, [R1+0x32c] ;  /* 0x00032c0001ae7983 */ /* 0x000f220000300800 */
[----:B--2---:R-:W-:-:S03]  /*26e80*/  FMUL R78, R170, UR33 ;  /* 0x00000021aa4e7c20 */ /* 0x004fc60008400000 */
[----:B------:R-:W2:Y:S01]  /*26e90*/  LDL.LU R170, [R1+0x330] ;  /* 0x0003300001aa7983 */ /* 0x000ea20000300800 */
[C---:B------:R-:W-:Y:S02]  /*26ea0*/  LOP3.LUT P0, RZ, R0.reuse, 0x10000, RZ, 0xc0, !PT ;  /* 0x0001000000ff7812 */ /* 0x040fe4000780c0ff */
[----:B------:R-:W-:Y:S01]  /*26eb0*/  LOP3.LUT P4, RZ, R0, 0x800, RZ, 0xc0, !PT ;  /* 0x0000080000ff7812 */ /* 0x000fe2000788c0ff */
[----:B------:R-:W4:Y:S10]  /*26ec0*/  LDL.LU R172, [R1+0x334] ;  /* 0x0003340001ac7983 */ /* 0x000f340000300800 */
[----:B------:R-:W0:Y:S01]  /*26ed0*/  @!P0 LDC.64 R14, c[0x0][0x5c0] ;  /* 0x00017000ff0e8b82 */ /* 0x000e220000000a00 */
[----:B------:R-:W-:-:S02]  /*26ee0*/  P2R R84, PR, RZ, 0x10 ;  /* 0x00000010ff547803 */ /* 0x000fc40000000000 */
[----:B------:R-:W-:Y:S02]  /*26ef0*/  LOP3.LUT P4, RZ, R0, 0x4000, RZ, 0xc0, !PT ;  /* 0x0000400000ff7812 */ /* 0x000fe4000788c0ff */
[----:B------:R-:W-:Y:S02]  /*26f00*/  F2FP.SATFINITE.E4M3.F32.PACK_AB_MERGE_C R79, RZ, R80, RZ ;  /* 0x00000050ff4f723e */ /* 0x000fe400048070ff */
[----:B0-----:R-:W-:-:S05]  /*26f10*/  @!P0 IADD3 R14, P6, R149, R14, RZ ;  /* 0x0000000e950e8210 */ /* 0x001fca0007fde0ff */
[----:B------:R-:W-:-:S05]  /*26f20*/  @!P0 IMAD.X R15, R163, 0x1, R15, P6 ;  /* 0x00000001a30f8824 */ /* 0x000fca00030e060f */
[----:B------:R0:W-:Y:S02]  /*26f30*/  @!P0 STG.E.U8 desc[UR38][R14.64+0x61], R79 ;  /* 0x0000614f0e008986 */ /* 0x0001e4000c101126 */
[----:B0-----:R-:W0:Y:S01]  /*26f40*/  @!P4 LDC.64 R14, c[0x0][0x5c0] ;  /* 0x00017000ff0ecb82 */ /* 0x001e220000000a00 */
[C---:B------:R-:W-:Y:S02]  /*26f50*/  LOP3.LUT P2, RZ, R2.reuse, 0x4000000, RZ, 0xc0, !PT ;  /* 0x0400000002ff7812 */ /* 0x040fe4000784c0ff */
[----:B------:R-:W-:Y:S02]  /*26f60*/  LOP3.LUT P3, RZ, R2, 0x2000000, RZ, 0xc0, !PT ;  /* 0x0200000002ff7812 */ /* 0x000fe4000786c0ff */
[----:B------:R-:W-:Y:S02]  /*26f70*/  F2FP.SATFINITE.E4M3.F32.PACK_AB_MERGE_C R79, RZ, R78, RZ ;  /* 0x0000004eff4f723e */ /* 0x000fe400048070ff */
[----:B0-----:R-:W-:-:S05]  /*26f80*/  @!P4 IADD3 R14, P6, R148, R14, RZ ;  /* 0x0000000e940ec210 */ /* 0x001fca0007fde0ff */
[----:B------:R-:W-:Y:S01]  /*26f90*/  @!P4 IMAD.X R15, R162, 0x1, R15, P6 ;  /* 0x00000001a20fc824 */ /* 0x000fe200030e060f */
[----:B------:R-:W-:Y:S02]  /*26fa0*/  LOP3.LUT P6, RZ, R0, 0x4000, RZ, 0xc0, !PT ;  /* 0x0000400000ff7812 */ /* 0x000fe400078cc0ff */
[----:B------:R-:W-:Y:S01]  /*26fb0*/  ISETP.NE.AND P4, PT, R84, RZ, PT ;  /* 0x000000ff5400720c */ /* 0x000fe20003f85270 */
[----:B------:R-:W-:Y:S04]  /*26fc0*/  @!P2 STG.E.U8 desc[UR38][R76.64+0x68], R81 ;  /* 0x000068514c00a986 */ /* 0x000fe8000c101126 */
[----:B------:R-:W-:Y:S06]  /*26fd0*/  @!P3 STG.E.U8 desc[UR38][R74.64+0x69], R83 ;  /* 0x000069534a00b986 */ /* 0x000fec000c101126 */
[----:B------:R0:W-:Y:S02]  /*26fe0*/  @!P6 STG.E.U8 desc[UR38][R14.64+0x68], R79 ;  /* 0x0000684f0e00e986 */ /* 0x0001e4000c101126 */
[----:B0-----:R-:W0:Y:S01]  /*26ff0*/  @!P4 LDC.64 R14, c[0x0][0x5c0] ;  /* 0x00017000ff0ecb82 */ /* 0x001e220000000a00 */
[----:B------:R-:W-:Y:S01]  /*27000*/  FMUL R74, R175, UR33 ;  /* 0x00000021af4a7c20 */ /* 0x000fe20008400000 */
[----:B------:R-:W-:-:S04]  /*27010*/  LOP3.LUT P5, RZ, R2, 0x1000000, RZ, 0xc0, !PT ;  /* 0x0100000002ff7812 */ /* 0x000fc800078ac0ff */
[----:B------:R-:W-:Y:S01]  /*27020*/  F2FP.SATFINITE.E4M3.F32.PACK_AB_MERGE_C R77, RZ, R74, RZ ;  /* 0x0000004aff4d723e */ /* 0x000fe200048070ff */
[----:B------:R-:W-:Y:S01]  /*27030*/  FMUL R76, R176, UR33 ;  /* 0x00000021b04c7c20 */ /* 0x000fe20008400000 */
[----:B------:R-:W-:Y:S02]  /*27040*/  FMUL R74, R173, UR33 ;  /* 0x00000021ad4a7c20 */ /* 0x000fe40008400000 */
[----:B------:R-:W4:Y:S01]  /*27050*/  LDL.LU R173, [R1+0x338] ;  /* 0x0003380001ad7983 */ /* 0x000f220000300800 */
[----:B0-----:R-:W-:Y:S02]  /*27060*/  @!P4 IADD3 R14, P6, R138, R14, RZ ;  /* 0x0000000e8a0ec210 */ /* 0x001fe40007fde0ff */
[----:B------:R-:W-:-:S03]  /*27070*/  F2FP.SATFINITE.E4M3.F32.PACK_AB_MERGE_C R79, RZ, R74, RZ ;  /* 0x0000004aff4f723e */ /* 0x000fc600048070ff */
[----:B------:R-:W-:Y:S01]  /*27080*/  @!P4 IMAD.X R15, R146, 0x1, R15, P6 ;  /* 0x00000001920fc824 */ /* 0x000fe200030e060f */
[----:B------:R-:W-:Y:S02]  /*27090*/  LOP3.LUT P6, RZ, R2, 0x400000, RZ, 0xc0, !PT ;  /* 0x0040000002ff7812 */ /* 0x000fe400078cc0ff */
[----:B------:R-:W-:-:S05]  /*270a0*/  F2FP.SATFINITE.E4M3.F32.PACK_AB_MERGE_C R75, RZ, R76, RZ ;  /* 0x0000004cff4b723e */ /* 0x000fca00048070ff */
[----:B------:R-:W-:Y:S01]  /*270b0*/  @!P4 STG.E.U8 desc[UR38][R14.64+0x69], R75 ;  /* 0x0000694b0e00c986 */ /* 0x000fe2000c101126 */
[----:B---3--:R-:W-:-:S03]  /*270c0*/  FMUL R74, R171, UR33 ;  /* 0x00000021ab4a7c20 */ /* 0x008fc60008400000 */
[----:B------:R-:W3:Y:S04]  /*270d0*/  LDL.LU R171, [R1+0x33c] ;  /* 0x00033c0001ab7983 */ /* 0x000ee80000300800 */
[----:B------:R-:W-:Y:S04]  /*270e0*/  @!P5 STG.E.U8 desc[UR38][R72.64+0x70], R77 ;  /* 0x0000704d4800d986 */ /* 0x000fe8000c101126 */
[----:B------:R2:W-:Y:S02]  /*270f0*/  @!P6 STG.E.U8 desc[UR38][R70.64+0x71], R79 ;  /* 0x0000714f4600e986 */ /* 0x0005e4000c101126 */
[----:B--2---:R-:W-:-:S02]  /*27100*/  FMUL R70, R170, UR33 ;  /* 0x00000021aa467c20 */ /* 0x004fc40008400000 */
[----:B------:R-:W2:Y:S01]  /*27110*/  LDL.LU R170, [R1+0x340] ;  /* 0x0003400001aa7983 */ /* 0x000ea20000300800 */
[----:B------:R-:W-:-:S13]  /*27120*/  LOP3.LUT P1, RZ, R0, 0x100, RZ, 0xc0, !PT ;  /* 0x0000010000ff7812 */ /* 0x000fda000782c0ff */
[----:B------:R-:W0:Y:S01]  /*27130*/  @!P1 LDC.64 R14, c[0x0][0x5c0] ;  /* 0x00017000ff0e9b82 */ /* 0x000e220000000a00 */
[----:B------:R-:W-:Y:S02]  /*27140*/  LOP3.LUT P0, RZ, R0, 0x80, RZ, 0xc0, !PT ;  /* 0x0000008000ff7812 */ /* 0x000fe4000780c0ff */
[----:B------:R-:W-:Y:S02]  /*27150*/  F2FP.SATFINITE.E4M3.F32.PACK_AB_MERGE_C R75, RZ, R74, RZ ;  /* 0x0000004aff4b723e */ /* 0x000fe400048070ff */
[----:B------:R-:W-:Y:S01]  /*27160*/  F2FP.SATFINITE.E4M3.F32.PACK_AB_MERGE_C R73, RZ, R70, RZ ;  /* 0x00000046ff49723e */ /* 0x000fe200048070ff */
[----:B----4-:R-:W-:Y:S02]  /*27170*/  FMUL R70, R172, UR33 ;  /* 0x00000021ac467c20 */ /* 0x010fe40008400000 */
[----:B------:R-:W4:Y:S01]  /*27180*/  LDL.LU R172, [R1+0x344] ;  /* 0x0003440001ac7983 */ /* 0x000f220000300800 */
[----:B0-----:R-:W-:-:S05]  /*27190*/  @!P1 IADD3 R14, P6, R134, R14, RZ ;  /* 0x0000000e860e9210 */ /* 0x001fca0007fde0ff */
[----:B------:R-:W-:-:S05]  /*271a0*/  @!P1 IMAD.X R15, R139, 0x1, R15, P6 ;  /* 0x000000018b0f9824 */ /* 0x000fca00030e060f */
[----:B------:R0:W-:Y:S02]  /*271b0*/  @!P1 STG.E.U8 desc[UR38][R14.64+0x70], R75 ;  /* 0x0000704b0e009986 */ /* 0x0001e4000c101126 */
[----:B0-----:R-:W0:Y:S01]  /*271c0*/  @!P0 LDC.64 R14, c[0x0][0x5c0] ;  /* 0x00017000ff0e8b82 */ /* 0x001e220000000a00 */
[----:B------:R-:W-:Y:S01]  /*271d0*/  LOP3.LUT P2, RZ, R2, 0x200000, RZ, 0xc0, !PT ;  /* 0x0020000002ff7812 */ /* 0x000fe2000784c0ff */
[----:B------:R-:W-:Y:S01]  /*271e0*/  FMUL R72, R174, UR33 ;  /* 0x00000021ae487c20 */ /* 0x000fe20008400000 */
[----:B------:R-:W-:Y:S01]  /*271f0*/  F2FP.SATFINITE.E4M3.F32.PACK_AB_MERGE_C R75, RZ, R70, RZ ;  /* 0x00000046ff4b723e */ /* 0x000fe200048070ff */
[----:B------:R-:W4:Y:S03]  /*27200*/  LDL.LU R174, [R1+0x348] ;  /* 0x0003480001ae7983 */ /* 0x000f260000300800 */
[----:B------:R-:W-:Y:S02]  /*27210*/  F2FP.SATFINITE.E4M3.F32.PACK_AB_MERGE_C R71, RZ, R72, RZ ;  /* 0x00000048ff47723e */ /* 0x000fe400048070ff */
[----:B------:R-:W-:-:S02]  /*27220*/  LOP3.LUT P3, RZ, R2, 0x20000, RZ, 0xc0, !PT ;  /* 0x0002000002ff7812 */ /* 0x000fc4000786c0ff */
[----:B0-----:R-:W-:-:S05]  /*27230*/  @!P0 IADD3 R14, P6, R147, R14, RZ ;  /* 0x0000000e930e8210 */ /* 0x001fca0007fde0ff */
[----:B------:R-:W-:-:S05]  /*27240*/  @!P0 IMAD.X R15, R161, 0x1, R15, P6 ;  /* 0x00000001a10f8824 */ /* 0x000fca00030e060f */
[----:B------:R-:W-:Y:S04]  /*27250*/  @!P0 STG.E.U8 desc[UR38][R14.64+0x71], R71 ;  /* 0x000071470e008986 */ /* 0x000fe8000c101126 */
[----:B------:R3:W-:Y:S04]  /*27260*/  @!P2 STG.E.U8 desc[UR38][R68.64+0x78], R73 ;  /* 0x000078494400a986 */ /* 0x0007e8000c101126 */
[----:B------:R2:W-:Y:S01]  /*27270*/  @!P3 STG.E.U8 desc[UR38][R66.64+0x79], R75 ;  /* 0x0000794b4200b986 */ /* 0x0005e2000c101126 */
[----:B------:R-:W-:-:S03]  /*27280*/  FMUL R70, R173, UR33 ;  /* 0x00000021ad467c20 */ /* 0x000fc60008400000 */
[----:B------:R-:W4:Y:S01]  /*27290*/  LDL.LU R173, [R1+0x34c] ;  /* 0x00034c0001ad7983 */ /* 0x000f220000300800 */
[----:B---3--:R-:W-:-:S03]  /*272a0*/  FMUL R68, R171, UR33 ;  /* 0x00000021ab447c20 */ /* 0x008fc60008400000 */
[----:B------:R-:W3:Y:S01]  /*272b0*/  LDL.LU R171, [R1+0x350] ;  /* 0x0003500001ab7983 */ /* 0x000ee20000300800 */
[----:B------:R-:W-:-:S13]  /*272c0*/  LOP3.LUT P5, RZ, R6, 0x1000000, RZ, 0xc0, !PT ;  /* 0x0100000006ff7812 */ /* 0x000fda00078ac0ff */
[----:B------:R-:W0:Y:S01]  /*272d0*/  @!P5 LDC.64 R14, c[0x0][0x5c0] ;  /* 0x00017000ff0edb82 */ /* 0x000e220000000a00 */
[----:B--2---:R-:W-:Y:S02]  /*272e0*/  FMUL R66, R170, UR33 ;  /* 0x00000021aa427c20 */ /* 0x004fe40008400000 */
[----:B------:R-:W2:Y:S01]  /*272f0*/  LDL.LU R170, [R1+0x354] ;  /* 0x0003540001aa7983 */ /* 0x000ea20000300800 */
[----:B------:R-:W-:Y:S02]  /*27300*/  LOP3.LUT P4, RZ, R6, 0x2000000, RZ, 0xc0, !PT ;  /* 0x0200000006ff7812 */ /* 0x000fe4000788c0ff */
[----:B0-----:R-:W-:Y:S01]  /*27310*/  @!P5 IADD3 R14, P6, R136, R14, RZ ;  /* 0x0000000e880ed210 */ /* 0x001fe20007fde0ff */
[----:B------:R-:W2:Y:S01]  /*27320*/  LDL.LU R175, [R1+0x358] ;  /* 0x0003580001af7983 */ /* 0x000ea20000300800 */
[----:B------:R-:W-:-:S03]  /*27330*/  F2FP.SATFINITE.E4M3.F32.PACK_AB_MERGE_C R71, RZ, R70, RZ ;  /* 0x00000046ff47723e */ /* 0x000fc600048070ff */
[----:B------:R-:W-:-:S05]  /*27340*/  @!P5 IMAD.X R15, R137, 0x1, R15, P6 ;  /* 0x00000001890fd824 */ /* 0x000fca00030e060f */
[----:B------:R0:W-:Y:S02]  /*27350*/  @!P5 STG.E.U8 desc[UR38][R14.64+0x78], R71 ;  /* 0x000078470e00d986 */ /* 0x0001e4000c101126 */
[----:B0-----:R-:W0:Y:S01]  /*27360*/  @!P4 LDC.64 R14, c[0x0][0x5c0] ;  /* 0x00017000ff0ecb82 */ /* 0x001e220000000a00 */
[----:B------:R-:W-:Y:S02]  /*27370*/  F2FP.SATFINITE.E4M3.F32.PACK_AB_MERGE_C R69, RZ, R68, RZ ;  /* 0x00000044ff45723e */ /* 0x000fe400048070ff */
[----:B------:R-:W-:Y:S02]  /*27380*/  ISETP.GE.AND P6, PT, R11, 0x1, PT ;  /* 0x000000010b00780c */ /* 0x000fe40003fc6270 */
[----:B0-----:R-:W-:-:S05]  /*27390*/  @!P4 IADD3 R14, P5, R133, R14, RZ ;  /* 0x0000000e850ec210 */ /* 0x001fca0007fbe0ff */
[----:B------:R-:W-:-:S05]  /*273a0*/  @!P4 IMAD.X R15, R132, 0x1, R15, P5 ;  /* 0x00000001840fc824 */ /* 0x000fca00028e060f */
[----:B------:R0:W-:Y:S01]  /*273b0*/  @!P4 STG.E.U8 desc[UR38][R14.64+0x79], R69 ;  /* 0x000079450e00c986 */ /* 0x0001e2000c101126 */
[----:B------:R-:W-:-:S13]  /*273c0*/  ISETP.LT.OR P4, PT, R26, 0x81, !P6 ;  /* 0x000000811a00780c */ /* 0x000fda0007781670 */
[----:B0-----:R-:W0:Y:S01]  /*273d0*/  @!P4 LDC.64 R14, c[0x0][0x5c0] ;  /* 0x00017000ff0ecb82 */ /* 0x001e220000000a00 */
[----:B------:R-:W-:Y:S02]  /*273e0*/  F2FP.SATFINITE.E4M3.F32.PACK_AB_MERGE_C R71, RZ, R66, RZ ;  /* 0x00000042ff47723e */ /* 0x000fe400048070ff */
[----:B0-----:R-:W-:-:S05]  /*273f0*/  @!P4 IADD3 R14, P5, R12, R14, RZ ;  /* 0x0000000e0c0ec210 */ /* 0x001fca0007fbe0ff */
[----:B------:R-:W-:-:S05]  /*27400*/  @!P4 IMAD.X R15, R28, 0x1, R15, P5 ;  /* 0x000000011c0fc824 */ /* 0x000fca00028e060f */
[----:B------:R0:W-:Y:S01]  /*27410*/  @!P4 STG.E.U8 desc[UR38][R14.64+0x80], R71 ;  /* 0x000080470e00c986 */ /* 0x0001e2000c101126 */
[----:B------:R-:W-:Y:S01]  /*27420*/  ISETP.LT.OR P4, PT, R26, 0x82, !P6 ;  /* 0x000000821a00780c */ /* 0x000fe20007781670 */
[----:B----4-:R-:W-:Y:S02]  /*27430*/  FMUL R68, R172, UR33 ;  /* 0x00000021ac447c20 */ /* 0x010fe40008400000 */
[----:B------:R-:W4:Y:S10]  /*27440*/  LDL.LU R172, [R1+0x35c] ;  /* 0x00035c0001ac7983 */ /* 0x000f340000300800 */
[----:B------:R-:W1:Y:S01]  /*27450*/  @!P4 LDC.64 R66, c[0x0][0x5c0] ;  /* 0x00017000ff42cb82 */ /* 0x000e620000000a00 */
[----:B------:R-:W-:Y:S01]  /*27460*/  F2FP.SATFINITE.E4M3.F32.PACK_AB_MERGE_C R69, RZ, R68, RZ ;  /* 0x00000044ff45723e */ /* 0x000fe200048070ff */
[----:B------:R-:W-:-:S02]  /*27470*/  FMUL R68, R174, UR33 ;  /* 0x00000021ae447c20 */ /* 0x000fc40008400000 */
[----:B------:R-:W4:Y:S01]  /*27480*/  LDL.LU R174, [R1+0x360] ;  /* 0x0003600001ae7983 */ /* 0x000f220000300800 */
[C---:B------:R-:W-:Y:S01]  /*27490*/  LOP3.LUT P0, RZ, R2.reuse, 0x100000, RZ, 0xc0, !PT ;  /* 0x0010000002ff7812 */ /* 0x040fe2000780c0ff */
[----:B0-----:R-:W-:Y:S02]  /*274a0*/  FMUL R14, R173, UR33 ;  /* 0x00000021ad0e7c20 */ /* 0x001fe40008400000 */
[----:B------:R-:W4:Y:S01]  /*274b0*/  LDL.LU R173, [R1+0x364] ;  /* 0x0003640001ad7983 */ /* 0x000f220000300800 */
[----:B------:R-:W-:Y:S02]  /*274c0*/  LOP3.LUT P2, RZ, R2, 0x40000, RZ, 0xc0, !PT ;  /* 0x0004000002ff7812 */ /* 0x000fe4000784c0ff */
[----:B-1----:R-:W-:-:S05]  /*274d0*/  @!P4 IADD3 R66, P5, R12, R66, RZ ;  /* 0x000000420c42c210 */ /* 0x002fca0007fbe0ff */
[----:B------:R-:W-:-:S05]  /*274e0*/  @!P4 IMAD.X R67, R28, 0x1, R67, P5 ;  /* 0x000000011c43c824 */ /* 0x000fca00028e0643 */
[----:B------:R3:W-:Y:S01]  /*274f0*/  @!P4 STG.E.U8 desc[UR38][R66.64+0x81], R69 ;  /* 0x000081454200c986 */ /* 0x0007e2000c101126 */
[----:B------:R-:W-:Y:S02]  /*27500*/  F2FP.SATFINITE.E4M3.F32.PACK_AB_MERGE_C R73, RZ, R68, RZ ;  /* 0x00000044ff49723e */ /* 0x000fe400048070ff */
[----:B------:R-:W-:Y:S01]  /*27510*/  F2FP.SATFINITE.E4M3.F32.PACK_AB_MERGE_C R71, RZ, R14, RZ ;  /* 0x0000000eff47723e */ /* 0x000fe200048070ff */
[----:B---3--:R-:W-:Y:S02]  /*27520*/  FMUL R66, R171, UR33 ;  /* 0x00000021ab427c20 */ /* 0x008fe40008400000 */
[----:B------:R-:W3:Y:S04]  /*27530*/  LDL.LU R171, [R1+0x368] ;  /* 0x0003680001ab7983 */ /* 0x000ee80000300800 */
[----:B------:R-:W-:Y:S04]  /*27540*/  @!P0 STG.E.U8 desc[UR38][R64.64+0x80], R73 ;  /* 0x0000804940008986 */ /* 0x000fe8000c101126 */
[----:B------:R2:W-:Y:S02]  /*27550*/  @!P2 STG.E.U8 desc[UR38][R62.64+0x81], R71 ;  /* 0x000081473e00a986 */ /* 0x0005e4000c101126 */
[----:B--2---:R-:W-:-:S02]  /*27560*/  FMUL R62, R170, UR33 ;  /* 0x00000021aa3e7c20 */ /* 0x004fc40008400000 */
        /* <DEDUP_REMOVED lines=8> */
[----:B------:R-:W0:Y:S01]  /*275f0*/  @!P4 LDC.64 R64, c[0x0][0x5c0] ;  /* 0x00017000ff40cb82 */ /* 0x000e220000000a00 */
[----:B------:R-:W-:Y:S02]  /*27600*/  F2FP.SATFINITE.E4M3.F32.PACK_AB_MERGE_C R63, RZ, R62, RZ ;  /* 0x0000003eff3f723e */ /* 0x000fe400048070ff */
[----:B0-----:R-:W-:-:S05]  /*27610*/  @!P4 IADD3 R64, P5, R12, R64, RZ ;  /* 0x000000400c40c210 */ /* 0x001fca0007fbe0ff */
[----:B------:R-:W-:-:S05]  /*27620*/  @!P4 IMAD.X R65, R28, 0x1, R65, P5 ;  /* 0x000000011c41c824 */ /* 0x000fca00028e0641 */
[----:B------:R-:W-:Y:S01]  /*27630*/  @!P4 STG.E.U8 desc[UR38][R64.64+0x89], R63 ;  /* 0x0000893f4000c986 */ /* 0x000fe2000c101126 */
[----:B------:R-:W-:Y:S02]  /*27640*/  ISETP.LT.OR P4, PT, R26, 0x91, !P6 ;  /* 0x000000911a00780c */ /* 0x000fe40007781670 */
[----:B------:R-:W-:Y:S01]  /*27650*/  LOP3.LUT P1, RZ, R2, 0x80000, RZ, 0xc0, !PT ;  /* 0x0008000002ff7812 */ /* 0x000fe2000782c0ff */
[----:B----4-:R-:W-:Y:S02]  /*27660*/  FMUL R14, R172, UR33 ;  /* 0x00000021ac0e7c20 */ /* 0x010fe40008400000 */
[----:B------:R-:W4:Y:S03]  /*27670*/  LDL.LU R172, [R1+0x370] ;  /* 0x0003700001ac7983 */ /* 0x000f260000300800 */
[----:B------:R-:W-:-:S05]  /*27680*/  F2FP.SATFINITE.E4M3.F32.PACK_AB_MERGE_C R67, RZ, R14, RZ ;  /* 0x0000000eff43723e */ /* 0x000fca00048070ff */
[----:B------:R-:W0:Y:S01]  /*27690*/  @!P4 LDC.64 R14, c[0x0][0x5c0] ;  /* 0x00017000ff0ecb82 */ /* 0x000e220000000a00 */
[----:B------:R-:W-:Y:S01]  /*276a0*/  LOP3.LUT P3, RZ, R2, 0x8000, RZ, 0xc0, !PT ;  /* 0x0000800002ff7812 */ /* 0x000fe2000786c0ff */
[----:B------:R-:W-:Y:S02]  /*276b0*/  FMUL R62, R175, UR33 ;  /* 0x00000021af3e7c20 */ /* 0x000fe40008400000 */
[----:B------:R-:W4:Y:S03]  /*276c0*/  LDL.LU R175, [R1+0x374] ;  /* 0x0003740001af7983 */ /* 0x000f260000300800 */
[----:B------:R-:W-:-:S05]  /*276d0*/  F2FP.SATFINITE.E4M3.F32.PACK_AB_MERGE_C R69, RZ, R62, RZ ;  /* 0x0000003eff45723e */ /* 0x000fca00048070ff */
[----:B------:R-:W-:Y:S04]  /*276e0*/  @!P1 STG.E.U8 desc[UR38][R60.64+0x88], R69 ;  /* 0x000088453c009986 */ /* 0x000fe8000c101126 */
[----:B------:R1:W-:Y:S01]  /*276f0*/  @!P3 STG.E.U8 desc[UR38][R58.64+0x89], R67 ;  /* 0x000089433a00b986 */ /* 0x0003e2000c101126 */
[----:B------:R-:W-:-:S03]  /*27700*/  FMUL R62, R174, UR33 ;  /* 0x00000021ae3e7c20 */ /* 0x000fc60008400000 */
[----:B------:R-:W4:Y:S01]  /*27710*/  LDL.LU R174, [R1+0x378] ;  /* 0x0003780001ae7983 */ /* 0x000f220000300800 */
[----:B-1----:R-:W-:Y:S01]  /*27720*/  FMUL R58, R173, UR33 ;  /* 0x00000021ad3a7c20 */ /* 0x002fe20008400000 */
[----:B0-----:R-:W-:-:S04]  /*27730*/  @!P4 IADD3 R14, P5, R12, R14, RZ ;  /* 0x0000000e0c0ec210 */ /* 0x001fc80007fbe0ff */
[----:B------:R-:W-:Y:S01]  /*27740*/  F2FP.SATFINITE.E4M3.F32.PACK_AB_MERGE_C R59, RZ, R58, RZ ;  /* 0x0000003aff3b723e */ /* 0x000fe200048070ff */
[----:B------:R-:W-:Y:S01]  /*27750*/  @!P4 IMAD.X R15, R28, 0x1, R15, P5 ;  /* 0x000000011c0fc824 */ /* 0x000fe200028e060f */
[----:B------:R-:W-:-:S05]  /*27760*/  F2FP.SATFINITE.E4M3.F32.PACK_AB_MERGE_C R63, RZ, R62, RZ ;  /* 0x0000003eff3f723e */ /* 0x000fca00048070ff */
[----:B------:R2:W-:Y:S01]  /*27770*/  @!P4 STG.E.U8 desc[UR38][R14.64+0x90], R63 ;  /* 0x0000903f0e00c986 */ /* 0x0005e2000c101126 */
[----:B---3--:R-:W-:-:S03]  /*27780*/  FMUL R58, R171, UR33 ;  /* 0x00000021ab3a7c20 */ /* 0x008fc60008400000 */
[----:B------:R-:W3:Y:S01]  /*27790*/  LDL.LU R171, [R1+0x37c] ;  /* 0x00037c0001ab7983 */ /* 0x000ee20000300800 */
[----:B--2---:R-:W-:-:S03]  /*277a0*/  FMUL R14, R170, UR33 ;  /* 0x00000021aa0e7c20 */ /* 0x004fc60008400000 */
[----:B------:R-:W2:Y:S01]  /*277b0*/  LDL.LU R170, [R1+0x380] ;  /* 0x0003800001aa7983 */ /* 0x000ea20000300800 */
[----:B------:R-:W-:Y:S02]  /*277c0*/  ISETP.LT.OR P4, PT, R26, 0x92, !P6 ;  /* 0x000000921a00780c */ /* 0x000fe40007781670 */
[----:B------:R-:W-:Y:S01]  /*277d0*/  F2FP.SATFINITE.E4M3.F32.PACK_AB_MERGE_C R63, RZ, R14, RZ ;  /* 0x0000000eff3f723e */ /* 0x000fe200048070ff */
[----:B------:R-:W2:Y:S10]  /*277e0*/  LDL.LU R173, [R1+0x384] ;  /* 0x0003840001ad7983 */ /* 0x000eb40000300800 */
[----:B------:R-:W0:Y:S02]  /*277f0*/  @!P4 LDC.64 R60, c[0x0][0x5c0] ;  /* 0x00017000ff3ccb82 */ /* 0x000e240000000a00 */
[----:B0-----:R-:W-:-:S05]  /*27800*/  @!P4 IADD3 R60, P5, R12, R60, RZ ;  /* 0x0000003c0c3cc210 */ /* 0x001fca0007fbe0ff */
[----:B------:R-:W-:Y:S01]  /*27810*/  @!P4 IMAD.X R61, R28, 0x1, R61, P5 ;  /* 0x000000011c3dc824 */ /* 0x000fe200028e063d */
[----:B------:R-:W-:-:S04]  /*27820*/  ISETP.GE.AND P5, PT, R11, 0x1, PT ;  /* 0x000000010b00780c */ /* 0x000fc80003fa6270 */
[----:B------:R0:W-:Y:S01]  /*27830*/  @!P4 STG.E.U8 desc[UR38][R60.64+0x91], R59 ;  /* 0x0000913b3c00c986 */ /* 0x0001e2000c101126 */
[----:B------:R-:W-:Y:S02]  /*27840*/  ISETP.LT.OR P4, PT, R26, 0x99, !P5 ;  /* 0x000000991a00780c */ /* 0x000fe40006f81670 */
[----:B------:R-:W-:-:S11]  /*27850*/  F2FP.SATFINITE.E4M3.F32.PACK_AB_MERGE_C R65, RZ, R58, RZ ;  /* 0x0000003aff41723e */ /* 0x000fd600048070ff */
[----:B------:R-:W1:Y:S01]  /*27860*/  @!P4 LDC.64 R14, c[0x0][0x5c0] ;  /* 0x00017000ff0ecb82 */ /* 0x000e620000000a00 */
[C---:B------:R-:W-:Y:S02]  /*27870*/  LOP3.LUT P0, RZ, R2.reuse, 0x10000, RZ, 0xc0, !PT ;  /* 0x0001000002ff7812 */ /* 0x040fe4000780c0ff */
[----:B------:R-:W-:-:S11]  /*27880*/  LOP3.LUT P2, RZ, R2, 0x2000, RZ, 0xc0, !PT ;  /* 0x0000200002ff7812 */ /* 0x000fd6000784c0ff */
[----:B------:R-:W-:Y:S01]  /*27890*/  @!P0 STG.E.U8 desc[UR38][R56.64+0x90], R65 ;  /* 0x0000904138008986 */ /* 0x000fe2000c101126 */
[----:B-1----:R-:W-:Y:S01]  /*278a0*/  @!P4 IADD3 R14, P5, R12, R14, RZ ;  /* 0x0000000e0c0ec210 */ /* 0x002fe20007fbe0ff */
[----:B----4-:R-:W-:Y:S02]  /*278b0*/  FMUL R58, R172, UR33 ;  /* 0x00000021ac3a7c20 */ /* 0x010fe40008400000 */
[----:B------:R-:W4:Y:S02]  /*278c0*/  LDL.LU R172, [R1+0x388] ;  /* 0x0003880001ac7983 */ /* 0x000f240000300800 */
[----:B------:R-:W-:Y:S01]  /*278d0*/  @!P4 IMAD.X R15, R28, 0x1, R15, P5 ;  /* 0x000000011c0fc824 */ /* 0x000fe200028e060f */
[----:B0-----:R-:W-:Y:S01]  /*278e0*/  F2FP.SATFINITE.E4M3.F32.PACK_AB_MERGE_C R59, RZ, R58, RZ ;  /* 0x0000003aff3b723e */ /* 0x001fe200048070ff */
[----:B------:R0:W-:Y:S04]  /*278f0*/  @!P2 STG.E.U8 desc[UR38][R54.64+0x91], R63 ;  /* 0x0000913f3600a986 */ /* 0x0001e8000c101126 */
[----:B------:R3:W-:Y:S01]  /*27900*/  @!P4 STG.E.U8 desc[UR38][R14.64+0x98], R59 ;  /* 0x0000983b0e00c986 */ /* 0x0007e2000c101126 */
[----:B0-----:R-:W-:-:S03]  /*27910*/  FMUL R54, R175, UR33 ;  /* 0x00000021af367c20 */ /* 0x001fc60008400000 */
[----:B------:R-:W4:Y:S01]  /*27920*/  LDL.LU R175, [R1+0x38c] ;  /* 0x00038c0001af7983 */ /* 0x000f220000300800 */
[----:B---3--:R-:W-:-:S03]  /*27930*/  FMUL R14, R171, UR33 ;  /* 0x00000021ab0e7c20 */ /* 0x008fc60008400000 */
[----:B------:R-:W3:Y:S02]  /*27940*/  LDL.LU R171, [R1+0x390] ;  /* 0x0003900001ab7983 */ /* 0x000ee40000300800 */
[----:B------:R-:W-:Y:S01]  /*27950*/  F2FP.SATFINITE.E4M3.F32.PACK_AB_MERGE_C R59, RZ, R14, RZ ;  /* 0x0000000eff3b723e */ /* 0x000fe200048070ff */
[----:B--2---:R-:W-:Y:S02]  /*27960*/  FMUL R14, R170, UR33 ;  /* 0x00000021aa0e7c20 */ /* 0x004fe40008400000 */
[----:B------:R-:W2:Y:S01]  /*27970*/  LDL.LU R170, [R1+0x394] ;  /* 0x0003940001aa7983 */ /* 0x000ea20000300800 */
[----:B------:R-:W-:-:S04]  /*27980*/  ISETP.GE.AND P5, PT, R11, 0x1, PT ;  /* 0x000000010b00780c */ /* 0x000fc80003fa6270 */
[----:B------:R-:W-:-:S13]  /*27990*/  ISETP.LT.OR P4, PT, R26, 0x9a, !P5 ;  /* 0x0000009a1a00780c */ /* 0x000fda0006f81670 */
[----:B------:R-:W0:Y:S01]  /*279a0*/  @!P4 LDC.64 R56, c[0x0][0x5c0] ;  /* 0x00017000ff38cb82 */ /* 0x000e220000000a00 */
[----:B------:R-:W-:Y:S02]  /*279b0*/  LOP3.LUT P3, RZ, R2, 0x4000, RZ, 0xc0, !PT ;  /* 0x0000400002ff7812 */ /* 0x000fe4000786c0ff */
[----:B------:R-:W-:Y:S01]  /*279c0*/  F2FP.SATFINITE.E4M3.F32.PACK_AB_MERGE_C R55, RZ, R54, RZ ;  /* 0x00000036ff37723e */ /* 0x000fe200048070ff */
[----:B------:R-:W-:-:S05]  /*279d0*/  FMUL R54, R174, UR33 ;  /* 0x00000021ae367c20 */ /* 0x000fca0008400000 */
[----:B------:R-:W-:Y:S02]  /*279e0*/  F2FP.SATFINITE.E4M3.F32.PACK_AB_MERGE_C R61, RZ, R54, RZ ;  /* 0x00000036ff3d723e */ /* 0x000fe400048070ff */
[----:B------:R-:W-:Y:S02]  /*279f0*/  LOP3.LUT P2, RZ, R0, 0x200000, RZ, 0xc0, !PT ;  /* 0x0020000000ff7812 */ /* 0x000fe4000784c0ff */
[----:B0-----:R-:W-:-:S05]  /*27a00*/  @!P4 IADD3 R56, P5, R12, R56, RZ ;  /* 0x000000380c38c210 */ /* 0x001fca0007fbe0ff */
[----:B------:R-:W-:-:S05]  /*27a10*/  @!P4 IMAD.X R57, R28, 0x1, R57, P5 ;  /* 0x000000011c39c824 */ /* 0x000fca00028e0639 */
[----:B------:R0:W-:Y:S04]  /*27a20*/  @!P4 STG.E.U8 desc[UR38][R56.64+0x99], R55 ;  /* 0x000099373800c986 */ /* 0x0001e8000c101126 */
[----:B------:R4:W-:Y:S01]  /*27a30*/  @!P3 STG.E.U8 desc[UR38][R52.64+0x98], R61 ;  /* 0x0000983d3400b986 */ /* 0x0009e2000c101126 */
[C---:B------:R-:W-:Y:S02]  /*27a40*/  LOP3.LUT P3, RZ, R2.reuse, 0x100, RZ, 0xc0, !PT ;  /* 0x0000010002ff7812 */ /* 0x040fe4000786c0ff */
[----:B------:R-:W-:Y:S02]  /*27a50*/  LOP3.LUT P1, RZ, R2, 0x800, RZ, 0xc0, !PT ;  /* 0x0000080002ff7812 */ /* 0x000fe4000782c0ff */
[----:B------:R-:W-:Y:S02]  /*27a60*/  P2R R54, PR, RZ, 0x8 ;  /* 0x00000008ff367803 */ /* 0x000fe40000000000 */
[----:B------:R-:W-:-:S02]  /*27a70*/  LOP3.LUT P3, RZ, R0, 0x40000, RZ, 0xc0, !PT ;  /* 0x0004000000ff7812 */ /* 0x000fc4000786c0ff */
[----:B------:R-:W-:Y:S01]  /*27a80*/  F2FP.SATFINITE.E4M3.F32.PACK_AB_MERGE_C R63, RZ, R14, RZ ;  /* 0x0000000eff3f723e */ /* 0x000fe200048070ff */
[----:B------:R-:W-:Y:S02]  /*27a90*/  FMUL R14, R173, UR33 ;  /* 0x00000021ad0e7c20 */ /* 0x000fe40008400000 */
[----:B------:R-:W2:Y:S03]  /*27aa0*/  LDL.LU R173, [R1+0x398] ;  /* 0x0003980001ad7983 */ /* 0x000ea60000300800 */
[----:B0-----:R-:W-:Y:S01]  /*27ab0*/  F2FP.SATFINITE.E4M3.F32.PACK_AB_MERGE_C R55, RZ, R14, RZ ;  /* 0x0000000eff37723e */ /* 0x001fe200048070ff */
[----:B------:R0:W-:Y:S01]  /*27ac0*/  @!P1 STG.E.U8 desc[UR38][R50.64+0x99], R59 ;  /* 0x0000993b32009986 */ /* 0x0001e2000c101126 */
[----:B------:R-:W1:Y:S01]  /*27ad0*/  @!P2 LDC.64 R14, c[0x0][0x5c0] ;  /* 0x00017000ff0eab82 */ /* 0x000e620000000a00 */
[C---:B------:R-:W-:Y:S02]  /*27ae0*/  LOP3.LUT P6, RZ, R2.reuse, 0x400, RZ, 0xc0, !PT ;  /* 0x0000040002ff7812 */ /* 0x040fe400078cc0ff */
[----:B------:R-:W-:Y:S01]  /*27af0*/  LOP3.LUT P0, RZ, R2, 0x200, RZ, 0xc0, !PT ;  /* 0x0000020002ff7812 */ /* 0x000fe2000780c0ff */
[----:B------:R-:W2:Y:S01]  /*27b00*/  LDL.LU R174, [R1+0x39c] ;  /* 0x00039c0001ae7983 */ /* 0x000ea20000300800 */
[----:B----4-:R-:W-:-:S03]  /*27b10*/  FMUL R52, R172, UR33 ;  /* 0x00000021ac347c20 */ /* 0x010fc60008400000 */
[----:B------:R-:W4:Y:S02]  /*27b20*/  LDL.LU R172, [R1+0x3a0] ;  /* 0x0003a00001ac7983 */ /* 0x000f240000300800 */
[----:B0-----:R-:W-:Y:S02]  /*27b30*/  F2FP.SATFINITE.E4M3.F32.PACK_AB_MERGE_C R51, RZ, R52, RZ ;  /* 0x00000034ff33723e */ /* 0x001fe400048070ff */
[----:B------:R-:W0:Y:S02]  /*27b40*/  @!P3 LDC.64 R52, c[0x0][0x5c0] ;  /* 0x00017000ff34bb82 */ /* 0x000e240000000a00 */
[----:B------:R0:W-:Y:S01]  /*27b50*/  @!P6 STG.E.U8 desc[UR38][R48.64+0x80], R63 ;  /* 0x0000803f3000e986 */ /* 0x0001e2000c101126 */
[----:B-1----:R-:W-:-:S03]  /*27b60*/  @!P2 IADD3 R14, P4, R129, R14, RZ ;  /* 0x0000000e810ea210 */ /* 0x002fc60007f9e0ff */
[----:B------:R3:W-:Y:S02]  /*27b70*/  @!P0 STG.E.U8 desc[UR38][R46.64+0x81], R55 ;  /* 0x000081372e008986 */ /* 0x0007e4000c101126 */
[----:B------:R-:W-:Y:S01]  /*27b80*/  @!P2 IMAD.X R15, R128, 0x1, R15, P4 ;  /* 0x00000001800fa824 */ /* 0x000fe200020e060f */
[----:B0-----:R-:W-:-:S05]  /*27b90*/  @!P3 IADD3 R48, P4, R127, R52, RZ ;  /* 0x000000347f30b210 */ /* 0x001fca0007f9e0ff */
[----:B------:R-:W-:Y:S02]  /*27ba0*/  @!P3 IMAD.X R49, R126, 0x1, R53, P4 ;  /* 0x000000017e31b824 */ /* 0x000fe400020e0635 */
[----:B---3--:R-:W-:Y:S02]  /*27bb0*/  FMUL R46, R171, UR33 ;  /* 0x00000021ab2e7c20 */ /* 0x008fe40008400000 */
[----:B------:R-:W3:Y:S03]  /*27bc0*/  LDL.LU R171, [R1+0x3a4] ;  /* 0x0003a40001ab7983 */ /* 0x000ee60000300800 */
[----:B------:R-:W-:Y:S01]  /*27bd0*/  F2FP.SATFINITE.E4M3.F32.PACK_AB_MERGE_C R53, RZ, R46, RZ ;  /* 0x0000002eff35723e */ /* 0x000fe200048070ff */
[----:B--2---:R-:W-:Y:S02]  /*27be0*/  FMUL R46, R170, UR33 ;  /* 0x00000021aa2e7c20 */ /* 0x004fe40008400000 */
[----:B------:R-:W2:Y:S01]  /*27bf0*/  LDL.LU R170, [R1+0x3a8] ;  /* 0x0003a80001aa7983 */ /* 0x000ea20000300800 */
[----:B------:R-:W-:-:S02]  /*27c00*/  LOP3.LUT P1, RZ, R0, 0x8000, RZ, 0xc0, !PT ;  /* 0x0000800000ff7812 */ /* 0x000fc4000782c0ff */
[----:B------:R-:W-:Y:S02]  /*27c10*/  LOP3.LUT P0, RZ, R2, 0x40, RZ, 0xc0, !PT ;  /* 0x0000004002ff7812 */ /* 0x000fe4000780c0ff */
[C---:B------:R-:W-:Y:S02]  /*27c20*/  LOP3.LUT P4, RZ, R0.reuse, 0x40000, RZ, 0xc0, !PT ;  /* 0x0004000000ff7812 */ /* 0x040fe4000788c0ff */
[----:B------:R-:W-:Y:S02]  /*27c30*/  P2R R55, PR, RZ, 0x1 ;  /* 0x00000001ff377803 */ /* 0x000fe40000000000 */
[----:B------:R-:W-:Y:S01]  /*27c40*/  LOP3.LUT P0, RZ, R0, 0x2000, RZ, 0xc0, !PT ;  /* 0x0000200000ff7812 */ /* 0x000fe2000780c0ff */
[----:B------:R-:W-:Y:S01]  /*27c50*/  FMUL R50, R175, UR33 ;  /* 0x00000021af327c20 */ /* 0x000fe20008400000 */
[----:B------:R0:W-:Y:S04]  /*27c60*/  @!P2 STG.E.U8 desc[UR38][R14.64+0x80], R51 ;  /* 0x000080330e00a986 */ /* 0x0001e8000c101126 */
[----:B------:R-:W-:Y:S01]  /*27c70*/  F2FP.SATFINITE.E4M3.F32.PACK_AB_MERGE_C R47, RZ, R50, RZ ;  /* 0x00000032ff2f723e */ /* 0x000fe200048070ff */
[----:B0-----:R-:W0:Y:S04]  /*27c80*/  @!P1 LDC.64 R14, c[0x0][0x5c0] ;  /* 0x00017000ff0e9b82 */ /* 0x001e280000000a00 */
[----:B------:R1:W-:Y:S01]  /*27c90*/  @!P4 STG.E.U8 desc[UR38][R48.64+0x81], R47 ;  /* 0x0000812f3000c986 */ /* 0x0003e2000c101126 */
[----:B------:R-:W-:-:S03]  /*27ca0*/  ISETP.NE.AND P3, PT, R54, RZ, PT ;  /* 0x000000ff3600720c */ /* 0x000fc60003f65270 */
[----:B-1----:R-:W1:Y:S01]  /*27cb0*/  @!P0 LDC.64 R48, c[0x0][0x5c0] ;  /* 0x00017000ff308b82 */ /* 0x002e620000000a00 */
[----:B------:R-:W-:Y:S02]  /*27cc0*/  LOP3.LUT P5, RZ, R2, 0x80, RZ, 0xc0, !PT ;  /* 0x0000008002ff7812 */ /* 0x000fe400078ac0ff */
[----:B------:R-:W-:-:S07]  /*27cd0*/  F2FP.SATFINITE.E4M3.F32.PACK_AB_MERGE_C R51, RZ, R46, RZ ;  /* 0x0000002eff33723e */ /* 0x000fce00048070ff */
[----:B------:R1:W-:Y:S01]  /*27ce0*/  @!P3 STG.E.U8 desc[UR38][R44.64+0x88], R53 ;  /* 0x000088352c00b986 */ /* 0x0003e2000c101126 */
[----:B0-----:R-:W-:-:S03]  /*27cf0*/  @!P1 IADD3 R14, P4, R125, R14, RZ ;  /* 0x0000000e7d0e9210 */ /* 0x001fc60007f9e0ff */
[----:B------:R4:W-:Y:S02]  /*27d00*/  @!P5 STG.E.U8 desc[UR38][R42.64+0x89], R51 ;  /* 0x000089332a00d986 */ /* 0x0009e4000c101126 */
[----:B------:R-:W-:Y:S02]  /*27d10*/  @!P1 IMAD.X R15, R124, 0x1, R15, P4 ;  /* 0x000000017c0f9824 */ /* 0x000fe400020e060f */
[----:B------:R-:W-:Y:S02]  /*27d20*/  FMUL R46, R173, UR33 ;  /* 0x00000021ad2e7c20 */ /* 0x000fe40008400000 */
[----:B------:R-:W2:Y:S04]  /*27d30*/  LDL.LU R173, [R1+0x3ac] ;  /* 0x0003ac0001ad7983 */ /* 0x000ea80000300800 */
[----:B------:R-:W2:Y:S01]  /*27d40*/  LDL.LU R175, [R1+0x3b0] ;  /* 0x0003b00001af7983 */ /* 0x000ea20000300800 */
[----:B-1----:R-:W-:-:S05]  /*27d50*/  @!P0 IADD3 R44, P4, R123, R48, RZ ;  /* 0x000000307b2c8210 */ /* 0x002fca0007f9e0ff */
[----:B------:R-:W-:Y:S01]  /*27d60*/  @!P0 IMAD.X R45, R121, 0x1, R49, P4 ;  /* 0x00000001792d8824 */ /* 0x000fe200020e0631 */
[----:B------:R-:W-:-:S05]  /*27d70*/  F2FP.SATFINITE.E4M3.F32.PACK_AB_MERGE_C R47, RZ, R46, RZ ;  /* 0x0000002eff2f723e */ /* 0x000fca00048070ff */
[----:B------:R2:W-:Y:S01]  /*27d80*/  @!P1 STG.E.U8 desc[UR38][R14.64+0x88], R47 ;  /* 0x0000882f0e009986 */ /* 0x0005e2000c101126 */
[----:B----4-:R-:W-:-:S03]  /*27d90*/  FMUL R42, R172, UR33 ;  /* 0x00000021ac2a7c20 */ /* 0x010fc60008400000 */
[----:B------:R-:W4:Y:S02]  /*27da0*/  LDL.LU R172, [R1+0x3b4] ;  /* 0x0003b40001ac7983 */ /* 0x000f240000300800 */
[----:B------:R-:W-:Y:S01]  /*27db0*/  F2FP.SATFINITE.E4M3.F32.PACK_AB_MERGE_C R49, RZ, R42, RZ ;  /* 0x0000002aff31723e */ /* 0x000fe200048070ff */
[----:B---3--:R-:W-:Y:S02]  /*27dc0*/  FMUL R42, R171, UR33 ;  /* 0x00000021ab2a7c20 */ /* 0x008fe40008400000 */
[----:B------:R-:W3:Y:S01]  /*27dd0*/  LDL.LU R171, [R1+0x3b8] ;  /* 0x0003b80001ab7983 */ /* 0x000ee20000300800 */
[----:B--2---:R-:W-:-:S03]  /*27de0*/  FMUL R14, R170, UR33 ;  /* 0x00000021aa0e7c20 */ /* 0x004fc60008400000 */
[----:B------:R-:W2:Y:S01]  /*27df0*/  LDL.LU R170, [R1+0x3bc] ;  /* 0x0003bc0001aa7983 */ /* 0x000ea20000300800 */
[----:B------:R-:W-:Y:S01]  /*27e00*/  LOP3.LUT P2, RZ, R0, 0x1000, RZ, 0xc0, !PT ;  /* 0x0000100000ff7812 */ /* 0x000fe2000784c0ff */
[----:B------:R-:W-:Y:S01]  /*27e10*/  FMUL R46, R174, UR33 ;  /* 0x00000021ae2e7c20 */ /* 0x000fe20008400000 */
[C---:B------:R-:W-:Y:S01]  /*27e20*/  LOP3.LUT P4, RZ, R0.reuse, 0x2000, RZ, 0xc0, !PT ;  /* 0x0000200000ff7812 */ /* 0x040fe2000788c0ff */
[----:B------:R-:W2:Y:S01]  /*27e30*/  LDL.LU R174, [R1+0x3c0] ;  /* 0x0003c00001ae7983 */ /* 0x000ea20000300800 */
[----:B------:R-:W-:Y:S02]  /*27e40*/  LOP3.LUT P3, RZ, R0, 0x400, RZ, 0xc0, !PT ;  /* 0x0000040000ff7812 */ /* 0x000fe4000786c0ff */
[----:B------:R-:W-:Y:S02]  /*27e50*/  F2FP.SATFINITE.E4M3.F32.PACK_AB_MERGE_C R43, RZ, R46, RZ ;  /* 0x0000002eff2b723e */ /* 0x000fe400048070ff */
[----:B------:R-:W-:Y:S02]  /*27e60*/  ISETP.NE.AND P0, PT, R55, RZ, PT ;  /* 0x000000ff3700720c */ /* 0x000fe40003f05270 */
[----:B------:R-:W-:-:S03]  /*27e70*/  LOP3.LUT P6, RZ, R2, 0x20, RZ, 0xc0, !PT ;  /* 0x0000002002ff7812 */ /* 0x000fc600078cc0ff */
[----:B------:R-:W0:Y:S02]  /*27e80*/  @!P2 LDC.64 R46, c[0x0][0x5c0] ;  /* 0x00017000ff2eab82 */ /* 0x000e240000000a00 */
[----:B------:R1:W-:Y:S01]  /*27e90*/  @!P4 STG.E.U8 desc[UR38][R44.64+0x89], R43 ;  /* 0x0000892b2c00c986 */ /* 0x0003e2000c101126 */
[----:B------:R-:W-:-:S05]  /*27ea0*/  F2FP.SATFINITE.E4M3.F32.PACK_AB_MERGE_C R15, RZ, R42, RZ ;  /* 0x0000002aff0f723e */ /* 0x000fca00048070ff */
[----:B-1----:R-:W1:Y:S01]  /*27eb0*/  @!P3 LDC.64 R44, c[0x0][0x5c0] ;  /* 0x00017000ff2cbb82 */ /* 0x002e620000000a00 */
[----:B------:R-:W-:Y:S01]  /*27ec0*/  F2FP.SATFINITE.E4M3.F32.PACK_AB_MERGE_C R43, RZ, R14, RZ ;  /* 0x0000000eff2b723e */ /* 0x000fe200048070ff */
[----:B------:R-:W-:Y:S04]  /*27ed0*/  @!P0 STG.E.U8 desc[UR38][R40.64+0x90], R49 ;  /* 0x0000903128008986 */ /* 0x000fe8000c101126 */
[----:B------:R1:W-:Y:S01]  /*27ee0*/  @!P6 STG.E.U8 desc[UR38][R38.64+0x91], R15 ;  /* 0x0000910f2600e986 */ /* 0x0003e2000c101126 */
[----:B0-----:R-:W-:-:S05]  /*27ef0*/  @!P2 IADD3 R120, P4, R120, R46, RZ ;  /* 0x0000002e7878a210 */ /* 0x001fca0007f9e0ff */
[----:B------:R-:W-:Y:S02]  /*27f00*/  @!P2 IMAD.X R121, R119, 0x1, R47, P4 ;  /* 0x000000017779a824 */ /* 0x000fe400020e062f */
[----:B------:R-:W-:Y:S02]  /*27f10*/  FMUL R14, R173, UR33 ;  /* 0x00000021ad0e7c20 */ /* 0x000fe40008400000 */
[----:B------:R-:W2:Y:S03]  /*27f20*/  LDL.LU R173, [R1+0x3c4] ;  /* 0x0003c40001ad7983 */ /* 0x000ea60000300800 */
[----:B-1----:R-:W-:Y:S01]  /*27f30*/  F2FP.SATFINITE.E4M3.F32.PACK_AB_MERGE_C R15, RZ, R14, RZ ;  /* 0x0000000eff0f723e */ /* 0x002fe200048070ff */
[----:B------:R-:W-:-:S05]  /*27f40*/  FMUL R14, R175, UR33 ;  /* 0x00000021af0e7c20 */ /* 0x000fca0008400000 */
[----:B------:R-:W-:Y:S02]  /*27f50*/  F2FP.SATFINITE.E4M3.F32.PACK_AB_MERGE_C R39, RZ, R14, RZ ;  /* 0x0000000eff27723e */ /* 0x000fe400048070ff */
[----:B------:R-:W-:Y:S01]  /*27f60*/  @!P3 IADD3 R118, P4, R118, R44, RZ ;  /* 0x0000002c7676b210 */ /* 0x000fe20007f9e0ff */
[----:B------:R-:W-:Y:S04]  /*27f70*/  @!P2 STG.E.U8 desc[UR38][R120.64+0x90], R43 ;  /* 0x0000902b7800a986 */ /* 0x000fe8000c101126 */
[----:B------:R-:W-:-:S05]  /*27f80*/  @!P3 IMAD.X R119, R117, 0x1, R45, P4 ;  /* 0x000000017577b824 */ /* 0x000fca00020e062d */
[----:B------:R0:W-:Y:S01]  /*27f90*/  @!P3 STG.E.U8 desc[UR38][R118.64+0x91], R15 ;  /* 0x0000910f7600b986 */ /* 0x0001e2000c101126 */
[----:B----4-:R-:W-:-:S03]  /*27fa0*/  FMUL R14, R172, UR33 ;  /* 0x00000021ac0e7c20 */ /* 0x010fc60008400000 */
[----:B------:R-:W4:Y:S02]  /*27fb0*/  LDL.LU R172, [R1+0x3c8] ;  /* 0x0003c80001ac7983 */ /* 0x000f240000300800 */
[----:B------:R-:W-:Y:S01]  /*27fc0*/  F2FP.SATFINITE.E4M3.F32.PACK_AB_MERGE_C R41, RZ, R14, RZ ;  /* 0x0000000eff29723e */ /* 0x000fe200048070ff */
[----:B---3--:R-:W-:Y:S02]  /*27fd0*/  FMUL R14, R171, UR33 ;  /* 0x00000021ab0e7c20 */ /* 0x008fe40008400000 */
[----:B------:R-:W3:Y:S04]  /*27fe0*/  LDL.LU R171, [R1+0x3cc] ;  /* 0x0003cc0001ab7983 */ /* 0x000ee80000300800 */
[----:B------:R-:W3:Y:S01]  /*27ff0*/  LDL.LU R175, [R1+0x3d0] ;  /* 0x0003d00001af7983 */ /* 0x000ee20000300800 */
[----:B0-----:R-:W-:Y:S01]  /*28000*/  F2FP.SATFINITE.E4M3.F32.PACK_AB_MERGE_C R15, RZ, R14, RZ ;  /* 0x0000000eff0f723e */ /* 0x001fe200048070ff */
[----:B--2---:R-:W-:-:S02]  /*28010*/  FMUL R14, R170, UR33 ;  /* 0x00000021aa0e7c20 */ /* 0x004fc40008400000 */
[----:B------:R-:W2:Y:S01]  /*28020*/  LDL.LU R170, [R1+0x3d4] ;  /* 0x0003d40001aa7983 */ /* 0x000ea20000300800 */
[----:B------:R-:W-:Y:S02]  /*28030*/  LOP3.LUT P5, RZ, R0, 0x20, RZ, 0xc0, !PT ;  /* 0x0000002000ff7812 */ /* 0x000fe400078ac0ff */
[----:B------:R-:W-:-:S11]  /*28040*/  LOP3.LUT P1, RZ, R2, 0x10, RZ, 0xc0, !PT ;  /* 0x0000001002ff7812 */ /* 0x000fd6000782c0ff */
[----:B------:R-:W0:Y:S01]  /*28050*/  @!P5 LDC.64 R42, c[0x0][0x5c0] ;  /* 0x00017000ff2adb82 */ /* 0x000e220000000a00 */
[----:B------:R-:W-:Y:S02]  /*28060*/  LOP3.LUT P4, RZ, R2, 0x8, RZ, 0xc0, !PT ;  /* 0x0000000802ff7812 */ /* 0x000fe4000788c0ff */
[----:B------:R-:W-:Y:S01]  /*28070*/  LOP3.LUT P0, RZ, R0, 0x10, RZ, 0xc0, !PT ;  /* 0x0000001000ff7812 */ /* 0x000fe2000780c0ff */
[----:B------:R-:W-:Y:S10]  /*28080*/  @!P1 STG.E.U8 desc[UR38][R36.64+0x98], R39 ;  /* 0x0000982724009986 */ /* 0x000ff4000c101126 */
[----:B------:R1:W-:Y:S01]  /*28090*/  @!P4 STG.E.U8 desc[UR38][R34.64+0x99], R41 ;  /* 0x000099292200c986 */ /* 0x0003e2000c101126 */
[----:B0-----:R-:W-:-:S02]  /*280a0*/  @!P5 IADD3 R116, P4, R116, R42, RZ ;  /* 0x0000002a7474d210 */ /* 0x001fc40007f9e0ff */
[----:B-1----:R-:W-:-:S03]  /*280b0*/  F2FP.SATFINITE.E4M3.F32.PACK_AB_MERGE_C R35, RZ, R14, RZ ;  /* 0x0000000eff23723e */ /* 0x002fc600048070ff */
[----:B------:R-:W-:Y:S02]  /*280c0*/  @!P5 IMAD.X R117, R115, 0x1, R43, P4 ;  /* 0x000000017375d824 */ /* 0x000fe400020e062b */
[----:B------:R-:W0:Y:S01]  /*280d0*/  @!P0 LDC.64 R42, c[0x0][0x5c0] ;  /* 0x00017000ff2a8b82 */ /* 0x000e220000000a00 */
[----:B------:R-:W-:Y:S02]  /*280e0*/  FMUL R14, R174, UR33 ;  /* 0x00000021ae0e7c20 */ /* 0x000fe40008400000 */
[----:B------:R-:W2:Y:S03]  /*280f0*/  LDL.LU R174, [R1+0x3d8] ;  /* 0x0003d80001ae7983 */ /* 0x000ea60000300800 */
[----:B------:R-:W-:Y:S02]  /*28100*/  F2FP.SATFINITE.E4M3.F32.PACK_AB_MERGE_C R37, RZ, R14, RZ ;  /* 0x0000000eff25723e */ /* 0x000fe400048070ff */
[----:B------:R-:W-:Y:S01]  /*28110*/  LOP3.LUT P2, RZ, R2, 0x4, RZ, 0xc0, !PT ;  /* 0x0000000402ff7812 */ /* 0x000fe2000784c0ff */
[----:B------:R1:W-:Y:S01]  /*28120*/  @!P5 STG.E.U8 desc[UR38][R116.64+0x98], R15 ;  /* 0x0000980f7400d986 */ /* 0x0003e2000c101126 */
[----:B------:R-:W-:-:S03]  /*28130*/  FMUL R14, R173, UR33 ;  /* 0x00000021ad0e7c20 */ /* 0x000fc60008400000 */
[----:B------:R-:W2:Y:S01]  /*28140*/  LDL.LU R173, [R1+0x3dc] ;  /* 0x0003dc0001ad7983 */ /* 0x000ea20000300800 */
[----:B0-----:R-:W-:Y:S02]  /*28150*/  @!P0 IADD3 R114, P4, R114, R42, RZ ;  /* 0x0000002a72728210 */ /* 0x001fe40007f9e0ff */
[----:B-1----:R-:W-:-:S03]  /*28160*/  F2FP.SATFINITE.E4M3.F32.PACK_AB_MERGE_C R15, RZ, R14, RZ ;  /* 0x0000000eff0f723e */ /* 0x002fc600048070ff */
[----:B------:R-:W-:Y:S01]  /*28170*/  @!P0 IMAD.X R115, R113, 0x1, R43, P4 ;  /* 0x0000000171738824 */ /* 0x000fe200020e062b */
[----:B------:R-:W-:-:S04]  /*28180*/  LOP3.LUT P4, RZ, R2, 0x2, RZ, 0xc0, !PT ;  /* 0x0000000202ff7812 */ /* 0x000fc8000788c0ff */
[----:B------:R0:W-:Y:S04]  /*28190*/  @!P0 STG.E.U8 desc[UR38][R114.64+0x99], R35 ;  /* 0x0000992372008986 */ /* 0x0001e8000c101126 */
[----:B------:R-:W-:Y:S05]  /*281a0*/  @!P2 STG.E.U8 desc[UR38][R32.64+0x80], R37 ;  /* 0x000080252000a986 */ /* 0x000fea000c101126 */
[----:B------:R1:W-:Y:S01]  /*281b0*/  @!P4 STG.E.U8 desc[UR38][R30.64+0x81], R15 ;  /* 0x0000810f1e00c986 */ /* 0x0003e2000c101126 */
[----:B----4-:R-:W-:-:S03]  /*281c0*/  FMUL R14, R172, UR33 ;  /* 0x00000021ac0e7c20 */ /* 0x010fc60008400000 */
[----:B------:R-:W4:Y:S02]  /*281d0*/  LDL.LU R172, [R1+0x3e0] ;  /* 0x0003e00001ac7983 */ /* 0x000f240000300800 */
[----:B0-----:R-:W-:Y:S01]  /*281e0*/  F2FP.SATFINITE.E4M3.F32.PACK_AB_MERGE_C R35, RZ, R14, RZ ;  /* 0x0000000eff23723e */ /* 0x001fe200048070ff */
[----:B---3--:R-:W-:Y:S02]  /*281f0*/  FMUL R14, R171, UR33 ;  /* 0x00000021ab0e7c20 */ /* 0x008fe40008400000 */
[----:B------:R-:W3:Y:S03]  /*28200*/  LDL.LU R171, [R1+0x3e4] ;  /* 0x0003e40001ab7983 */ /* 0x000ee60000300800 */
[----:B-1----:R-:W-:Y:S01]  /*28210*/  F2FP.SATFINITE.E4M3.F32.PACK_AB_MERGE_C R15, RZ, R14, RZ ;  /* 0x0000000eff0f723e */ /* 0x002fe200048070ff */
[----:B------:R-:W-:-:S05]  /*28220*/  FMUL R14, R175, UR33 ;  /* 0x00000021af0e7c20 */ /* 0x000fca0008400000 */
[----:B------:R-:W-:Y:S01]  /*28230*/  F2FP.SATFINITE.E4M3.F32.PACK_AB_MERGE_C R31, RZ, R14, RZ ;  /* 0x0000000eff1f723e */ /* 0x000fe200048070ff */
[----:B--2---:R-:W-:Y:S02]  /*28240*/  FMUL R14, R170, UR33 ;  /* 0x00000021aa0e7c20 */ /* 0x004fe40008400000 */
[----:B------:R-:W2:Y:S01]  /*28250*/  LDL.LU R170, [R1+0x3e8] ;  /* 0x0003e80001aa7983 */ /* 0x000ea20000300800 */
[----:B------:R-:W-:-:S13]  /*28260*/  LOP3.LUT P6, RZ, R0, 0x4, RZ, 0xc0, !PT ;  /* 0x0000000400ff7812 */ /* 0x000fda00078cc0ff */
[----:B------:R-:W0:Y:S01]  /*28270*/  @!P6 LDC.64 R38, c[0x0][0x5c0] ;  /* 0x00017000ff26eb82 */ /* 0x000e220000000a00 */
[----:B------:R-:W-:Y:S02]  /*28280*/  LOP3.LUT P3, RZ, R0, 0x2, RZ, 0xc0, !PT ;  /* 0x0000000200ff7812 */ /* 0x000fe4000786c0ff */
[----:B0-----:R-:W-:-:S05]  /*28290*/  @!P6 IADD3 R112, P4, R112, R38, RZ ;  /* 0x000000267070e210 */ /* 0x001fca0007f9e0ff */
[----:B------:R-:W-:-:S06]  /*282a0*/  @!P6 IMAD.X R113, R111, 0x1, R39, P4 ;  /* 0x000000016f71e824 */ /* 0x000fcc00020e0627 */
[----:B------:R-:W0:Y:S01]  /*282b0*/  @!P3 LDC.64 R38, c[0x0][0x5c0] ;  /* 0x00017000ff26bb82 */ /* 0x000e220000000a00 */
[----:B------:R1:W-:Y:S01]  /*282c0*/  @!P6 STG.E.U8 desc[UR38][R112.64+0x80], R35 ;  /* 0x000080237000e986 */ /* 0x0003e2000c101126 */
[----:B0-----:R-:W-:-:S05]  /*282d0*/  @!P3 IADD3 R110, P4, R110, R38, RZ ;  /* 0x000000266e6eb210 */ /* 0x001fca0007f9e0ff */
[----:B------:R-:W-:-:S05]  /*282e0*/  @!P3 IMAD.X R111, R109, 0x1, R39, P4 ;  /* 0x000000016d6fb824 */ /* 0x000fca00020e0627 */
[----:B------:R0:W-:Y:S01]  /*282f0*/  @!P3 STG.E.U8 desc[UR38][R110.64+0x81], R15 ;  /* 0x0000810f6e00b986 */ /* 0x0001e2000c101126 */
[----:B------:R-:W-:Y:S02]  /*28300*/  LOP3.LUT P3, RZ, R6, 0x100000, RZ, 0xc0, !PT ;  /* 0x0010000006ff7812 */ /* 0x000fe4000786c0ff */
[----:B------:R-:W-:-:S11]  /*28310*/  LOP3.LUT P4, RZ, R2, 0x1, RZ, 0xc0, !PT ;  /* 0x0000000102ff7812 */ /* 0x000fd6000788c0ff */
[----:B-1----:R-:W1:Y:S01]  /*28320*/  @!P3 LDC.64 R34, c[0x0][0x5c0] ;  /* 0x00017000ff22bb82 */ /* 0x002e620000000a00 */
[----:B------:R-:W-:Y:S01]  /*28330*/  LOP3.LUT P2, RZ, R6, 0x200000, RZ, 0xc0, !PT ;  /* 0x0020000006ff7812 */ /* 0x000fe2000784c0ff */
[----:B------:R-:W-:Y:S01]  /*28340*/  @!P4 STG.E.U8 desc[UR38][R24.64+0x88], R31 ;  /* 0x0000881f1800c986 */ /* 0x000fe2000c101126 */
[----:B------:R-:W-:Y:S01]  /*28350*/  F2FP.SATFINITE.E4M3.F32.PACK_AB_MERGE_C R33, RZ, R14, RZ ;  /* 0x0000000eff21723e */ /* 0x000fe200048070ff */
[----:B------:R-:W-:Y:S01]  /*28360*/  FMUL R14, R174, UR33 ;  /* 0x00000021ae0e7c20 */ /* 0x000fe20008400000 */
[----:B------:R-:W-:Y:S01]  /*28370*/  LOP3.LUT P5, RZ, R0, 0x40000000, RZ, 0xc0, !PT ;  /* 0x4000000000ff7812 */ /* 0x000fe200078ac0ff */
[----:B------:R-:W2:Y:S01]  /*28380*/  LDL.LU R174, [R1+0x3ec] ;  /* 0x0003ec0001ae7983 */ /* 0x000ea20000300800 */
[----:B-1----:R-:W-:-:S05]  /*28390*/  @!P3 IADD3 R108, P4, R108, R34, RZ ;  /* 0x000000226c6cb210 */ /* 0x002fca0007f9e0ff */
[----:B------:R-:W-:Y:S01]  /*283a0*/  @!P3 IMAD.X R109, R105, 0x1, R35, P4 ;  /* 0x00000001696db824 */ /* 0x000fe200020e0623 */
[----:B------:R-:W-:Y:S02]  /*283b0*/  F2FP.SATFINITE.E4M3.F32.PACK_AB_MERGE_C R35, RZ, R14, RZ ;  /* 0x0000000eff23723e */ /* 0x000fe400048070ff */
[----:B0-----:R-:W0:Y:S03]  /*283c0*/  @!P2 LDC.64 R14, c[0x0][0x5c0] ;  /* 0x00017000ff0eab82 */ /* 0x001e260000000a00 */
[----:B------:R1:W-:Y:S04]  /*283d0*/  @!P5 STG.E.U8 desc[UR38][R22.64+0x89], R33 ;  /* 0x000089211600d986 */ /* 0x0003e8000c101126 */
[----:B------:R-:W-:Y:S01]  /*283e0*/  @!P3 STG.E.U8 desc[UR38][R108.64+0x88], R35 ;  /* 0x000088236c00b986 */ /* 0x000fe2000c101126 */
[----:B0-----:R-:W-:-:S05]  /*283f0*/  @!P2 IADD3 R14, P3, R27, R14, RZ ;  /* 0x0000000e1b0ea210 */ /* 0x001fca0007f7e0ff */
[----:B------:R-:W-:Y:S02]  /*28400*/  @!P2 IMAD.X R15, R17, 0x1, R15, P3 ;  /* 0x00000001110fa824 */ /* 0x000fe400018e060f */
[----:B------:R-:W-:Y:S02]  /*28410*/  FMUL R17, R173, UR33 ;  /* 0x00000021ad117c20 */ /* 0x000fe40008400000 */
[----:B------:R-:W2:Y:S03]  /*28420*/  LDL.LU R173, [R1+0x3f0] ;  /* 0x0003f00001ad7983 */ /* 0x000ea60000300800 */
[----:B-1----:R-:W-:Y:S01]  /*28430*/  F2FP.SATFINITE.E4M3.F32.PACK_AB_MERGE_C R23, RZ, R17, RZ ;  /* 0x00000011ff17723e */ /* 0x002fe200048070ff */
[----:B----4-:R-:W-:Y:S02]  /*28440*/  FMUL R17, R172, UR33 ;  /* 0x00000021ac117c20 */ /* 0x010fe40008400000 */
[----:B------:R-:W4:Y:S03]  /*28450*/  LDL.LU R172, [R1+0x3f4] ;  /* 0x0003f40001ac7983 */ /* 0x000f260000300800 */
[----:B------:R-:W-:Y:S01]  /*28460*/  F2FP.SATFINITE.E4M3.F32.PACK_AB_MERGE_C R25, RZ, R17, RZ ;  /* 0x00000011ff19723e */ /* 0x000fe200048070ff */
[----:B------:R2:W-:Y:S01]  /*28470*/  @!P2 STG.E.U8 desc[UR38][R14.64+0x89], R23 ;  /* 0x000089170e00a986 */ /* 0x0005e2000c101126 */
[----:B---3--:R-:W-:-:S03]  /*28480*/  FMUL R17, R171, UR33 ;  /* 0x00000021ab117c20 */ /* 0x008fc60008400000 */
[----:B------:R-:W3:Y:S01]  /*28490*/  LDL.LU R171, [R1+0x3f8] ;  /* 0x0003f80001ab7983 */ /* 0x000ee20000300800 */
[----:B--2---:R-:W-:-:S03]  /*284a0*/  FMUL R14, R170, UR33 ;  /* 0x00000021aa0e7c20 */ /* 0x004fc60008400000 */
[----:B------:R-:W2:Y:S01]  /*284b0*/  LDL.LU R170, [R1+0x3fc] ;  /* 0x0003fc0001aa7983 */ /* 0x000ea20000300800 */
[C---:B------:R-:W-:Y:S02]  /*284c0*/  LOP3.LUT P0, RZ, R6.reuse, 0x400000, RZ, 0xc0, !PT ;  /* 0x0040000006ff7812 */ /* 0x040fe4000780c0ff */
[----:B------:R-:W-:Y:S02]  /*284d0*/  LOP3.LUT P1, RZ, R6, 0x800000, RZ, 0xc0, !PT ;  /* 0x0080000006ff7812 */ /* 0x000fe4000782c0ff */
[----:B------:R-:W-:-:S09]  /*284e0*/  ISETP.GE.AND P5, PT, R11, 0x101, PT ;  /* 0x000001010b00780c */ /* 0x000fd20003fa6270 */
[----:B------:R-:W0:Y:S01]  /*284f0*/  @!P0 LDC.64 R30, c[0x0][0x5c0] ;  /* 0x00017000ff1e8b82 */ /* 0x000e220000000a00 */
[----:B------:R-:W-:Y:S02]  /*28500*/  LOP3.LUT P4, RZ, R0, 0x80000000, RZ, 0xc0, !PT ;  /* 0x8000000000ff7812 */ /* 0x000fe4000788c0ff */
[----:B------:R-:W-:Y:S02]  /*28510*/  ISETP.LT.OR P2, PT, R26, 0x99, !P5 ;  /* 0x000000991a00780c */ /* 0x000fe40006f41670 */
[----:B------:R-:W-:-:S03]  /*28520*/  LOP3.LUT P6, RZ, R0, 0x20000000, RZ, 0xc0, !PT ;  /* 0x2000000000ff7812 */ /* 0x000fc600078cc0ff */
[----:B------:R-:W1:Y:S01]  /*28530*/  @!P1 LDC.64 R32, c[0x0][0x5c0] ;  /* 0x00017000ff209b82 */ /* 0x000e620000000a00 */
[----:B------:R-:W-:Y:S02]  /*28540*/  ISETP.LT.OR P3, PT, R26, 0x9a, !P5 ;  /* 0x0000009a1a00780c */ /* 0x000fe40006f61670 */
[----:B------:R-:W-:-:S03]  /*28550*/  F2FP.SATFINITE.E4M3.F32.PACK_AB_MERGE_C R27, RZ, R17, RZ ;  /* 0x00000011ff1b723e */ /* 0x000fc600048070ff */
[----:B------:R0:W-:Y:S02]  /*28560*/  @!P4 STG.E.U8 desc[UR38][R20.64+0x90], R25 ;  /* 0x000090191400c986 */ /* 0x0001e4000c101126 */
[----:B------:R-:W1:Y:S02]  /*28570*/  @!P2 LDC.64 R34, c[0x0][0x5c0] ;  /* 0x00017000ff22ab82 */ /* 0x000e640000000a00 */
[----:B------:R1:W-:Y:S01]  /*28580*/  @!P6 STG.E.U8 desc[UR38][R18.64+0x91], R27 ;  /* 0x0000911b1200e986 */ /* 0x0003e2000c101126 */
[----:B------:R-:W-:Y:S02]  /*28590*/  ISETP.GE.AND P6, PT, R11, 0x109, PT ;  /* 0x000001090b00780c */ /* 0x000fe40003fc6270 */
[----:B0-----:R-:W-:-:S03]  /*285a0*/  @!P0 IADD3 R16, P4, R16, R30, RZ ;  /* 0x0000001e10108210 */ /* 0x001fc60007f9e0ff */
[----:B------:R-:W0:Y:S01]  /*285b0*/  @!P3 LDC.64 R20, c[0x0][0x5c0] ;  /* 0x00017000ff14bb82 */ /* 0x000e220000000a00 */
[C---:B------:R-:W-:Y:S01]  /*285c0*/  ISETP.LT.OR P5, PT, R26.reuse, 0x9a, !P6 ;  /* 0x0000009a1a00780c */ /* 0x040fe200077a1670 */
[----:B------:R-:W-:Y:S01]  /*285d0*/  @!P0 IMAD.X R17, R13, 0x1, R31, P4 ;  /* 0x000000010d118824 */ /* 0x000fe200020e061f */
[----:B------:R-:W-:Y:S02]  /*285e0*/  F2FP.SATFINITE.E4M3.F32.PACK_AB_MERGE_C R13, RZ, R14, RZ ;  /* 0x0000000eff0d723e */ /* 0x000fe400048070ff */
[----:B------:R-:W-:-:S03]  /*285f0*/  ISETP.LT.OR P4, PT, R26, 0x99, !P6 ;  /* 0x000000991a00780c */ /* 0x000fc60007781670 */
[----:B------:R0:W-:Y:S01]  /*28600*/  @!P0 STG.E.U8 desc[UR38][R16.64+0x90], R13 ;  /* 0x0000900d10008986 */ /* 0x0001e2000c101126 */
[----:B-1----:R-:W-:-:S05]  /*28610*/  @!P1 IADD3 R14, P0, R29, R32, RZ ;  /* 0x000000201d0e9210 */ /* 0x002fca0007f1e0ff */
[----:B------:R-:W1:Y:S01]  /*28620*/  @!P5 LDC.64 R30, c[0x0][0x5c0] ;  /* 0x00017000ff1edb82 */ /* 0x000e620000000a00 */
[----:B------:R-:W-:-:S07]  /*28630*/  @!P1 IMAD.X R15, R104, 0x1, R33, P0 ;  /* 0x00000001680f9824 */ /* 0x000fce00000e0621 */
[----:B------:R-:W4:Y:S01]  /*28640*/  @!P4 LDC.64 R26, c[0x0][0x5c0] ;  /* 0x00017000ff1acb82 */ /* 0x000f220000000a00 */
[----:B------:R-:W-:-:S05]  /*28650*/  FMUL R11, R174, UR33 ;  /* 0x00000021ae0b7c20 */ /* 0x000fca0008400000 */
[----:B------:R-:W-:-:S05]  /*28660*/  F2FP.SATFINITE.E4M3.F32.PACK_AB_MERGE_C R23, RZ, R11, RZ ;  /* 0x0000000bff17723e */ /* 0x000fca00048070ff */
[----:B------:R1:W-:Y:S01]  /*28670*/  @!P1 STG.E.U8 desc[UR38][R14.64+0x91], R23 ;  /* 0x000091170e009986 */ /* 0x0003e2000c101126 */
[----:B------:R-:W-:-:S04]  /*28680*/  @!P2 IADD3 R18, P0, P1, R12, R34, R10 ;  /* 0x000000220c12a210 */ /* 0x000fc8000791e00a */
[----:B------:R-:W-:Y:S02]  /*28690*/  @!P2 IADD3.X R19, R28, R35, R9, P0, P1 ;  /* 0x000000231c13a210 */ /* 0x000fe400007e2409 */
[----:B0-----:R-:W-:-:S04]  /*286a0*/  @!P3 IADD3 R20, P0, P1, R12, R20, R10 ;  /* 0x000000140c14b210 */ /* 0x001fc8000791e00a */
[----:B------:R-:W-:Y:S02]  /*286b0*/  @!P3 IADD3.X R21, R28, R21, R9, P0, P1 ;  /* 0x000000151c15b210 */ /* 0x000fe400007e2409 */
[----:B------:R-:W-:-:S04]  /*286c0*/  @!P4 IADD3 R13, P0, P1, R3, R12, R10 ;  /* 0x0000000c030dc210 */ /* 0x000fc8000791e00a */
[----:B------:R-:W-:Y:S02]  /*286d0*/  @!P4 IADD3.X R22, R4, R28, R9, P0, P1 ;  /* 0x0000001c0416c210 */ /* 0x000fe400007e2409 */
[----:B------:R-:W-:-:S04]  /*286e0*/  @!P5 IADD3 R17, P0, P1, R3, R12, R10 ;  /* 0x0000000c0311d210 */ /* 0x000fc8000791e00a */
[----:B------:R-:W-:Y:S02]  /*286f0*/  @!P5 IADD3.X R28, R4, R28, R9, P0, P1 ;  /* 0x0000001c041cd210 */ /* 0x000fe400007e2409 */
[----:B-1----:R-:W-:-:S05]  /*28700*/  @!P5 IADD3 R14, P0, R17, R30, RZ ;  /* 0x0000001e110ed210 */ /* 0x002fca0007f1e0ff */
[----:B------:R-:W-:Y:S02]  /*28710*/  @!P5 IMAD.X R15, R28, 0x1, R31, P0 ;  /* 0x000000011c0fd824 */ /* 0x000fe400000e061f */
[----:B------:R-:W-:-:S05]  /*28720*/  FMUL R11, R173, UR33 ;  /* 0x00000021ad0b7c20 */ /* 0x000fca0008400000 */
[----:B------:R-:W-:Y:S01]  /*28730*/  F2FP.SATFINITE.E4M3.F32.PACK_AB_MERGE_C R25, RZ, R11, RZ ;  /* 0x0000000bff19723e */ /* 0x000fe200048070ff */
[----:B----4-:R-:W-:-:S04]  /*28740*/  FMUL R11, R172, UR33 ;  /* 0x00000021ac0b7c20 */ /* 0x010fc80008400000 */
[----:B------:R0:W-:Y:S01]  /*28750*/  @!P2 STG.E.U8 desc[UR38][R18.64+0x98], R25 ;  /* 0x000098191200a986 */ /* 0x0001e2000c101126 */
[----:B------:R-:W-:Y:S01]  /*28760*/  @!P4 IADD3 R12, P2, R13, R26, RZ ;  /* 0x0000001a0d0cc210 */ /* 0x000fe20007f5e0ff */
[----:B---3--:R-:W-:Y:S01]  /*28770*/  FMUL R16, R171, UR33 ;  /* 0x00000021ab107c20 */ /* 0x008fe20008400000 */
[----:B------:R-:W-:-:S03]  /*28780*/  F2FP.SATFINITE.E4M3.F32.PACK_AB_MERGE_C R11, RZ, R11, RZ ;  /* 0x0000000bff0b723e */ /* 0x000fc600048070ff */
[----:B------:R-:W-:Y:S01]  /*28790*/  @!P4 IMAD.X R13, R22, 0x1, R27, P2 ;  /* 0x00000001160dc824 */ /* 0x000fe200010e061b */
[----:B------:R-:W-:Y:S01]  /*287a0*/  F2FP.SATFINITE.E4M3.F32.PACK_AB_MERGE_C R23, RZ, R16, RZ ;  /* 0x00000010ff17723e */ /* 0x000fe200048070ff */
[----:B------:R0:W-:Y:S04]  /*287b0*/  @!P3 STG.E.U8 desc[UR38][R20.64+0x99], R11 ;  /* 0x0000990b1400b986 */ /* 0x0001e8000c101126 */
[----:B------:R0:W-:Y:S01]  /*287c0*/  @!P4 STG.E.U8 desc[UR38][R12.64+0x98], R23 ;  /* 0x000098170c00c986 */ /* 0x0001e2000c101126 */
[----:B--2---:R-:W-:-:S05]  /*287d0*/  FMUL R17, R170, UR33 ;  /* 0x00000021aa117c20 */ /* 0x004fca0008400000 */
[----:B------:R-:W-:-:S05]  /*287e0*/  F2FP.SATFINITE.E4M3.F32.PACK_AB_MERGE_C R17, RZ, R17, RZ ;  /* 0x00000011ff11723e */ /* 0x000fca00048070ff */
[----:B------:R0:W-:Y:S02]  /*287f0*/  @!P5 STG.E.U8 desc[UR38][R14.64+0x99], R17 ;  /* 0x000099110e00d986 */ /* 0x0001e4000c101126 */
.L_x_35:
[----:B------:R-:W-:Y:S05]  /*28800*/  BSYNC B0 ;  /* 0x0000000000007941 */ /* 0x000fea0003800000 */
.L_x_31:
[----:B0-2---:R-:W2:Y:S04]  /*28810*/  LDL.LU R13, [R1+0x408] ;  /* 0x00040800010d7983 */ /* 0x005ea80000300800 */
[----:B------:R-:W2:Y:S01]  /*28820*/  LDL.LU R12, [R1+0x40c] ;  /* 0x00040c00010c7983 */ /* 0x000ea20000300800 */
[----:B------:R-:W-:Y:S01]  /*28830*/  ULDC UR10, c[0x0][0xc] ;  /* 0x00000300000a7ab9 */ /* 0x000fe20000000800 */
[----:B------:R-:W-:Y:S01]  /*28840*/  ULDC UR11, c[0x0][0x10] ;  /* 0x00000400000b7ab9 */ /* 0x000fe20000000800 */
[----:B-----5:R-:W2:Y:S01]  /*28850*/  LDC R11, c[0x0][0x14] ;  /* 0x00000500ff0b7b82 */ /* 0x020ea20000000800 */
[----:B------:R-:W-:Y:S01]  /*28860*/  UIMAD.WIDE.U32 UR10, UR10, UR11, URZ ;  /* 0x0000000b0a0a72a5 */ /* 0x000fe2000f8e003f */
[----:B------:R-:W-:-:S05]  /*28870*/  UMOV UR34, 0xffffffff ;  /* 0xffffffff00227882 */ /* 0x000fca0000000000 */
[----:B--2---:R-:W-:-:S04]  /*28880*/  IMAD.WIDE.U32 R12, R11, UR10, R12 ;  /* 0x0000000a0b0c7c25 */ /* 0x004fc8000f8e000c */
[----:B------:R-:W-:Y:S01]  /*28890*/  IMAD R11, R11, UR11, RZ ;  /* 0x0000000b0b0b7c24 */ /* 0x000fe2000f8e02ff */
[----:B------:R-:W-:Y:S01]  /*288a0*/  ULDC.64 UR10, c[0x0][0x650] ;  /* 0x00019400000a7ab9 */ /* 0x000fe20000000a00 */
[----:B------:R-:W-:Y:S01]  /*288b0*/  IMAD.MOV.U32 R29, RZ, RZ, R12 ;  /* 0x000000ffff1d7224 */ /* 0x000fe200078e000c */
[----:B------:R-:W-:Y:S01]  /*288c0*/  ISETP.GE.U32.AND P0, PT, R12, UR10, PT ;  /* 0x0000000a0c007c0c */ /* 0x000fe2000bf06070 */
[--C-:B------:R-:W-:Y:S01]  /*288d0*/  IMAD.IADD R31, R13, 0x1, R11.reuse ;  /* 0x000000010d1f7824 */ /* 0x100fe200078e020b */
[----:B------:R-:W-:Y:S01]  /*288e0*/  PRMT R11, RZ, 0x7610, R11 ;  /* 0x00007610ff0b7816 */ /* 0x000fe2000000000b */
[----:B------:R-:W-:-:S03]  /*288f0*/  IMAD.MOV.U32 R12, RZ, RZ, -0x1 ;  /* 0xffffffffff0c7424 */ /* 0x000fc600078e00ff */
[----:B------:R0:W-:Y:S01]  /*28900*/  STL [R1+0x408], R31 ;  /* 0x0004081f01007387 */ /* 0x0001e20000100800 */
[----:B------:R-:W-:-:S03]  /*28910*/  ISETP.GE.U32.AND.EX P0, PT, R31, UR11, PT, P0 ;  /* 0x0000000b1f007c0c */ /* 0x000fc6000bf06100 */
[----:B------:R0:W-:Y:S04]  /*28920*/  STL [R1+0x40c], R29 ;  /* 0x00040c1d01007387 */ /* 0x0001e80000100800 */
[----:B------:R0:W-:Y:S06]  /*28930*/  STL [R1+0x404], R12 ;  /* 0x0004040c01007387 */ /* 0x0001ec0000100800 */
[----:B------:R-:W-:Y:S05]  /*28940*/  @P0 BRA `(.L_x_36) ;  /* 0x0000000400780947 */ /* 0x000fea0003800000 */
[----:B------:R-:W2:Y:S01]  /*28950*/  S2R R24, SR_CTAID.X ;  /* 0x0000000000187919 */ /* 0x000ea20000002500 */
[----:B------:R-:W4:Y:S01]  /*28960*/  LDC.64 R18, c[0x0][0x628] ;  /* 0x00018a00ff127b82 */ /* 0x000f220000000a00 */
[----:B------:R-:W-:Y:S01]  /*28970*/  ULDC UR5, c[0x0][0x150] ;  /* 0x0000540000057ab9 */ /* 0x000fe20000000800 */
[----:B------:R-:W-:Y:S01]  /*28980*/  IMAD.MOV.U32 R16, RZ, RZ, R29 ;  /* 0x000000ffff107224 */ /* 0x000fe200078e001d */
[----:B------:R-:W0:Y:S01]  /*28990*/  S2R R26, SR_CTAID.Y ;  /* 0x00000000001a7919 */ /* 0x000e220000002600 */
[----:B------:R-:W-:-:S04]  /*289a0*/  IMAD.MOV.U32 R17, RZ, RZ, R31 ;  /* 0x000000ffff117224 */ /* 0x000fc800078e001f */
[----:B------:R-:W0:Y:S08]  /*289b0*/  LDC R27, c[0x0][0x144] ;  /* 0x00005100ff1b7b82 */ /* 0x000e300000000800 */
[----:B------:R-:W0:Y:S08]  /*289c0*/  LDC R20, c[0x0][0x630] ;  /* 0x00018c00ff147b82 */ /* 0x000e300000000800 */
[----:B-1----:R-:W1:Y:S01]  /*289d0*/  LDC.64 R22, c[0x0][0x620] ;  /* 0x00018800ff167b82 */ /* 0x002e620000000a00 */
[----:B----4-:R-:W-:-:S04]  /*289e0*/  ISETP.NE.U32.AND P0, PT, R18, RZ, PT ;  /* 0x000000ff1200720c */ /* 0x010fc80003f05070 */
[----:B------:R-:W-:Y:S02]  /*289f0*/  ISETP.NE.AND.EX P0, PT, R19, RZ, PT, P0 ;  /* 0x000000ff1300720c */ /* 0x000fe40003f05300 */
[----:B--2---:R-:W-:-:S05]  /*28a00*/  I2FP.F32.U32 R11, R24 ;  /* 0x00000018000b7245 */ /* 0x004fca0000201000 */
[----:B------:R-:W-:-:S04]  /*28a10*/  FMUL R11, R11, UR5 ;  /* 0x000000050b0b7c20 */ /* 0x000fc80008400000 */
[----:B------:R2:W4:Y:S02]  /*28a20*/  F2I.U32.TRUNC.NTZ R25, R11 ;  /* 0x0000000b00197305 */ /* 0x000524000020f000 */
[----:B0-----:R-:W-:Y:S05]  /*28a30*/  @!P0 BRA `(.L_x_37) ;  /* 0x0000000000288947 */ /* 0x001fea0003800000 */
[----:B--2---:R-:W0:Y:S02]  /*28a40*/  LDC R11, c[0x0][0x634] ;  /* 0x00018d00ff0b7b82 */ /* 0x004e240000000800 */
        /* <DEDUP_REMOVED lines=9> */
.L_x_37:
[-CC-:B------:R-:W-:Y:S01]  /*28ae0*/  SHF.R.U64 R35, R16, R20.reuse, R17.reuse ;  /* 0x0000001410237219 */ /* 0x180fe20000001211 */
[----:B------:R-:W0:Y:S01]  /*28af0*/  LDC.64 R32, c[0x0][0x640] ;  /* 0x00019000ff207b82 */ /* 0x000e220000000a00 */
[----:B--2---:R-:W-:Y:S01]  /*28b00*/  SHF.R.U32.HI R11, RZ, R20, R17 ;  /* 0x00000014ff0b7219 */ /* 0x004fe20000011611 */
[----:B------:R-:W-:Y:S01]  /*28b10*/  IMAD.MOV.U32 R12, RZ, RZ, R29 ;  /* 0x000000ffff0c7224 */ /* 0x000fe200078e001d */
[----:B------:R-:W-:Y:S01]  /*28b20*/  IADD3 R15, P0, RZ, -R35, RZ ;  /* 0x80000023ff0f7210 */ /* 0x000fe20007f1e0ff */
[----:B------:R-:W-:Y:S01]  /*28b30*/  IMAD.MOV.U32 R13, RZ, RZ, R31 ;  /* 0x000000ffff0d7224 */ /* 0x000fe200078e001f */
[----:B------:R-:W-:Y:S01]  /*28b40*/  ULDC UR5, c[0x0][0x154] ;  /* 0x0000550000057ab9 */ /* 0x000fe20000000800 */
[----:B----4-:R-:W-:Y:S02]  /*28b50*/  IMAD.MOV R25, RZ, RZ, -R25 ;  /* 0x000000ffff197224 */ /* 0x010fe400078e0a19 */
[----:B------:R-:W2:Y:S01]  /*28b60*/  LDC R16, c[0x0][0x618] ;  /* 0x00018600ff107b82 */ /* 0x000ea20000000800 */
[----:B------:R-:W-:-:S02]  /*28b70*/  IMAD.X R11, RZ, RZ, ~R11, P0 ;  /* 0x000000ffff0b7224 */ /* 0x000fc400000e0e0b */
[----:B-1----:R-:W-:-:S04]  /*28b80*/  IMAD.WIDE.U32 R12, R15, R22, R12 ;  /* 0x000000160f0c7225 */ /* 0x002fc800078e000c */
[----:B------:R-:W-:Y:S01]  /*28b90*/  IMAD R14, R11, R22, RZ ;  /* 0x000000160b0e7224 */ /* 0x000fe200078e02ff */
[----:B------:R-:W1:Y:S01]  /*28ba0*/  LDC R28, c[0x0][0x608] ;  /* 0x00018200ff1c7b82 */ /* 0x000e620000000800 */
[----:B------:R-:W-:Y:S02]  /*28bb0*/  IMAD R25, R27, R25, R24 ;  /* 0x000000191b197224 */ /* 0x000fe400078e0218 */
[----:B------:R-:W-:Y:S02]  /*28bc0*/  IMAD R11, R15, R23, R14 ;  /* 0x000000170f0b7224 */ /* 0x000fe400078e020e */
[----:B------:R-:W-:Y:S02]  /*28bd0*/  IMAD.MOV.U32 R15, RZ, RZ, 0x1 ;  /* 0x00000001ff0f7424 */ /* 0x000fe400078e00ff */
[----:B------:R-:W-:Y:S01]  /*28be0*/  IMAD.IADD R11, R13, 0x1, R11 ;  /* 0x000000010d0b7824 */ /* 0x000fe200078e020b */
[----:B------:R-:W4:Y:S01]  /*28bf0*/  LDC R30, c[0x0][0x658] ;  /* 0x00019600ff1e7b82 */ /* 0x000f220000000800 */
[----:B------:R-:W-:-:S02]  /*28c00*/  I2FP.F32.U32 R13, R26 ;  /* 0x0000001a000d7245 */ /* 0x000fc40000201000 */
[----:B0-----:R-:W-:-:S03]  /*28c10*/  ISETP.NE.U32.AND P0, PT, R32, RZ, PT ;  /* 0x000000ff2000720c */ /* 0x001fc60003f05070 */
[----:B------:R-:W-:Y:S01]  /*28c20*/  FMUL R14, R13, UR5 ;  /* 0x000000050d0e7c20 */ /* 0x000fe20008400000 */
[----:B------:R-:W-:Y:S01]  /*28c30*/  ISETP.NE.AND.EX P0, PT, R33, RZ, PT, P0 ;  /* 0x000000ff2100720c */ /* 0x000fe20003f05300 */
[----:B------:R-:W0:Y:S01]  /*28c40*/  LDC R23, c[0x0][0x148] ;  /* 0x00005200ff177b82 */ /* 0x000e220000000800 */
[-CC-:B--2---:R-:W-:Y:S01]  /*28c50*/  SHF.R.U64 R20, R12, R16.reuse, R11.reuse ;  /* 0x000000100c147219 */ /* 0x184fe2000000120b */
[----:B------:R2:W0:Y:S01]  /*28c60*/  F2I.U32.TRUNC.NTZ R22, R14 ;  /* 0x0000000e00167305 */ /* 0x000422000020f000 */
[----:B------:R-:W-:Y:S01]  /*28c70*/  SHF.R.U32.HI R11, RZ, R16, R11 ;  /* 0x00000010ff0b7219 */ /* 0x000fe2000001160b */
[----:B------:R-:W-:-:S04]  /*28c80*/  IMAD.MOV.U32 R13, RZ, RZ, -0x1 ;  /* 0xffffffffff0d7424 */ /* 0x000fc800078e00ff */
[----:B------:R-:W0:Y:S01]  /*28c90*/  LDC R24, c[0x0][0x600] ;  /* 0x00018000ff187b82 */ /* 0x000e220000000800 */
[-CC-:B-1----:R-:W-:Y:S02]  /*28ca0*/  SHF.R.U64 R18, R20, R28.reuse, R11.reuse ;  /* 0x0000001c14127219 */ /* 0x182fe4000000120b */
[----:B------:R-:W-:-:S05]  /*28cb0*/  SHF.R.U32.HI R11, RZ, R28, R11 ;  /* 0x0000001cff0b7219 */ /* 0x000fca000001160b */
[----:B------:R-:W1:Y:S01]  /*28cc0*/  LDC R29, c[0x0][0x648] ;  /* 0x00019200ff1d7b82 */ /* 0x000e620000000800 */
[-C--:B----4-:R-:W-:Y:S02]  /*28cd0*/  SHF.L.U32 R12, R13, R30.reuse, RZ ;  /* 0x0000001e0d0c7219 */ /* 0x090fe400000006ff */
[-CC-:B------:R-:W-:Y:S02]  /*28ce0*/  SHF.R.U64 R21, R18, R30.reuse, R11.reuse ;  /* 0x0000001e12157219 */ /* 0x180fe4000000120b */
[----:B------:R-:W-:Y:S02]  /*28cf0*/  SHF.R.U32.HI R13, RZ, R30, R11 ;  /* 0x0000001eff0d7219 */ /* 0x000fe4000001160b */
[----:B------:R-:W-:Y:S01]  /*28d00*/  LOP3.LUT R27, RZ, R12, RZ, 0x33, !PT ;  /* 0x0000000cff1b7212 */ /* 0x000fe200078e33ff */
[----:B------:R-:W4:Y:S01]  /*28d10*/  LDC R31, c[0x0][0x638] ;  /* 0x00018e00ff1f7b82 */ /* 0x000f220000000800 */
[----:B------:R-:W-:Y:S01]  /*28d20*/  SHF.L.U32 R30, R15, R30, RZ ;  /* 0x0000001e0f1e7219 */ /* 0x000fe200000006ff */
[----:B------:R-:W-:-:S06]  /*28d30*/  IMAD.MOV.U32 R12, RZ, RZ, R21 ;  /* 0x000000ffff0c7224 */ /* 0x000fcc00078e0015 */
[----:B------:R-:W0:Y:S01]  /*28d40*/  LDC R34, c[0x0][0x610] ;  /* 0x00018400ff227b82 */ /* 0x000e220000000800 */
[----:B--2---:R-:W-:Y:S05]  /*28d50*/  @!P0 BRA `(.L_x_38) ;  /* 0x0000000000288947 */ /* 0x004fea0003800000 */
        /* <DEDUP_REMOVED lines=10> */
.L_x_38:
[----:B------:R-:W2:Y:S01]  /*28e00*/  LDC R14, c[0x0][0x65c] ;  /* 0x00019700ff0e7b82 */ /* 0x000ea20000000800 */
[----:B-1----:R-:W-:Y:S01]  /*28e10*/  SHF.R.U64 R11, R12, R29, R13 ;  /* 0x0000001d0c0b7219 */ /* 0x002fe2000000120d */
[----:B0-----:R-:W-:Y:S01]  /*28e20*/  VIADD R13, R24, 0xffffffff ;  /* 0xffffffff180d7836 */ /* 0x001fe20000000000 */
[----:B------:R-:W-:Y:S01]  /*28e30*/  LOP3.LUT R182, R18, R27, RZ, 0xc0, !PT ;  /* 0x0000001b12b67212 */ /* 0x000fe200078ec0ff */
[----:B------:R-:W-:Y:S01]  /*28e40*/  IMAD.MOV R22, RZ, RZ, -R22 ;  /* 0x000000ffff167224 */ /* 0x000fe200078e0a16 */
[----:B------:R-:W-:Y:S01]  /*28e50*/  R2UR UR34, R35 ;  /* 0x00000000232272ca */ /* 0x000fe200000e0000 */
[----:B------:R-:W-:Y:S01]  /*28e60*/  IMAD.MOV R12, RZ, RZ, -R11 ;  /* 0x000000ffff0c7224 */ /* 0x000fe200078e0a0b */
[----:B------:R-:W-:Y:S01]  /*28e70*/  LOP3.LUT R20, R20, R13, RZ, 0xc0, !PT ;  /* 0x0000000d14147212 */ /* 0x000fe200078ec0ff */
[----:B------:R-:W-:Y:S02]  /*28e80*/  IMAD R182, R30, R11, R182 ;  /* 0x0000000b1eb67224 */ /* 0x000fe400078e02b6 */
[----:B----4-:R-:W-:-:S02]  /*28e90*/  IMAD R11, R12, R31, R21 ;  /* 0x0000001f0c0b7224 */ /* 0x010fc400078e0215 */
[----:B------:R-:W-:Y:S02]  /*28ea0*/  IMAD.MOV.U32 R12, RZ, RZ, 0x1 ;  /* 0x00000001ff0c7424 */ /* 0x000fe400078e00ff */
[----:B------:R-:W-:Y:S01]  /*28eb0*/  IMAD R11, R11, R24, R20 ;  /* 0x000000180b0b7224 */ /* 0x000fe200078e0214 */
[----:B--2---:R-:W-:-:S13]  /*28ec0*/  ISETP.NE.AND P0, PT, R14, 0x1, PT ;  /* 0x000000010e00780c */ /* 0x004fda0003f05270 */
[----:B------:R-:W-:-:S04]  /*28ed0*/  @P0 IMAD R25, R23, R22, R26 ;  /* 0x0000001617190224 */ /* 0x000fc800078e021a */
[----:B------:R-:W-:-:S05]  /*28ee0*/  IMAD R182, R182, R34, R25 ;  /* 0x00000022b6b67224 */ /* 0x000fca00078e0219 */
[----:B------:R-:W-:Y:S02]  /*28ef0*/  SEL R13, R11, R182, !P0 ;  /* 0x000000b60b0d7207 */ /* 0x000fe40004000000 */
[----:B------:R-:W-:Y:S02]  /*28f00*/  SEL R182, R182, R11, !P0 ;  /* 0x0000000bb6b67207 */ /* 0x000fe40004000000 */
[----:B------:R-:W-:Y:S01]  /*28f10*/  PRMT R11, R12, 0x7610, R11 ;  /* 0x000076100c0b7816 */ /* 0x000fe2000000000b */
[----:B------:R2:W-:Y:S06]  /*28f20*/  STL [R1+0x404], R13 ;  /* 0x0004040d01007387 */ /* 0x0005ec0000100800 */
.L_x_36:
[----:B------:R4:W-:Y:S01]  /*28f30*/  STL [R1+0x400], R182 ;  /* 0x000400b601007387 */ /* 0x0009e20000100800 */
[----:B------:R-:W-:Y:S01]  /*28f40*/  LOP3.LUT P0, RZ, R11, 0xff, RZ, 0xc0, !PT ;  /* 0x000000ff0bff7812 */ /* 0x000fe2000780c0ff */
[----:B------:R-:W-:-:S04]  /*28f50*/  UIMAD.WIDE.U32 UR10, UR6, -0x55555555, URZ ;  /* 0xaaaaaaab060a78a5 */ /* 0x000fc8000f8e003f */
[----:B------:R-:W-:-:S04]  /*28f60*/  USHF.R.U32.HI UR10, URZ, 0x2, UR11 ;  /* 0x000000023f0a7899 */ /* 0x000fc8000801160b */
[----:B------:R-:W-:-:S04]  /*28f70*/  UIMAD UR5, UR10, -0x6, UR6 ;  /* 0xfffffffa0a0578a4 */ /* 0x000fc8000f8e0206 */
[----:B----4-:R-:W-:Y:S08]  /*28f80*/  @P0 BRA `(.L_x_39) ;  /* 0xfffffd8000580947 */ /* 0x010ff0000383ffff */
[----:B------:R-:W-:Y:S05]  /*28f90*/  EXIT ;  /* 0x000000000000794d */ /* 0x000fea0003800000 */
.L_x_3:
[----:B------:R-:W2:Y:S01]  /*28fa0*/  LDL R17, [R1+0x40c] ;  /* 0x00040c0001117983 */ /* 0x000ea20000100800 */
[----:B------:R-:W-:-:S03]  /*28fb0*/  ULDC.64 UR4, c[0x0][0x650] ;  /* 0x0001940000047ab9 */ /* 0x000fc60000000a00 */
[----:B------:R-:W3:Y:S01]  /*28fc0*/  LDL R18, [R1+0x408] ;  /* 0x0004080001127983 */ /* 0x000ee20000100800 */
[----:B------:R-:W-:Y:S01]  /*28fd0*/  PRMT R6, RZ, 0x7610, R6 ;  /* 0x00007610ff067816 */ /* 0x000fe20000000006 */
[----:B------:R-:W-:Y:S02]  /*28fe0*/  IMAD.MOV.U32 R5, RZ, RZ, -0x1 ;  /* 0xffffffffff057424 */ /* 0x000fe400078e00ff */
[----:B------:R-:W-:Y:S02]  /*28ff0*/  IMAD.MOV.U32 R4, RZ, RZ, -0x1 ;  /* 0xffffffffff047424 */ /* 0x000fe400078e00ff */
[----:B------:R-:W-:Y:S01]  /*29000*/  IMAD.MOV.U32 R10, RZ, RZ, -0x1 ;  /* 0xffffffffff0a7424 */ /* 0x000fe200078e00ff */
[----:B--2---:R-:W-:-:S04]  /*29010*/  ISETP.GE.U32.AND P0, PT, R17, UR4, PT ;  /* 0x0000000411007c0c */ /* 0x004fc8000bf06070 */
[----:B---3--:R-:W-:-:S13]  /*29020*/  ISETP.GE.U32.AND.EX P0, PT, R18, UR5, PT, P0 ;  /* 0x0000000512007c0c */ /* 0x008fda000bf06100 */
[----:B------:R-:W-:Y:S05]  /*29030*/  @P0 BRA `(.L_x_40) ;  /* 0x0000000400640947 */ /* 0x000fea0003800000 */
        /* <DEDUP_REMOVED lines=18> */
.L_x_41:
[--C-:B------:R-:W-:Y:S01]  /*29160*/  SHF.R.U64 R10, R8, R12, R9.reuse ;  /* 0x0000000c080a7219 */ /* 0x100fe20000001209 */
[----:B------:R-:W-:Y:S01]  /*29170*/  IMAD.MOV.U32 R5, RZ, RZ, R18 ;  /* 0x000000ffff057224 */ /* 0x000fe200078e0012 */
[----:B------:R-:W-:Y:S01]  /*29180*/  I2FP.F32.U32 R6, R2 ;  /* 0x0000000200067245 */ /* 0x000fe20000201000 */
[----:B------:R-:W0:Y:S01]  /*29190*/  LDC R16, c[0x0][0x618] ;  /* 0x00018600ff107b82 */ /* 0x000e220000000800 */
[----:B------:R-:W-:Y:S01]  /*291a0*/  SHF.R.U32.HI R3, RZ, R12, R9 ;  /* 0x0000000cff037219 */ /* 0x000fe20000011609 */
[----:B------:R-:W-:Y:S01]  /*291b0*/  ULDC UR4, c[0x0][0x150] ;  /* 0x0000540000047ab9 */ /* 0x000fe20000000800 */
[----:B------:R-:W-:Y:S01]  /*291c0*/  IADD3 R7, P0, RZ, -R10, RZ ;  /* 0x8000000aff077210 */ /* 0x000fe20007f1e0ff */
[----:B------:R-:W-:Y:S01]  /*291d0*/  FMUL R9, R6, UR4 ;  /* 0x0000000406097c20 */ /* 0x000fe20008400000 */
[----:B------:R-:W-:Y:S01]  /*291e0*/  IMAD.MOV.U32 R4, RZ, RZ, R17 ;  /* 0x000000ffff047224 */ /* 0x000fe200078e0011 */
[----:B------:R-:W-:Y:S02]  /*291f0*/  ULDC UR4, c[0x0][0x154] ;  /* 0x0000550000047ab9 */ /* 0x000fe40000000800 */
[----:B------:R-:W1:Y:S01]  /*29200*/  LDC.64 R18, c[0x0][0x640] ;  /* 0x00019000ff127b82 */ /* 0x000e620000000a00 */
[----:B------:R-:W-:Y:S01]  /*29210*/  IMAD.X R3, RZ, RZ, ~R3, P0 ;  /* 0x000000ffff037224 */ /* 0x000fe200000e0e03 */
[----:B------:R-:W2:Y:S01]  /*29220*/  F2I.U32.TRUNC.NTZ R9, R9 ;  /* 0x0000000900097305 */ /* 0x000ea2000020f000 */
[----:B------:R-:W-:-:S04]  /*29230*/  IMAD.WIDE.U32 R4, R7, R14, R4 ;  /* 0x0000000e07047225 */ /* 0x000fc800078e0004 */
[----:B------:R-:W-:Y:S01]  /*29240*/  IMAD R6, R3, R14, RZ ;  /* 0x0000000e03067224 */ /* 0x000fe200078e02ff */
[----:B------:R-:W3:Y:S03]  /*29250*/  LDC R11, c[0x0][0x144] ;  /* 0x00005100ff0b7b82 */ /* 0x000ee60000000800 */
[----:B------:R-:W-:Y:S02]  /*29260*/  IMAD R3, R7, R15, R6 ;  /* 0x0000000f07037224 */ /* 0x000fe400078e0206 */
[----:B------:R-:W-:Y:S02]  /*29270*/  IMAD.MOV.U32 R6, RZ, RZ, -0x1 ;  /* 0xffffffffff067424 */ /* 0x000fe400078e00ff */
[----:B------:R-:W-:Y:S01]  /*29280*/  IMAD.IADD R3, R5, 0x1, R3 ;  /* 0x0000000105037824 */ /* 0x000fe200078e0203 */
[----:B------:R-:W4:Y:S01]  /*29290*/  LDC R12, c[0x0][0x608] ;  /* 0x00018200ff0c7b82 */ /* 0x000f220000000800 */
[----:B------:R-:W-:-:S03]  /*292a0*/  I2FP.F32.U32 R5, R0 ;  /* 0x0000000000057245 */ /* 0x000fc60000201000 */
[-C--:B0-----:R-:W-:Y:S01]  /*292b0*/  SHF.R.U64 R8, R4, R16.reuse, R3 ;  /* 0x0000001004087219 */ /* 0x081fe20000001203 */
[----:B--2---:R-:W-:Y:S01]  /*292c0*/  IMAD.MOV R4, RZ, RZ, -R9 ;  /* 0x000000ffff047224 */ /* 0x004fe200078e0a09 */
[----:B------:R-:W-:Y:S01]  /*292d0*/  SHF.R.U32.HI R3, RZ, R16, R3 ;  /* 0x00000010ff037219 */ /* 0x000fe20000011603 */
[----:B------:R-:W-:Y:S01]  /*292e0*/  FMUL R5, R5, UR4 ;  /* 0x0000000405057c20 */ /* 0x000fe20008400000 */
[----:B------:R-:W0:Y:S01]  /*292f0*/  LDC R7, c[0x0][0x658] ;  /* 0x00019600ff077b82 */ /* 0x000e220000000800 */
[----:B-1----:R-:W-:-:S04]  /*29300*/  ISETP.NE.U32.AND P0, PT, R18, RZ, PT ;  /* 0x000000ff1200720c */ /* 0x002fc80003f05070 */
[----:B------:R-:W-:-:S03]  /*29310*/  ISETP.NE.AND.EX P0, PT, R19, RZ, PT, P0 ;  /* 0x000000ff1300720c */ /* 0x000fc60003f05300 */
[----:B------:R-:W1:Y:S01]  /*29320*/  LDC R15, c[0x0][0x148] ;  /* 0x00005200ff0f7b82 */ /* 0x000e620000000800 */
[----:B---3--:R-:W-:Y:S02]  /*29330*/  IMAD R17, R11, R4, R2 ;  /* 0x000000040b117224 */ /* 0x008fe400078e0202 */
[----:B------:R-:W-:-:S05]  /*29340*/  IMAD.MOV.U32 R4, RZ, RZ, 0x1 ;  /* 0x00000001ff047424 */ /* 0x000fca00078e00ff */
[----:B------:R-:W2:Y:S01]  /*29350*/  LDC R14, c[0x0][0x600] ;  /* 0x00018000ff0e7b82 */ /* 0x000ea20000000800 */
[-CC-:B----4-:R-:W-:Y:S02]  /*29360*/  SHF.R.U64 R11, R8, R12.reuse, R3.reuse ;  /* 0x0000000c080b7219 */ /* 0x190fe40000001203 */
[----:B------:R-:W-:Y:S02]  /*29370*/  SHF.R.U32.HI R2, RZ, R12, R3 ;  /* 0x0000000cff027219 */ /* 0x000fe40000011603 */
[----:B------:R3:W4:Y:S03]  /*29380*/  F2I.U32.TRUNC.NTZ R12, R5 ;  /* 0x00000005000c7305 */ /* 0x000726000020f000 */
[----:B------:R-:W1:Y:S01]  /*29390*/  LDC R20, c[0x0][0x648] ;  /* 0x00019200ff147b82 */ /* 0x000e620000000800 */
[-C--:B0-----:R-:W-:Y:S02]  /*293a0*/  SHF.R.U64 R13, R11, R7.reuse, R2 ;  /* 0x000000070b0d7219 */ /* 0x081fe40000001202 */
[----:B------:R-:W-:-:S02]  /*293b0*/  SHF.L.U32 R6, R6, R7, RZ ;  /* 0x0000000706067219 */ /* 0x000fc400000006ff */
[-C--:B------:R-:W-:Y:S01]  /*293c0*/  SHF.R.U32.HI R3, RZ, R7.reuse, R2 ;  /* 0x00000007ff037219 */ /* 0x080fe20000011602 */
[----:B------:R-:W-:Y:S01]  /*293d0*/  IMAD.MOV.U32 R2, RZ, RZ, R13 ;  /* 0x000000ffff027224 */ /* 0x000fe200078e000d */
[----:B------:R-:W-:Y:S01]  /*293e0*/  SHF.L.U32 R16, R4, R7, RZ ;  /* 0x0000000704107219 */ /* 0x000fe200000006ff */
[----:B------:R-:W0:Y:S01]  /*293f0*/  LDC R21, c[0x0][0x638] ;  /* 0x00018e00ff157b82 */ /* 0x000e220000000800 */
[----:B------:R-:W-:-:S07]  /*29400*/  LOP3.LUT R22, RZ, R6, RZ, 0x33, !PT ;  /* 0x00000006ff167212 */ /* 0x000fce00078e33ff */
[----:B------:R-:W0:Y:S01]  /*29410*/  LDC R23, c[0x0][0x610] ;  /* 0x00018400ff177b82 */ /* 0x000e220000000800 */
[----:B---34-:R-:W-:Y:S05]  /*29420*/  @!P0 BRA `(.L_x_42) ;  /* 0x0000000000288947 */ /* 0x018fea0003800000 */
[----:B------:R-:W3:Y:S02]  /*29430*/  LDC R2, c[0x0][0x64c] ;  /* 0x00019300ff027b82 */ /* 0x000ee40000000800 */
[----:B---3--:R-:W-:-:S05]  /*29440*/  IADD3 R7, P0, R13, R2, RZ ;  /* 0x000000020d077210 */ /* 0x008fca0007f1e0ff */
        /* <DEDUP_REMOVED lines=8> */
.L_x_42:
[----:B------:R-:W3:Y:S01]  /*294d0*/  LDC R4, c[0x0][0x65c] ;  /* 0x00019700ff047b82 */ /* 0x000ee20000000800 */
[----:B-1----:R-:W-:Y:S01]  /*294e0*/  SHF.R.U64 R3, R2, R20, R3 ;  /* 0x0000001402037219 */ /* 0x002fe20000001203 */
[----:B--2---:R-:W-:Y:S01]  /*294f0*/  VIADD R5, R14, 0xffffffff ;  /* 0xffffffff0e057836 */ /* 0x004fe20000000000 */
[----:B------:R-:W-:Y:S01]  /*29500*/  LOP3.LUT R2, R11, R22, RZ, 0xc0, !PT ;  /* 0x000000160b027212 */ /* 0x000fe200078ec0ff */
[----:B------:R-:W-:Y:S02]  /*29510*/  IMAD.MOV R12, RZ, RZ, -R12 ;  /* 0x000000ffff0c7224 */ /* 0x000fe400078e0a0c */
[----:B------:R-:W-:Y:S02]  /*29520*/  IMAD.MOV.U32 R6, RZ, RZ, 0x1 ;  /* 0x00000001ff067424 */ /* 0x000fe400078e00ff */
[----:B------:R-:W-:Y:S01]  /*29530*/  IMAD R2, R16, R3, R2 ;  /* 0x0000000310027224 */ /* 0x000fe200078e0202 */
[----:B---3--:R-:W-:Y:S01]  /*29540*/  ISETP.NE.AND P0, PT, R4, 0x1, PT ;  /* 0x000000010400780c */ /* 0x008fe20003f05270 */
[----:B------:R-:W-:Y:S01]  /*29550*/  IMAD.MOV R4, RZ, RZ, -R3 ;  /* 0x000000ffff047224 */ /* 0x000fe200078e0a03 */
[----:B------:R-:W-:-:S11]  /*29560*/  LOP3.LUT R3, R8, R5, RZ, 0xc0, !PT ;  /* 0x0000000508037212 */ /* 0x000fd600078ec0ff */
[----:B------:R-:W-:Y:S02]  /*29570*/  @P0 IMAD R17, R15, R12, R0 ;  /* 0x0000000c0f110224 */ /* 0x000fe400078e0200 */
[----:B0-----:R-:W-:Y:S02]  /*29580*/  IMAD R0, R4, R21, R13 ;  /* 0x0000001504007224 */ /* 0x001fe400078e020d */
[----:B------:R-:W-:Y:S02]  /*29590*/  IMAD R5, R2, R23, R17 ;  /* 0x0000001702057224 */ /* 0x000fe400078e0211 */
[----:B------:R-:W-:-:S05]  /*295a0*/  IMAD R0, R0, R14, R3 ;  /* 0x0000000e00007224 */ /* 0x000fca00078e0203 */
[----:B------:R-:W-:Y:S02]  /*295b0*/  SEL R4, R0, R5, !P0 ;  /* 0x0000000500047207 */ /* 0x000fe40004000000 */
[----:B------:R-:W-:-:S07]  /*295c0*/  SEL R5, R5, R0, !P0 ;  /* 0x0000000005057207 */ /* 0x000fce0004000000 */
.L_x_40:
[----:B------:R-:W-:-:S08]  /*295d0*/  NOP ;  /* 0x0000000000007918 */ /* 0x000fd00000000000 */
[----:B------:R-:W0:-:S00]  /*295e0*/  USETMAXREG.DEALLOC.CTAPOOL 0x18 ;  /* 0x00000018000079c8 */ /* 0x000e0000080e0500 */
[----:B------:R-:W-:-:S13]  /*295f0*/  ISETP.NE.AND P0, PT, RZ, UR6, PT ;  /* 0x00000006ff007c0c */ /* 0x000fda000bf05270 */
[----:B------:R-:W-:Y:S05]  /*29600*/  @P0 EXIT ;  /* 0x000000000000094d */ /* 0x000fea0003800000 */
[----:B0-----:R-:W-:Y:S01]  /*29610*/  LOP3.LUT P0, RZ, R6, 0xff, RZ, 0xc0, !PT ;  /* 0x000000ff06ff7812 */ /* 0x001fe2000780c0ff */
[----:B------:R-:W-:Y:S02]  /*29620*/  IMAD.MOV.U32 R6, RZ, RZ, 0x1 ;  /* 0x00000001ff067424 */ /* 0x000fe400078e00ff */
[----:B------:R-:W-:-:S10]  /*29630*/  IMAD.MOV.U32 R7, RZ, RZ, RZ ;  /* 0x000000ffff077224 */ /* 0x000fd400078e00ff */
[----:B------:R-:W-:Y:S05]  /*29640*/  @!P0 BRA `(.L_x_43) ;  /* 0x0000000c00508947 */ /* 0x000fea0003800000 */
[----:B------:R-:W0:Y:S01]  /*29650*/  LDC R0, c[0x0][0x28c] ;  /* 0x0000a300ff007b82 */ /* 0x000e220000000800 */
[----:B------:R-:W1:Y:S01]  /*29660*/  S2R R2, SR_TID.X ;  /* 0x0000000000027919 */ /* 0x000e620000002100 */
[----:B------:R-:W-:Y:S01]  /*29670*/  ULDC UR8, c[0x0][0xc] ;  /* 0x0000030000087ab9 */ /* 0x000fe20000000800 */
[----:B------:R-:W-:Y:S01]  /*29680*/  ULDC UR9, c[0x0][0x10] ;  /* 0x0000040000097ab9 */ /* 0x000fe20000000800 */
[----:B------:R-:W-:Y:S01]  /*29690*/  ULDC UR5, c[0x0][0x658] ;  /* 0x0001960000057ab9 */ /* 0x000fe20000000800 */
[----:B------:R-:W-:Y:S01]  /*296a0*/  UMOV UR6, 0xffffffff ;  /* 0xffffffff00067882 */ /* 0x000fe20000000000 */
[----:B------:R-:W-:Y:S01]  /*296b0*/  UMOV UR10, 0x1 ;  /* 0x00000001000a7882 */ /* 0x000fe20000000000 */
[----:B------:R-:W-:Y:S01]  /*296c0*/  UIMAD.WIDE.U32 UR8, UR8, UR9, URZ ;  /* 0x00000009080872a5 */ /* 0x000fe2000f8e003f */
[----:B------:R-:W-:Y:S01]  /*296d0*/  BSSY B0, `(.L_x_43) ;  /* 0x00000cb000007945 */ /* 0x000fe20003800000 */
[----:B------:R-:W-:Y:S01]  /*296e0*/  USHF.L.U32 UR6, UR6, UR5, URZ ;  /* 0x0000000506067299 */ /* 0x000fe2000800063f */
[----:B------:R-:W-:Y:S01]  /*296f0*/  IMAD.MOV.U32 R9, RZ, RZ, 0x1 ;  /* 0x00000001ff097424 */ /* 0x000fe200078e00ff */
[----:B------:R-:W-:Y:S01]  /*29700*/  USHF.L.U32 UR19, UR10, UR5, URZ ;  /* 0x000000050a137299 */ /* 0x000fe2000800063f */
[----:B------:R-:W-:Y:S01]  /*29710*/  IMAD.MOV.U32 R6, RZ, RZ, 0x1 ;  /* 0x00000001ff067424 */ /* 0x000fe200078e00ff */
[----:B------:R-:W-:Y:S01]  /*29720*/  ULDC UR4, c[0x0][0x600] ;  /* 0x0001800000047ab9 */ /* 0x000fe20000000800 */
[----:B------:R-:W-:Y:S01]  /*29730*/  ULDC UR5, c[0x0][0x14] ;  /* 0x0000050000057ab9 */ /* 0x000fe20000000800 */
[----:B------:R-:W-:Y:S01]  /*29740*/  IMAD.MOV.U32 R7, RZ, RZ, RZ ;  /* 0x000000ffff077224 */ /* 0x000fe200078e00ff */
[----:B------:R-:W-:-:S02]  /*29750*/  UIMAD.WIDE.U32 UR22, UR8, UR5, URZ ;  /* 0x00000005081672a5 */ /* 0x000fc4000f8e003f */
[----:B------:R-:W-:Y:S02]  /*29760*/  UIMAD UR13, UR9, UR5, URZ ;  /* 0x00000005090d72a4 */ /* 0x000fe4000f8e023f */
[----:B------:R-:W-:Y:S02]  /*29770*/  ULOP3.LUT UR21, UR7, 0x2, URZ, 0xfc, !UPT ;  /* 0x0000000207157892 */ /* 0x000fe4000f8efc3f */
[----:B------:R-:W-:Y:S01]  /*29780*/  UIADD3 UR4, UR4, -0x1, URZ ;  /* 0xffffffff04047890 */ /* 0x000fe2000fffe03f */
[----:B0-----:R-:W-:Y:S01]  /*29790*/  VIADD R0, R0, 0x3f ;  /* 0x0000003f00007836 */ /* 0x001fe20000000000 */
[----:B------:R-:W-:Y:S02]  /*297a0*/  ULOP3.LUT UR18, URZ, UR6, URZ, 0x33, !UPT ;  /* 0x000000063f127292 */ /* 0x000fe4000f8e333f */
[----:B------:R-:W-:Y:S02]  /*297b0*/  UIADD3 UR13, UR23, UR13, URZ ;  /* 0x0000000d170d7290 */ /* 0x000fe4000fffe03f */
[----:B------:R-:W-:Y:S01]  /*297c0*/  SHF.R.S32.HI R3, RZ, 0x1f, R0 ;  /* 0x0000001fff037819 */ /* 0x000fe20000011400 */
[----:B------:R-:W-:-:S03]  /*297d0*/  ULDC.64 UR24, c[0x0][0x198] ;  /* 0x0000660000187ab9 */ /* 0x000fc60000000a00 */
[----:B------:R-:W-:Y:S02]  /*297e0*/  LEA.HI R0, R3, R0, RZ, 0x6 ;  /* 0x0000000003007211 */ /* 0x000fe400078f30ff */
[C---:B-1----:R-:W-:Y:S02]  /*297f0*/  LOP3.LUT P2, RZ, R2.reuse, 0x7f, RZ, 0xc0, !PT ;  /* 0x0000007f02ff7812 */ /* 0x042fe4000784c0ff */
[----:B------:R-:W-:Y:S02]  /*29800*/  SHF.R.S32.HI R0, RZ, 0x6, R0 ;  /* 0x00000006ff007819 */ /* 0x000fe40000011400 */
[----:B------:R-:W-:-:S03]  /*29810*/  LOP3.LUT P0, RZ, R2, 0x1f, RZ, 0xc0, !PT ;  /* 0x0000001f02ff7812 */ /* 0x000fc6000780c0ff */
[----:B------:R-:W-:Y:S01]  /*29820*/  VIADD R14, R0, 0x1 ;  /* 0x00000001000e7836 */ /* 0x000fe20000000000 */
[----:B------:R-:W-:-:S13]  /*29830*/  PLOP3.LUT P0, PT, P0, P2, PT, 0x8a, 0x0 ;  /* 0x000000000000781c */ /* 0x000fda0000705172 */
.L_x_55:
[----:B------:R-:W-:-:S03]  /*29840*/  UMOV UR5, 0xffffffff ;  /* 0xffffffff00057882 */ /* 0x000fc60000000000 */
[----:B------:R-:W-:Y:S05]  /*29850*/  BRA.DIV UR5, `(.L_x_44) ;  /* 0x0000001205107947 */ /* 0x000fea000b800000 */
[----:B------:R-:W-:-:S13]  /*29860*/  ELECT P1, URZ, PT ;  /* 0x00000000003f782f */ /* 0x000fda0003820000 */
.L_x_68:
[----:B------:R-:W0:Y:S01]  /*29870*/  LDC R2, c[0x0][0x28c] ;  /* 0x0000a300ff027b82 */ /* 0x000e220000000800 */
[----:B------:R-:W-:Y:S01]  /*29880*/  BSSY B1, `(.L_x_45) ;  /* 0x0000037000017945 */ /* 0x000fe20003800000 */
[----:B0-----:R-:W-:-:S13]  /*29890*/  ISETP.LT.OR P1, PT, R2, 0x1, !P1 ;  /* 0x000000010200780c */ /* 0x001fda0004f21670 */
[----:B------:R-:W-:Y:S05]  /*298a0*/  @P1 BRA `(.L_x_46) ;  /* 0x0000000000d01947 */ /* 0x000fea0003800000 */
[----:B------:R-:W-:Y:S02]  /*298b0*/  IMAD R4, R4, 0xa0, RZ ;  /* 0x000000a004047824 */ /* 0x000fe400078e02ff */
[----:B------:R-:W-:Y:S02]  /*298c0*/  IMAD R5, R5, 0x180, RZ ;  /* 0x0000018005057824 */ /* 0x000fe400078e02ff */
[----:B------:R-:W-:Y:S02]  /*298d0*/  IMAD.MOV.U32 R13, RZ, RZ, RZ ;  /* 0x000000ffff0d7224 */ /* 0x000fe400078e00ff */
[----:B------:R-:W-:Y:S02]  /*298e0*/  IMAD.MOV.U32 R2, RZ, RZ, R14 ;  /* 0x000000ffff027224 */ /* 0x000fe400078e000e */
[----:B------:R-:W-:Y:S02]  /*298f0*/  IMAD.MOV.U32 R3, RZ, RZ, R6 ;  /* 0x000000ffff037224 */ /* 0x000fe400078e0006 */
[----:B------:R-:W-:-:S07]  /*29900*/  IMAD.MOV.U32 R8, RZ, RZ, R7 ;  /* 0x000000ffff087224 */ /* 0x000fce00078e0007 */
.L_x_50:
[----:B------:R-:W0:Y:S01]  /*29910*/  S2R R12, SR_CgaCtaId ;  /* 0x00000000000c7919 */ /* 0x000e220000008800 */
[----:B------:R-:W-:-:S04]  /*29920*/  MOV R11, 0x400 ;  /* 0x00000400000b7802 */ /* 0x000fc80000000f00 */
[----:B0-----:R-:W-:Y:S02]  /*29930*/  LEA R15, R12, R11, 0x18 ;  /* 0x0000000b0c0f7211 */ /* 0x001fe400078ec0ff */
[----:B------:R-:W-:Y:S01]  /*29940*/  SHF.L.U32 R11, R3, 0x1f, RZ ;  /* 0x0000001f030b7819 */ /* 0x000fe200000006ff */
[----:B------:R-:W0:Y:S02]  /*29950*/  @!P2 LDC R12, c[0x0][0x500] ;  /* 0x00014000ff0cab82 */ /* 0x000e240000000800 */
[----:B------:R-:W-:-:S04]  /*29960*/  IMAD R16, R8, 0x8, R15 ;  /* 0x0000000808107824 */ /* 0x000fc800078e020f */
[----:B------:R-:W1:Y:S02]  /*29970*/  SYNCS.PHASECHK.TRANS64.TRYWAIT P1, [R16+URZ+0x30], R11 ;  /* 0x0000300b100075a7 */ /* 0x000e64000802017f */
[----:B-1----:R-:W-:Y:S05]  /*29980*/  @!P1 BRA `(.L_x_47) ;  /* 0x0000000c00e49947 */ /* 0x002fea0003800000 */
.L_x_69:
[----:B------:R-:W-:Y:S01]  /*29990*/  UPRMT UR5, UR21, 0x9910, URZ ;  /* 0x0000991015057896 */ /* 0x000fe2000800003f */
[----:B0-----:R0:W-:Y:S03]  /*299a0*/  @!P2 SYNCS.ARRIVE.TRANS64 RZ, [R16+URZ], R12 ;  /* 0x0000000c10ffa9a7 */ /* 0x0011e6000800003f */
[----:B------:R-:W-:-:S06]  /*299b0*/  UISETP.NE.AND UP0, UPT, UR5, 0x2, UPT ;  /* 0x000000020500788c */ /* 0x000fcc000bf05270 */
[----:B------:R-:W-:-:S13]  /*299c0*/  PLOP3.LUT P1, PT, PT, PT, UP0, 0x80, 0x0 ;  /* 0x000000000000781c */ /* 0x000fda0003f2f008 */
[----:B0-----:R-:W-:Y:S05]  /*299d0*/  @P1 BRA `(.L_x_48) ;  /* 0x0000000000041947 */ /* 0x001fea0003800000 */
[----:B------:R-:W-:Y:S01]  /*299e0*/  BPT.TRAP 0x1 ;  /* 0x000000040000795c */ /* 0x000fe20000300000 */
.L_x_48:
[----:B------:R-:W-:Y:S05]  /*299f0*/  @P0 BRA `(.L_x_49) ;  /* 0x0000000000040947 */ /* 0x000fea0003800000 */
[----:B------:R-:W-:Y:S01]  /*29a00*/  BPT.TRAP 0x1 ;  /* 0x000000040000795c */ /* 0x000fe20000300000 */
.L_x_49:
[--C-:B-1----:R-:W-:Y:S01]  /*29a10*/  IMAD R11, R8, 0x6000, R15.reuse ;  /* 0x00006000080b7824 */ /* 0x102fe200078e020f */
[----:B------:R-:W-:Y:S01]  /*29a20*/  R2UR UR9, R16 ;  /* 0x00000000100972ca */ /* 0x000fe200000e0000 */
[----:B------:R-:W-:Y:S01]  /*29a30*/  IMAD R15, R8, 0x2800, R15 ;  /* 0x00002800080f7824 */ /* 0x000fe200078e020f */
[----:B------:R-:W-:Y:S01]  /*29a40*/  UIADD3 UR14, UP0, UR24, 0xf0, URZ ;  /* 0x000000f0180e7890 */ /* 0x000fe2000ff1e03f */
[----:B------:R-:W-:Y:S01]  /*29a50*/  VIADD R2, R2, 0xffffffff ;  /* 0xffffffff02027836 */ /* 0x000fe20000000000 */
[----:B------:R-:W-:Y:S01]  /*29a60*/  R2UR UR5, R11 ;  /* 0x000000000b0572ca */ /* 0x000fe200000e0000 */
[----:B------:R-:W-:Y:S01]  /*29a70*/  UIADD3 UR26, UP1, UR24, 0x1f0, URZ ;  /* 0x000001f0181a7890 */ /* 0x000fe2000ff3e03f */
[----:B------:R-:W-:Y:S01]  /*29a80*/  R2UR UR6, R15 ;  /* 0x000000000f0672ca */ /* 0x000fe200000e0000 */
[----:B------:R-:W-:Y:S01]  /*29a90*/  UIADD3.X UR15, URZ, UR25, URZ, UP0, !UPT ;  /* 0x000000193f0f7290 */ /* 0x000fe200087fe43f */
[----:B------:R-:W-:Y:S01]  /*29aa0*/  R2UR UR11, R5 ;  /* 0x00000000050b72ca */ /* 0x000fe200000e0000 */
[----:B------:R-:W-:Y:S01]  /*29ab0*/  VIADD R8, R8, 0x1 ;  /* 0x0000000108087836 */ /* 0x000fe20000000000 */
[C---:B------:R-:W-:Y:S01]  /*29ac0*/  R2UR UR10, R13.reuse ;  /* 0x000000000d0a72ca */ /* 0x040fe200000e0000 */
[----:B------:R-:W-:Y:S01]  /*29ad0*/  UIADD3.X UR27, URZ, UR25, URZ, UP1, !UPT ;  /* 0x000000193f1b7290 */ /* 0x000fe20008ffe43f */
[----:B------:R-:W-:Y:S01]  /*29ae0*/  R2UR UR12, R10 ;  /* 0x000000000a0c72ca */ /* 0x000fe200000e0000 */
[----:B------:R-:W-:Y:S01]  /*29af0*/  UMOV UR16, 0x0 ;  /* 0x0000000000107882 */ /* 0x000fe20000000000 */
[----:B------:R-:W-:Y:S01]  /*29b00*/  R2UR UR20, R4 ;  /* 0x00000000041472ca */ /* 0x000fe200000e0000 */
[----:B------:R-:W-:Y:S01]  /*29b10*/  UMOV UR17, 0x10000000 ;  /* 0x1000000000117882 */ /* 0x000fe20000000000 */
[----:B------:R-:W-:Y:S01]  /*29b20*/  ISETP.GT.AND P3, PT, R2, 0x1, PT ;  /* 0x000000010200780c */ /* 0x000fe20003f64270 */
[----:B------:R-:W-:Y:S01]  /*29b30*/  UIADD3 UR8, UR5, 0x180, URZ ;  /* 0x0000018005087890 */ /* 0x000fe2000fffe03f */
[----:B------:R-:W-:Y:S01]  /*29b40*/  ISETP.NE.AND P1, PT, R8, 0x6, PT ;  /* 0x000000060800780c */ /* 0x000fe20003f25270 */
[----:B------:R-:W-:Y:S01]  /*29b50*/  UIADD3 UR6, UR6, 0x24180, URZ ;  /* 0x0002418006067890 */ /* 0x000fe2000fffe03f */
[----:B------:R-:W-:-:S02]  /*29b60*/  VIADD R13, R13, 0x40 ;  /* 0x000000400d0d7836 */ /* 0x000fc40000000000 */
[----:B------:R-:W-:Y:S02]  /*29b70*/  SEL R12, RZ, 0x1, P1 ;  /* 0x00000001ff0c7807 */ /* 0x000fe40000800000 */
[----:B------:R-:W-:Y:S02]  /*29b80*/  SEL R8, R8, RZ, P1 ;  /* 0x000000ff08087207 */ /* 0x000fe40000800000 */
[----:B------:R0:W-:Y:S01]  /*29b90*/  UTMALDG.3D [UR8], [UR14], desc[UR16] ;  /* 0x000010080e0075b4 */ /* 0x0001e20008011000 */
[----:B------:R-:W-:Y:S01]  /*29ba0*/  LOP3.LUT R3, R3, R12, RZ, 0x3c, !PT ;  /* 0x0000000c03037212 */ /* 0x000fe200078e3cff */
[----:B0-----:R-:W-:Y:S01]  /*29bb0*/  UMOV UR8, UR6 ;  /* 0x0000000600087c82 */ /* 0x001fe20008000000 */
[----:B------:R-:W-:Y:S02]  /*29bc0*/  UMOV UR11, UR20 ;  /* 0x00000014000b7c82 */ /* 0x000fe40008000000 */
[----:B------:R0:W-:Y:S02]  /*29bd0*/  UTMALDG.3D [UR8], [UR26], desc[UR16] ;  /* 0x000010081a0075b4 */ /* 0x0001e40008011000 */
[----:B0-----:R-:W-:Y:S05]  /*29be0*/  @P3 BRA `(.L_x_50) ;  /* 0xfffffffc00483947 */ /* 0x001fea000383ffff */
.L_x_46:
[----:B------:R-:W-:Y:S05]  /*29bf0*/  BSYNC B1 ;  /* 0x0000000000017941 */ /* 0x000fea0003800000 */
.L_x_45:
[----:B------:R-:W2:Y:S01]  /*29c00*/  LDL.LU R16, [R1+0x408] ;  /* 0x0004080001107983 */ /* 0x000ea20000300800 */
[----:B------:R-:W-:Y:S01]  /*29c10*/  LOP3.LUT P1, RZ, R9, 0xff, RZ, 0xc0, !PT ;  /* 0x000000ff09ff7812 */ /* 0x000fe2000782c0ff */
[C---:B------:R-:W-:Y:S01]  /*29c20*/  IMAD.IADD R4, R0.reuse, 0x1, R7 ;  /* 0x0000000100047824 */ /* 0x040fe200078e0207 */
[----:B------:R-:W-:Y:S01]  /*29c30*/  ULDC.64 UR8, c[0x0][0x650] ;  /* 0x0001940000087ab9 */ /* 0x000fe20000000a00 */
[----:B------:R-:W3:Y:S01]  /*29c40*/  LDL.LU R15, [R1+0x40c] ;  /* 0x00040c00010f7983 */ /* 0x000ee20000300800 */
[----:B------:R-:W-:Y:S01]  /*29c50*/  ISETP.GE.U32.AND P3, PT, R0, 0x6, PT ;  /* 0x000000060000780c */ /* 0x000fe20003f66070 */
[----:B------:R-:W-:Y:S01]  /*29c60*/  BSSY B1, `(.L_x_51) ;  /* 0x000006f000017945 */ /* 0x000fe20003800000 */
[----:B------:R-:W-:Y:S01]  /*29c70*/  IMAD.MOV.U32 R10, RZ, RZ, -0x1 ;  /* 0xffffffffff0a7424 */ /* 0x000fe200078e00ff */
[----:B------:R-:W-:-:S06]  /*29c80*/  PRMT R9, RZ, 0x7610, R9 ;  /* 0x00007610ff097816 */ /* 0x000fcc0000000009 */
[----:B------:R-:W0:Y:S01]  /*29c90*/  @P1 S2R R3, SR_CgaCtaId ;  /* 0x0000000000031919 */ /* 0x000e220000008800 */
[----:B------:R-:W-:-:S04]  /*29ca0*/  @P1 MOV R2, 0x400 ;  /* 0x0000040000021802 */ /* 0x000fc80000000f00 */
[----:B0-----:R-:W-:-:S04]  /*29cb0*/  @P1 LEA R2, R3, R2, 0x18 ;  /* 0x0000000203021211 */ /* 0x001fc800078ec0ff */
[----:B------:R0:W-:Y:S01]  /*29cc0*/  @P1 SYNCS.ARRIVE.TRANS64.A1T0 RZ, [R2+URZ+0x78], RZ ;  /* 0x000078ff02ff19a7 */ /* 0x0001e2000810003f */
[----:B------:R-:W-:-:S04]  /*29cd0*/  ISETP.GT.U32.AND P1, PT, R4, 0x5, PT ;  /* 0x000000050400780c */ /* 0x000fc80003f24070 */
[----:B------:R-:W-:Y:S01]  /*29ce0*/  ISETP.LT.U32.AND P1, PT, R0, 0x6, P1 ;  /* 0x000000060000780c */ /* 0x000fe20000f21070 */
[----:B0-----:R-:W-:-:S05]  /*29cf0*/  IMAD.WIDE.U32 R2, R4, -0x55555555, RZ ;  /* 0xaaaaaaab04027825 */ /* 0x001fca00078e00ff */
[----:B------:R-:W-:Y:S02]  /*29d00*/  SHF.R.U32.HI R5, RZ, 0x2, R3 ;  /* 0x00000002ff057819 */ /* 0x000fe40000011603 */
[----:B------:R-:W-:Y:S02]  /*29d10*/  SEL R3, RZ, 0x1, !P1 ;  /* 0x00000001ff037807 */ /* 0x000fe40004800000 */
[----:B------:R-:W-:Y:S01]  /*29d20*/  PRMT R2, RZ, 0x7610, R2 ;  /* 0x00007610ff027816 */ /* 0x000fe20000000002 */
[----:B------:R-:W-:Y:S01]  /*29d30*/  IMAD R7, R5, -0x6, R4 ;  /* 0xfffffffa05077824 */ /* 0x000fe200078e0204 */
[----:B------:R-:W-:Y:S01]  /*29d40*/  LOP3.LUT R6, R6, R3, RZ, 0x3c, !PT ;  /* 0x0000000306067212 */ /* 0x000fe200078e3cff */
[----:B------:R-:W-:-:S03]  /*29d50*/  IMAD.MOV.U32 R4, RZ, RZ, -0x1 ;  /* 0xffffffffff047424 */ /* 0x000fc600078e00ff */
[----:B------:R-:W-:Y:S01]  /*29d60*/  @P3 LOP3.LUT R6, R6, 0x1, R5, 0x78, !PT ;  /* 0x0000000106063812 */ /* 0x000fe200078e7805 */
[----:B------:R-:W-:Y:S01]  /*29d70*/  IMAD.MOV.U32 R5, RZ, RZ, -0x1 ;  /* 0xffffffffff057424 */ /* 0x000fe200078e00ff */
[----:B---3--:R-:W-:-:S04]  /*29d80*/  IADD3 R15, P1, R15, UR22, RZ ;  /* 0x000000160f0f7c10 */ /* 0x008fc8000ff3e0ff */
[----:B--2---:R-:W-:Y:S01]  /*29d90*/  IADD3.X R16, R16, UR13, RZ, P1, !PT ;  /* 0x0000000d10107c10 */ /* 0x004fe20008ffe4ff */
[----:B------:R0:W-:Y:S01]  /*29da0*/  STL [R1+0x40c], R15 ;  /* 0x00040c0f01007387 */ /* 0x0001e20000100800 */
[----:B------:R-:W-:-:S03]  /*29db0*/  ISETP.GE.U32.AND P1, PT, R15, UR8, PT ;  /* 0x000000080f007c0c */ /* 0x000fc6000bf26070 */
[----:B------:R0:W-:Y:S01]  /*29dc0*/  STL [R1+0x408], R16 ;  /* 0x0004081001007387 */ /* 0x0001e20000100800 */
[----:B------:R-:W-:-:S13]  /*29dd0*/  ISETP.GE.U32.AND.EX P1, PT, R16, UR9, PT, P1 ;  /* 0x0000000910007c0c */ /* 0x000fda000bf26110 */
[----:B0-----:R-:W-:Y:S05]  /*29de0*/  @P1 BRA `(.L_x_52) ;  /* 0x0000000400581947 */ /* 0x001fea0003800000 */
[----:B------:R-:W0:Y:S01]  /*29df0*/  S2R R8, SR_CTAID.X ;  /* 0x0000000000087919 */ /* 0x000e220000002500 */
[----:B------:R-:W1:Y:S01]  /*29e00*/  LDC R11, c[0x0][0x65c] ;  /* 0x00019700ff0b7b82 */ /* 0x000e620000000800 */
[----:B------:R-:W-:Y:S01]  /*29e10*/  ULDC UR5, c[0x0][0x150] ;  /* 0x0000540000057ab9 */ /* 0x000fe20000000800 */
[----:B------:R-:W-:Y:S01]  /*29e20*/  ULDC.64 UR8, c[0x0][0x628] ;  /* 0x00018a0000087ab9 */ /* 0x000fe20000000a00 */
[----:B------:R-:W2:Y:S01]  /*29e30*/  S2R R5, SR_CTAID.Y ;  /* 0x0000000000057919 */ /* 0x000ea20000002600 */
[----:B------:R-:W-:Y:S01]  /*29e40*/  ISETP.NE.U32.AND P1, PT, RZ, UR8, PT ;  /* 0x00000008ff007c0c */ /* 0x000fe2000bf25070 */
[----:B------:R-:W-:-:S03]  /*29e50*/  ULDC UR6, c[0x0][0x630] ;  /* 0x00018c0000067ab9 */ /* 0x000fc60000000800 */
[----:B------:R-:W3:Y:S01]  /*29e60*/  LDC R3, c[0x0][0x144] ;  /* 0x00005100ff037b82 */ /* 0x000ee20000000800 */
[----:B------:R-:W-:-:S07]  /*29e70*/  ISETP.NE.AND.EX P1, PT, RZ, UR9, PT, P1 ;  /* 0x00000009ff007c0c */ /* 0x000fce000bf25310 */
[----:B------:R-:W4:Y:S01]  /*29e80*/  LDC R12, c[0x0][0x148] ;  /* 0x00005200ff0c7b82 */ /* 0x000f220000000800 */
[----:B-1----:R-:W-:Y:S02]  /*29e90*/  ISETP.NE.AND P4, PT, R11, 0x1, PT ;  /* 0x000000010b00780c */ /* 0x002fe40003f85270 */
[----:B0-----:R-:W-:Y:S02]  /*29ea0*/  I2FP.F32.U32 R2, R8 ;  /* 0x0000000800027245 */ /* 0x001fe40000201000 */
[----:B--2---:R-:W-:-:S03]  /*29eb0*/  I2FP.F32.U32 R4, R5 ;  /* 0x0000000500047245 */ /* 0x004fc60000201000 */
[----:B------:R-:W-:Y:S01]  /*29ec0*/  FMUL R2, R2, UR5 ;  /* 0x0000000502027c20 */ /* 0x000fe20008400000 */
[----:B------:R-:W-:Y:S02]  /*29ed0*/  ULDC UR5, c[0x0][0x154] ;  /* 0x0000550000057ab9 */ /* 0x000fe40000000800 */
[----:B------:R-:W-:-:S03]  /*29ee0*/  FMUL R10, R4, UR5 ;  /* 0x00000005040a7c20 */ /* 0x000fc60008400000 */
[----:B------:R-:W0:Y:S08]  /*29ef0*/  F2I.U32.TRUNC.NTZ R2, R2 ;  /* 0x0000000200027305 */ /* 0x000e30000020f000 */
[----:B------:R-:W1:Y:S01]  /*29f00*/  F2I.U32.TRUNC.NTZ R10, R10 ;  /* 0x0000000a000a7305 */ /* 0x000e62000020f000 */
[----:B0-----:R-:W-:Y:S02]  /*29f10*/  IMAD.MOV R4, RZ, RZ, -R2 ;  /* 0x000000ffff047224 */ /* 0x001fe400078e0a02 */
[----:B------:R-:W-:-:S02]  /*29f20*/  IMAD.MOV.U32 R2, RZ, RZ, R15 ;  /* 0x000000ffff027224 */ /* 0x000fc400078e000f */
[----:B---3--:R-:W-:Y:S02]  /*29f30*/  IMAD R8, R3, R4, R8 ;  /* 0x0000000403087224 */ /* 0x008fe400078e0208 */
[----:B-1----:R-:W-:-:S04]  /*29f40*/  IMAD.MOV R3, RZ, RZ, -R10 ;  /* 0x000000ffff037224 */ /* 0x002fc800078e0a0a */
[----:B----4-:R-:W-:Y:S02]  /*29f50*/  @P4 IMAD R8, R12, R3, R5 ;  /* 0x000000030c084224 */ /* 0x010fe400078e0205 */
[----:B------:R-:W-:Y:S01]  /*29f60*/  IMAD.MOV.U32 R3, RZ, RZ, R16 ;  /* 0x000000ffff037224 */ /* 0x000fe200078e0010 */
[----:B------:R-:W-:Y:S06]  /*29f70*/  @!P1 BRA `(.L_x_53) ;  /* 0x0000000000289947 */ /* 0x000fec0003800000 */
[----:B------:R-:W-:Y:S02]  /*29f80*/  ULDC UR5, c[0x0][0x634] ;  /* 0x00018d0000057ab9 */ /* 0x000fe40000000800 */
[----:B------:R-:W-:-:S05]  /*29f90*/  IADD3 R3, P1, R15, UR5, RZ ;  /* 0x000000050f037c10 */ /* 0x000fca000ff3e0ff */
[----:B------:R-:W-:-:S04]  /*29fa0*/  IMAD.X R11, RZ, RZ, R16, P1 ;  /* 0x000000ffff0b7224 */ /* 0x000fc800008e0610 */
[----:B------:R-:W-:-:S04]  /*29fb0*/  IMAD.WIDE.U32 R4, R11, UR8, RZ ;  /* 0x000000080b047c25 */ /* 0x000fc8000f8e00ff */
[----:B------:R-:W-:-:S04]  /*29fc0*/  IMAD.WIDE.U32 R4, P1, R3, UR9, R4 ;  /* 0x0000000903047c25 */ /* 0x000fc8000f820004 */
[----:B------:R-:W-:-:S04]  /*29fd0*/  IMAD.WIDE.U32 R2, R3, UR8, RZ ;  /* 0x0000000803027c25 */ /* 0x000fc8000f8e00ff */
[----:B------:R-:W-:Y:S01]  /*29fe0*/  IMAD.MOV.U32 R2, RZ, RZ, R5 ;  /* 0x000000ffff027224 */ /* 0x000fe200078e0005 */
[----:B------:R-:W-:Y:S01]  /*29ff0*/  IADD3 RZ, P3, R3, R4, RZ ;  /* 0x0000000403ff7210 */ /* 0x000fe20007f7e0ff */
[----:B------:R-:W-:-:S04]  /*2a000*/  IMAD.X R3, RZ, RZ, RZ, P1 ;  /* 0x000000ffff037224 */ /* 0x000fc800008e06ff */
[----:B------:R-:W-:-:S08]  /*2a010*/  IMAD.WIDE.U32.X R2, R11, UR9, R2, P3 ;  /* 0x000000090b027c25 */ /* 0x000fd000098e0402 */
.L_x_53:
[--C-:B------:R-:W-:Y:S01]  /*2a020*/  SHF.R.U64 R10, R2, UR6, R3.reuse ;  /* 0x00000006020a7c19 */ /* 0x100fe20008001203 */
[----:B------:R-:W-:Y:S01]  /*2a030*/  ULDC.64 UR8, c[0x0][0x620] ;  /* 0x0001880000087ab9 */ /* 0x000fe20000000a00 */
[----:B------:R-:W-:Y:S01]  /*2a040*/  SHF.R.U32.HI R2, RZ, UR6, R3 ;  /* 0x00000006ff027c19 */ /* 0x000fe20008011603 */
[----:B------:R-:W-:Y:S01]  /*2a050*/  IMAD.MOV.U32 R3, RZ, RZ, R16 ;  /* 0x000000ffff037224 */ /* 0x000fe200078e0010 */
[----:B------:R-:W-:Y:S01]  /*2a060*/  IADD3 R11, P1, RZ, -R10, RZ ;  /* 0x8000000aff0b7210 */ /* 0x000fe20007f3e0ff */
[----:B------:R-:W-:-:S04]  /*2a070*/  ULDC UR5, c[0x0][0x618] ;  /* 0x0001860000057ab9 */ /* 0x000fc80000000800 */
[----:B------:R-:W-:-:S04]  /*2a080*/  IMAD.X R2, RZ, RZ, ~R2, P1 ;  /* 0x000000ffff027224 */ /* 0x000fc800008e0e02 */
[----:B------:R-:W-:-:S04]  /*2a090*/  IMAD R2, R2, UR8, RZ ;  /* 0x0000000802027c24 */ /* 0x000fc8000f8e02ff */
[----:B------:R-:W-:Y:S02]  /*2a0a0*/  IMAD R5, R11, UR9, R2 ;  /* 0x000000090b057c24 */ /* 0x000fe4000f8e0202 */
[----:B------:R-:W-:-:S04]  /*2a0b0*/  IMAD.MOV.U32 R2, RZ, RZ, R15 ;  /* 0x000000ffff027224 */ /* 0x000fc800078e000f */
[----:B------:R-:W-:Y:S01]  /*2a0c0*/  IMAD.WIDE.U32 R2, R11, UR8, R2 ;  /* 0x000000080b027c25 */ /* 0x000fe2000f8e0002 */
[----:B------:R-:W-:Y:S02]  /*2a0d0*/  ULDC.64 UR8, c[0x0][0x640] ;  /* 0x0001900000087ab9 */ /* 0x000fe40000000a00 */
[----:B------:R-:W-:Y:S01]  /*2a0e0*/  ISETP.NE.U32.AND P1, PT, RZ, UR8, PT ;  /* 0x00000008ff007c0c */ /* 0x000fe2000bf25070 */
[----:B------:R-:W-:-:S03]  /*2a0f0*/  IMAD.IADD R3, R3, 0x1, R5 ;  /* 0x0000000103037824 */ /* 0x000fc600078e0205 */
[----:B------:R-:W-:Y:S02]  /*2a100*/  ISETP.NE.AND.EX P1, PT, RZ, UR9, PT, P1 ;  /* 0x00000009ff007c0c */ /* 0x000fe4000bf25310 */
[--C-:B------:R-:W-:Y:S02]  /*2a110*/  SHF.R.U64 R11, R2, UR5, R3.reuse ;  /* 0x00000005020b7c19 */ /* 0x100fe40008001203 */
[----:B------:R-:W-:Y:S01]  /*2a120*/  SHF.R.U32.HI R2, RZ, UR5, R3 ;  /* 0x00000005ff027c19 */ /* 0x000fe20008011603 */
[----:B------:R-:W-:-:S03]  /*2a130*/  ULDC UR5, c[0x0][0x608] ;  /* 0x0001820000057ab9 */ /* 0x000fc60000000800 */
[--C-:B------:R-:W-:Y:S02]  /*2a140*/  SHF.R.U64 R12, R11, UR5, R2.reuse ;  /* 0x000000050b0c7c19 */ /* 0x100fe40008001202 */
[----:B------:R-:W-:Y:S01]  /*2a150*/  SHF.R.U32.HI R3, RZ, UR5, R2 ;  /* 0x00000005ff037c19 */ /* 0x000fe20008011602 */
[----:B------:R-:W-:-:S03]  /*2a160*/  ULDC UR5, c[0x0][0x658] ;  /* 0x0001960000057ab9 */ /* 0x000fc60000000800 */
[--C-:B------:R-:W-:Y:S02]  /*2a170*/  SHF.R.U64 R13, R12, UR5, R3.reuse ;  /* 0x000000050c0d7c19 */ /* 0x100fe40008001203 */
[----:B------:R-:W-:-:S03]  /*2a180*/  SHF.R.U32.HI R15, RZ, UR5, R3 ;  /* 0x00000005ff0f7c19 */ /* 0x000fc60008011603 */
[----:B------:R-:W-:Y:S02]  /*2a190*/  IMAD.MOV.U32 R2, RZ, RZ, R13 ;  /* 0x000000ffff027224 */ /* 0x000fe400078e000d */
        /* <DEDUP_REMOVED lines=12> */
.L_x_54:
[----:B------:R-:W-:Y:S01]  /*2a260*/  ULDC UR5, c[0x0][0x648] ;  /* 0x0001920000057ab9 */ /* 0x000fe20000000800 */
[----:B------:R-:W-:Y:S02]  /*2a270*/  LOP3.LUT R12, R12, UR18, RZ, 0xc0, !PT ;  /* 0x000000120c0c7c12 */ /* 0x000fe4000f8ec0ff */
[----:B------:R-:W-:Y:S01]  /*2a280*/  SHF.R.U64 R3, R2, UR5, R3 ;  /* 0x0000000502037c19 */ /* 0x000fe20008001203 */
[----:B------:R-:W-:-:S04]  /*2a290*/  ULDC UR5, c[0x0][0x638] ;  /* 0x00018e0000057ab9 */ /* 0x000fc80000000800 */
[----:B------:R-:W-:Y:S02]  /*2a2a0*/  IMAD.MOV R2, RZ, RZ, -R3 ;  /* 0x000000ffff027224 */ /* 0x000fe400078e0a03 */
[----:B------:R-:W-:Y:S02]  /*2a2b0*/  IMAD R5, R3, UR19, R12 ;  /* 0x0000001303057c24 */ /* 0x000fe4000f8e020c */
[----:B------:R-:W-:Y:S01]  /*2a2c0*/  IMAD R13, R2, UR5, R13 ;  /* 0x00000005020d7c24 */ /* 0x000fe2000f8e020d */
[----:B------:R-:W-:Y:S01]  /*2a2d0*/  ULDC UR5, c[0x0][0x610] ;  /* 0x0001840000057ab9 */ /* 0x000fe20000000800 */
[----:B------:R-:W-:Y:S01]  /*2a2e0*/  LOP3.LUT R2, R11, UR4, RZ, 0xc0, !PT ;  /* 0x000000040b027c12 */ /* 0x000fe2000f8ec0ff */
[----:B------:R-:W-:Y:S01]  /*2a2f0*/  IMAD R8, R5, UR5, R8 ;  /* 0x0000000505087c24 */ /* 0x000fe2000f8e0208 */
[----:B------:R-:W-:-:S03]  /*2a300*/  ULDC UR5, c[0x0][0x600] ;  /* 0x0001800000057ab9 */ /* 0x000fc60000000800 */
[----:B------:R-:W-:Y:S02]  /*2a310*/  IMAD R13, R13, UR5, R2 ;  /* 0x000000050d0d7c24 */ /* 0x000fe4000f8e0202 */
[----:B------:R-:W-:-:S03]  /*2a320*/  IMAD.MOV.U32 R2, RZ, RZ, 0x1 ;  /* 0x00000001ff027424 */ /* 0x000fc600078e00ff */
[----:B------:R-:W-:Y:S02]  /*2a330*/  SEL R4, R13, R8, !P4 ;  /* 0x000000080d047207 */ /* 0x000fe40006000000 */
[----:B------:R-:W-:-:S07]  /*2a340*/  SEL R5, R8, R13, !P4 ;  /* 0x0000000d08057207 */ /* 0x000fce0006000000 */
.L_x_52:
[----:B------:R-:W-:Y:S05]  /*2a350*/  BSYNC B1 ;  /* 0x0000000000017941 */ /* 0x000fea0003800000 */
.L_x_51:
[----:B------:R-:W-:-:S13]  /*2a360*/  LOP3.LUT P1, RZ, R2, 0xff, RZ, 0xc0, !PT ;  /* 0x000000ff02ff7812 */ /* 0x000fda000782c0ff */
[----:B------:R-:W-:Y:S05]  /*2a370*/  @P1 BRA `(.L_x_55) ;  /* 0xfffffff400301947 */ /* 0x000fea000383ffff */
[----:B------:R-:W-:Y:S05]  /*2a380*/  BSYNC B0 ;  /* 0x0000000000007941 */ /* 0x000fea0003800000 */
.L_x_43:
[----:B------:R-:W-:-:S03]  /*2a390*/  UMOV UR5, 0xffffffff ;  /* 0xffffffff00057882 */ /* 0x000fc60000000000 */
[----:B------:R-:W-:Y:S05]  /*2a3a0*/  BRA.DIV UR5, `(.L_x_56) ;  /* 0x0000000605707947 */ /* 0x000fea000b800000 */
[----:B------:R-:W-:-:S13]  /*2a3b0*/  ELECT P0, URZ, PT ;  /* 0x00000000003f782f */ /* 0x000fda0003800000 */
.L_x_72:
[----:B------:R-:W-:Y:S04]  /*2a3c0*/  BSSY B0, `(.L_x_57) ;  /* 0x000003e000007945 */ /* 0x000fe80003800000 */
[----:B------:R-:W-:Y:S05]  /*2a3d0*/  @!P0 BRA `(.L_x_58) ;  /* 0x0000000000f08947 */ /* 0x000fea0003800000 */
[----:B------:R-:W-:-:S04]  /*2a3e0*/  ULOP3.LUT UR5, UR7, 0x2, URZ, 0xfc, !UPT ;  /* 0x0000000207057892 */ /* 0x000fc8000f8efc3f */
[----:B------:R-:W-:-:S06]  /*2a3f0*/  UISETP.NE.AND UP0, UPT, UR5, 0x3, UPT ;  /* 0x000000030500788c */ /* 0x000fcc000bf05270 */
[----:B------:R-:W-:-:S13]  /*2a400*/  PLOP3.LUT P0, PT, PT, PT, UP0, 0x80, 0x0 ;  /* 0x000000000000781c */ /* 0x000fda0003f0f008 */
[----:B------:R-:W-:Y:S05]  /*2a410*/  @!P0 BRA `(.L_x_59) ;  /* 0x0000000000048947 */ /* 0x000fea0003800000 */
[----:B------:R-:W-:Y:S01]  /*2a420*/  BPT.TRAP 0x1 ;  /* 0x000000040000795c */ /* 0x000fe20000300000 */
.L_x_59:
[----:B------:R-:W0:Y:S01]  /*2a430*/  S2R R3, SR_CgaCtaId ;  /* 0x0000000000037919 */ /* 0x000e220000008800 */
[----:B------:R-:W-:Y:S02]  /*2a440*/  MOV R0, 0x400 ;  /* 0x0000040000007802 */ /* 0x000fe40000000f00 */
[----:B------:R-:W-:Y:S02]  /*2a450*/  SHF.L.U32 R2, R6, 0x1f, RZ ;  /* 0x0000001f06027819 */ /* 0x000fe400000006ff */
[----:B0-----:R-:W-:-:S05]  /*2a460*/  LEA R0, R3, R0, 0x18 ;  /* 0x0000000003007211 */ /* 0x001fca00078ec0ff */
[----:B------:R-:W-:-:S04]  /*2a470*/  VIADD R0, R0, 0x30 ;  /* 0x0000003000007836 */ /* 0x000fc80000000000 */
[----:B------:R-:W-:-:S04]  /*2a480*/  IMAD R3, R7, 0x8, R0 ;  /* 0x0000000807037824 */ /* 0x000fc800078e0200 */
[----:B------:R-:W0:Y:S02]  /*2a490*/  SYNCS.PHASECHK.TRANS64.TRYWAIT P0, [R3+URZ], R2 ;  /* 0x00000002030075a7 */ /* 0x000e24000800017f */
[----:B0-----:R-:W-:Y:S05]  /*2a4a0*/  @!P0 BRA `(.L_x_60) ;  /* 0x0000000400548947 */ /* 0x001fea0003800000 */
.L_x_73:
[----:B------:R-:W-:-:S05]  /*2a4b0*/  VIADD R7, R7, 0x1 ;  /* 0x0000000107077836 */ /* 0x000fca0000000000 */
[----:B------:R-:W-:-:S04]  /*2a4c0*/  ISETP.NE.AND P0, PT, R7, 0x6, PT ;  /* 0x000000060700780c */ /* 0x000fc80003f05270 */
[----:B0-----:R-:W-:Y:S02]  /*2a4d0*/  SEL R3, RZ, 0x1, P0 ;  /* 0x00000001ff037807 */ /* 0x001fe40000000000 */
[----:B------:R-:W-:Y:S02]  /*2a4e0*/  SEL R7, R7, RZ, P0 ;  /* 0x000000ff07077207 */ /* 0x000fe40000000000 */
[----:B------:R-:W-:-:S03]  /*2a4f0*/  LOP3.LUT R6, R6, R3, RZ, 0x3c, !PT ;  /* 0x0000000306067212 */ /* 0x000fc600078e3cff */
[----:B------:R-:W-:Y:S01]  /*2a500*/  IMAD R3, R7, 0x8, R0 ;  /* 0x0000000807037824 */ /* 0x000fe200078e0200 */
[----:B------:R-:W-:-:S04]  /*2a510*/  SHF.L.U32 R2, R6, 0x1f, RZ ;  /* 0x0000001f06027819 */ /* 0x000fc800000006ff */
[----:B------:R-:W0:Y:S02]  /*2a520*/  SYNCS.PHASECHK.TRANS64.TRYWAIT P0, [R3+URZ], R2 ;  /* 0x00000002030075a7 */ /* 0x000e24000800017f */
[----:B0-----:R-:W-:Y:S05]  /*2a530*/  @!P0 BRA `(.L_x_61) ;  /* 0x0000000400448947 */ /* 0x001fea0003800000 */
.L_x_74:
[----:B0-----:R-:W-:-:S05]  /*2a540*/  VIADD R2, R7, 0x1 ;  /* 0x0000000107027836 */ /* 0x001fca0000000000 */
[----:B------:R-:W-:-:S04]  /*2a550*/  ISETP.NE.AND P0, PT, R2, 0x6, PT ;  /* 0x000000060200780c */ /* 0x000fc80003f05270 */
[----:B------:R-:W-:Y:S02]  /*2a560*/  SEL R3, RZ, 0x1, P0 ;  /* 0x00000001ff037807 */ /* 0x000fe40000000000 */
[----:B------:R-:W-:Y:S02]  /*2a570*/  SEL R5, R2, RZ, P0 ;  /* 0x000000ff02057207 */ /* 0x000fe40000000000 */
[----:B------:R-:W-:-:S03]  /*2a580*/  LOP3.LUT R6, R6, R3, RZ, 0x3c, !PT ;  /* 0x0000000306067212 */ /* 0x000fc600078e3cff */
[----:B------:R-:W-:Y:S01]  /*2a590*/  IMAD R3, R5, 0x8, R0 ;  /* 0x0000000805037824 */ /* 0x000fe200078e0200 */
[----:B------:R-:W-:-:S04]  /*2a5a0*/  SHF.L.U32 R2, R6, 0x1f, RZ ;  /* 0x0000001f06027819 */ /* 0x000fc800000006ff */
[----:B------:R-:W0:Y:S02]  /*2a5b0*/  SYNCS.PHASECHK.TRANS64.TRYWAIT P0, [R3+URZ], R2 ;  /* 0x00000002030075a7 */ /* 0x000e24000800017f */
[----:B0-----:R-:W-:Y:S05]  /*2a5c0*/  @!P0 BRA `(.L_x_62) ;  /* 0x0000000400348947 */ /* 0x001fea0003800000 */
.L_x_75:
        /* <DEDUP_REMOVED lines=9> */
.L_x_76:
        /* <DEDUP_REMOVED lines=9> */
.L_x_77:
[----:B0-----:R-:W-:-:S05]  /*2a6f0*/  VIADD R2, R5, 0x1 ;  /* 0x0000000105027836 */ /* 0x001fca0000000000 */
[----:B------:R-:W-:-:S04]  /*2a700*/  ISETP.NE.AND P0, PT, R2, 0x6, PT ;  /* 0x000000060200780c */ /* 0x000fc80003f05270 */
[----:B------:R-:W-:Y:S02]  /*2a710*/  SEL R4, RZ, 0x1, P0 ;  /* 0x00000001ff047807 */ /* 0x000fe40000000000 */
[----:B------:R-:W-:Y:S02]  /*2a720*/  SEL R3, R2, RZ, P0 ;  /* 0x000000ff02037207 */ /* 0x000fe40000000000 */
[----:B------:R-:W-:-:S03]  /*2a730*/  LOP3.LUT R4, R7, R4, RZ, 0x3c, !PT ;  /* 0x0000000407047212 */ /* 0x000fc600078e3cff */
[----:B------:R-:W-:Y:S01]  /*2a740*/  IMAD R3, R3, 0x8, R0 ;  /* 0x0000000803037824 */ /* 0x000fe200078e0200 */
[----:B------:R-:W-:-:S07]  /*2a750*/  SHF.L.U32 R0, R4, 0x1f, RZ ;  /* 0x0000001f04007819 */ /* 0x000fce00000006ff */
.L_x_65:
[----:B0-----:R0:W1:Y:S02]  /*2a760*/  SYNCS.PHASECHK.TRANS64.TRYWAIT P0, [R3+URZ], R0 ;  /* 0x00000000030075a7 */ /* 0x001064000800017f */
[----:B-1----:R-:W-:Y:S05]  /*2a770*/  @!P0 NANOSLEEP.SYNCS 0x989680 ;  /* 0x009896800000895d */ /* 0x002fea0003900000 */
[----:B------:R-:W1:Y:S02]  /*2a780*/  @!P0 SYNCS.PHASECHK.TRANS64 P0, [R3+URZ], R0 ;  /* 0x00000000030085a7 */ /* 0x000e64000800007f */
[----:B-1----:R-:W-:Y:S05]  /*2a790*/  @!P0 BRA `(.L_x_65) ;  /* 0xfffffffc00f08947 */ /* 0x002fea000383ffff */
.L_x_58:
[----:B------:R-:W-:Y:S05]  /*2a7a0*/  BSYNC B0 ;  /* 0x0000000000007941 */ /* 0x000fea0003800000 */
.L_x_57:
[----:B------:R-:W-:Y:S05]  /*2a7b0*/  EXIT ;  /* 0x000000000000794d */ /* 0x000fea0003800000 */
.L_x_17:
[----:B--2---:R-:W-:-:S04]  /*2a7c0*/  IMAD.U32 R12, RZ, RZ, UR12 ;  /* 0x0000000cff0c7e24 */ /* 0x004fc8000f8e00ff */
[----:B------:R2:W0:Y:S03]  /*2a7d0*/  SYNCS.PHASECHK.TRANS64.TRYWAIT P0, [R12+URZ], R11 ;  /* 0x0000000b0c0075a7 */ /* 0x000426000800017f */
[----:B0-----:R-:W-:Y:S05]  /*2a7e0*/  @!P0 NANOSLEEP.SYNCS 0x989680 ;  /* 0x009896800000895d */ /* 0x001fea0003900000 */
[----:B------:R-:W0:Y:S02]  /*2a7f0*/  @!P0 SYNCS.PHASECHK.TRANS64 P0, [R12+URZ], R11 ;  /* 0x0000000b0c0085a7 */ /* 0x000e24000800007f */
[----:B0-----:R-:W-:Y:S05]  /*2a800*/  @!P0 BRA `(.L_x_17) ;  /* 0xfffffffc00ec8947 */ /* 0x001fea000383ffff */
[----:B------:R-:W-:Y:S05]  /*2a810*/  BRA `(.L_x_16) ;  /* 0xfffffd80008c7947 */ /* 0x000fea000383ffff */
.L_x_23:
[----:B-----5:R0:W-:Y:S02]  /*2a820*/  STL [R1+0x414], R0 ;  /* 0x0004140001007387 */ /* 0x0201e40000100800 */
[----:B0-----:R-:W-:-:S04]  /*2a830*/  IMAD.U32 R0, RZ, RZ, UR14 ;  /* 0x0000000eff007e24 */ /* 0x001fc8000f8e00ff */
[----:B------:R0:W2:Y:S03]  /*2a840*/  SYNCS.PHASECHK.TRANS64.TRYWAIT P0, [R0+URZ], R13 ;  /* 0x0000000d000075a7 */ /* 0x0000a6000800017f */
[----:B--2---:R-:W-:Y:S05]  /*2a850*/  @!P0 NANOSLEEP.SYNCS 0x989680 ;  /* 0x009896800000895d */ /* 0x004fea0003900000 */
[----:B------:R0:W2:Y:S02]  /*2a860*/  @!P0 SYNCS.PHASECHK.TRANS64 P0, [R0+URZ], R13 ;  /* 0x0000000d000085a7 */ /* 0x0000a4000800007f */
[----:B0-----:R4:W5:Y:S02]  /*2a870*/  LDL.LU R0, [R1+0x414] ;  /* 0x0004140001007983 */ /* 0x0019640000300800 */
[----:B--2-4-:R-:W-:Y:S05]  /*2a880*/  @!P0 BRA `(.L_x_23) ;  /* 0xfffffffc00e48947 */ /* 0x014fea000383ffff */
[----:B------:R-:W-:Y:S05]  /*2a890*/  BRA `(.L_x_22) ;  /* 0xfffffdc000e07947 */ /* 0x000fea000383ffff */
.L_x_44:
[----:B------:R-:W-:Y:S01]  /*2a8a0*/  BSSY B1, `(.L_x_66) ;  /* 0x0000006000017945 */ /* 0x000fe20003800000 */
[----:B------:R-:W-:-:S07]  /*2a8b0*/  IMAD.MOV.U32 R2, RZ, RZ, -0x1 ;  /* 0xffffffffff027424 */ /* 0x000fce00078e00ff */
[----:B------:R-:W-:Y:S05]  /*2a8c0*/  WARPSYNC.COLLECTIVE R2, `(.L_x_67) ;  /* 0x00000000020c7348 */ /* 0x000fea0003c00000 */
[----:B------:R-:W-:Y:S02]  /*2a8d0*/  ELECT P1, UR62, PT ;  /* 0x00000000003e782f */ /* 0x000fe40003820000 */
[----:B------:R-:W-:Y:S01]  /*2a8e0*/  MOV R2, UR62 ;  /* 0x0000003e00027c02 */ /* 0x000fe20008000f00 */
[----:B------:R-:W-:Y:S10]  /*2a8f0*/  ENDCOLLECTIVE ;  /* 0x000000000000791b */ /* 0x000ff40003800000 */
.L_x_67:
[----:B------:R-:W-:Y:S05]  /*2a900*/  BSYNC B1 ;  /* 0x0000000000017941 */ /* 0x000fea0003800000 */
.L_x_66:
[----:B------:R-:W-:Y:S05]  /*2a910*/  BRA `(.L_x_68) ;  /* 0xffffffec00d47947 */ /* 0x000fea000383ffff */
.L_x_47:
[----:B-1----:R1:W2:Y:S02]  /*2a920*/  SYNCS.PHASECHK.TRANS64.TRYWAIT P1, [R16+URZ+0x30], R11 ;  /* 0x0000300b100075a7 */ /* 0x0022a4000802017f */
[----:B--2---:R-:W-:Y:S05]  /*2a930*/  @!P1 NANOSLEEP.SYNCS 0x989680 ;  /* 0x009896800000995d */ /* 0x004fea0003900000 */
[----:B------:R-:W2:Y:S02]  /*2a940*/  @!P1 SYNCS.PHASECHK.TRANS64 P1, [R16+URZ+0x30], R11 ;  /* 0x0000300b100095a7 */ /* 0x000ea4000802007f */
[----:B--2---:R-:W-:Y:S05]  /*2a950*/  @!P1 BRA `(.L_x_47) ;  /* 0xfffffffc00f09947 */ /* 0x004fea000383ffff */
[----:B------:R-:W-:Y:S05]  /*2a960*/  BRA `(.L_x_69) ;  /* 0xfffffff000087947 */ /* 0x000fea000383ffff */
.L_x_56:
[----:B------:R-:W-:Y:S01]  /*2a970*/  BSSY B0, `(.L_x_70) ;  /* 0x0000006000007945 */ /* 0x000fe20003800000 */
[----:B------:R-:W-:-:S07]  /*2a980*/  IMAD.MOV.U32 R2, RZ, RZ, -0x1 ;  /* 0xffffffffff027424 */ /* 0x000fce00078e00ff */
[----:B------:R-:W-:Y:S05]  /*2a990*/  WARPSYNC.COLLECTIVE R2, `(.L_x_71) ;  /* 0x00000000020c7348 */ /* 0x000fea0003c00000 */
[----:B------:R-:W-:Y:S02]  /*2a9a0*/  ELECT P1, UR62, PT ;  /* 0x00000000003e782f */ /* 0x000fe40003820000 */
[----:B------:R-:W-:Y:S01]  /*2a9b0*/  MOV R2, UR62 ;  /* 0x0000003e00027c02 */ /* 0x000fe20008000f00 */
[----:B------:R-:W-:Y:S10]  /*2a9c0*/  ENDCOLLECTIVE ;  /* 0x000000000000791b */ /* 0x000ff40003800000 */
.L_x_71:
[----:B------:R-:W-:Y:S05]  /*2a9d0*/  BSYNC B0 ;  /* 0x0000000000007941 */ /* 0x000fea0003800000 */
.L_x_70:
[----:B------:R-:W-:Y:S01]  /*2a9e0*/  PLOP3.LUT P0, PT, P1, PT, PT, 0x80, 0x0 ;  /* 0x000000000000781c */ /* 0x000fe20000f0f070 */
[----:B------:R-:W-:-:S12]  /*2a9f0*/  BRA `(.L_x_72) ;  /* 0xfffffff800707947 */ /* 0x000fd8000383ffff */
.L_x_60:
[----:B0-----:R0:W1:Y:S02]  /*2aa00*/  SYNCS.PHASECHK.TRANS64.TRYWAIT P0, [R3+URZ], R2 ;  /* 0x00000002030075a7 */ /* 0x001064000800017f */
[----:B-1----:R-:W-:Y:S05]  /*2aa10*/  @!P0 NANOSLEEP.SYNCS 0x989680 ;  /* 0x009896800000895d */ /* 0x002fea0003900000 */
[----:B------:R-:W1:Y:S02]  /*2aa20*/  @!P0 SYNCS.PHASECHK.TRANS64 P0, [R3+URZ], R2 ;  /* 0x00000002030085a7 */ /* 0x000e64000800007f */
[----:B-1----:R-:W-:Y:S05]  /*2aa30*/  @!P0 BRA `(.L_x_60) ;  /* 0xfffffffc00f08947 */ /* 0x002fea000383ffff */
[----:B------:R-:W-:Y:S05]  /*2aa40*/  BRA `(.L_x_73) ;  /* 0xfffffff800987947 */ /* 0x000fea000383ffff */
.L_x_61:
[----:B0-----:R0:W1:Y:S02]  /*2aa50*/  SYNCS.PHASECHK.TRANS64.TRYWAIT P0, [R3+URZ], R2 ;  /* 0x00000002030075a7 */ /* 0x001064000800017f */
[----:B-1----:R-:W-:Y:S05]  /*2aa60*/  @!P0 NANOSLEEP.SYNCS 0x989680 ;  /* 0x009896800000895d */ /* 0x002fea0003900000 */
[----:B------:R-:W1:Y:S02]  /*2aa70*/  @!P0 SYNCS.PHASECHK.TRANS64 P0, [R3+URZ], R2 ;  /* 0x00000002030085a7 */ /* 0x000e64000800007f */
[----:B-1----:R-:W-:Y:S05]  /*2aa80*/  @!P0 BRA `(.L_x_61) ;  /* 0xfffffffc00f08947 */ /* 0x002fea000383ffff */
[----:B------:R-:W-:Y:S05]  /*2aa90*/  BRA `(.L_x_74) ;  /* 0xfffffff800a87947 */ /* 0x000fea000383ffff */
.L_x_62:
[----:B0-----:R0:W1:Y:S02]  /*2aaa0*/  SYNCS.PHASECHK.TRANS64.TRYWAIT P0, [R3+URZ], R2 ;  /* 0x00000002030075a7 */ /* 0x001064000800017f */
[----:B-1----:R-:W-:Y:S05]  /*2aab0*/  @!P0 NANOSLEEP.SYNCS 0x989680 ;  /* 0x009896800000895d */ /* 0x002fea0003900000 */
[----:B------:R-:W1:Y:S02]  /*2aac0*/  @!P0 SYNCS.PHASECHK.TRANS64 P0, [R3+URZ], R2 ;  /* 0x00000002030085a7 */ /* 0x000e64000800007f */
[----:B-1----:R-:W-:Y:S05]  /*2aad0*/  @!P0 BRA `(.L_x_62) ;  /* 0xfffffffc00f08947 */ /* 0x002fea000383ffff */
[----:B------:R-:W-:Y:S05]  /*2aae0*/  BRA `(.L_x_75) ;  /* 0xfffffff800b87947 */ /* 0x000fea000383ffff */
.L_x_63:
[----:B0-----:R0:W1:Y:S02]  /*2aaf0*/  SYNCS.PHASECHK.TRANS64.TRYWAIT P0, [R3+URZ], R2 ;  /* 0x00000002030075a7 */ /* 0x001064000800017f */
[----:B-1----:R-:W-:Y:S05]  /*2ab00*/  @!P0 NANOSLEEP.SYNCS 0x989680 ;  /* 0x009896800000895d */ /* 0x002fea0003900000 */
[----:B------:R-:W1:Y:S02]  /*2ab10*/  @!P0 SYNCS.PHASECHK.TRANS64 P0, [R3+URZ], R2 ;  /* 0x00000002030085a7 */ /* 0x000e64000800007f */
[----:B-1----:R-:W-:Y:S05]  /*2ab20*/  @!P0 BRA `(.L_x_63) ;  /* 0xfffffffc00f08947 */ /* 0x002fea000383ffff */
[----:B------:R-:W-:Y:S05]  /*2ab30*/  BRA `(.L_x_76) ;  /* 0xfffffff800c87947 */ /* 0x000fea000383ffff */
.L_x_64:
[----:B0-----:R0:W1:Y:S02]  /*2ab40*/  SYNCS.PHASECHK.TRANS64.TRYWAIT P0, [R3+URZ], R2 ;  /* 0x00000002030075a7 */ /* 0x001064000800017f */
[----:B-1----:R-:W-:Y:S05]  /*2ab50*/  @!P0 NANOSLEEP.SYNCS 0x989680 ;  /* 0x009896800000895d */ /* 0x002fea0003900000 */
[----:B------:R-:W1:Y:S02]  /*2ab60*/  @!P0 SYNCS.PHASECHK.TRANS64 P0, [R3+URZ], R2 ;  /* 0x00000002030085a7 */ /* 0x000e64000800007f */
[----:B-1----:R-:W-:Y:S05]  /*2ab70*/  @!P0 BRA `(.L_x_64) ;  /* 0xfffffffc00f08947 */ /* 0x002fea000383ffff */
[----:B------:R-:W-:Y:S05]  /*2ab80*/  BRA `(.L_x_77) ;  /* 0xfffffff800d87947 */ /* 0x000fea000383ffff */
.L_x_78:
[----:B------:R-:W-:-:S00]  /*2ab90*/  BRA `(.L_x_78) ;  /* 0xfffffffc00fc7947 */ /* 0x000fc0000383ffff */
[----:B------:R-:W-:-:S00]  /*2aba0*/  NOP ;  /* 0x0000000000007918 */ /* 0x000fc00000000000 */
        /* <DEDUP_REMOVED lines=13> */
.L_x_79:


//--------------------- .nv.shared._ZN7cutlass13device_kernelINS_4gemm6kernel13GemmUniversalIN4cute5tupleIJiiiiEEENS1_10collective13CollectiveMmaINS1_37MainloopSm90TmaGmmaWarpSpecializedFP8ILi6ENS5_IJNS4_1CILi1EEESB_SB_EEENS1_35KernelTmaWarpSpecializedCooperativeEEENS5_IJNSA_ILi384EEENSA_ILi160EEENSA_ILi64EEEEEENS_12float_e4m3_tENS5_IJlSB_lEEESJ_SK_NS4_8TiledMMAINS4_8MMA_AtomIJNS4_4SM904GMMA30MMA_64x32x32_F32E4M3E4M3_SS_TNILNSO_7ScaleInE1ELSQ_1EEEEEENS4_6LayoutINS5_IJNSA_ILi2EEESB_SB_EEENS5_IJSB_NSA_ILi0EEESW_EEEEENS5_IJNS4_10UnderscoreESZ_SZ_EEEEENS4_13SM90_TMA_LOADENS4_14ComposedLayoutINS4_7SwizzleILi2ELi4ELi3EEENS4_18smem_ptr_flag_bitsILi8EEENST_INS5_IJNSA_ILi8EEESH_EEENS5_IJSH_SB_EEEEEEEvNS4_8identityES12_S1C_vS1D_EENS_8epilogue10collective6detail29Sm90TmaWarpSpecializedAdapterINS1G_15DefaultEpilogueISJ_SK_SK_NS1F_6thread17LinearCombinationISJ_Li1EffLNS1K_9ScaleType4KindE0ELNS_15FloatRoundStyleE2ESJ_EENS1_15EpilogueDefaultEEEEEvvEEEEvNT_6ParamsE --------------------------
	.section	.nv.shared._ZN7cutlass13device_kernelINS_4gemm6kernel13GemmUniversalIN4cute5tupleIJiiiiEEENS1_10collective13CollectiveMmaINS1_37MainloopSm90TmaGmmaWarpSpecializedFP8ILi6ENS5_IJNS4_1CILi1EEESB_SB_EEENS1_35KernelTmaWarpSpecializedCooperativeEEENS5_IJNSA_ILi384EEENSA_ILi160EEENSA_ILi64EEEEEENS_12float_e4m3_tENS5_IJlSB_lEEESJ_SK_NS4_8TiledMMAINS4_8MMA_AtomIJNS4_4SM904GMMA30MMA_64x32x32_F32E4M3E4M3_SS_TNILNSO_7ScaleInE1ELSQ_1EEEEEENS4_6LayoutINS5_IJNSA_ILi2EEESB_SB_EEENS5_IJSB_NSA_ILi0EEESW_EEEEENS5_IJNS4_10UnderscoreESZ_SZ_EEEEENS4_13SM90_TMA_LOADENS4_14ComposedLayoutINS4_7SwizzleILi2ELi4ELi3EEENS4_18smem_ptr_flag_bitsILi8EEENST_INS5_IJNSA_ILi8EEESH_EEENS5_IJSH_SB_EEEEEEEvNS4_8identityES12_S1C_vS1D_EENS_8epilogue10collective6detail29Sm90TmaWarpSpecializedAdapterINS1G_15DefaultEpilogueISJ_SK_SK_NS1F_6thread17LinearCombinationISJ_Li1EffLNS1K_9ScaleType4KindE0ELNS_15FloatRoundStyleE2ESJ_EENS1_15EpilogueDefaultEEEEEvvEEEEvNT_6ParamsE,"aw",@nobits
	.sectionflags	@""
	.align	16
	.zero		1024


//--------------------- .nv.shared.reserved.0     --------------------------
	.section	.nv.shared.reserved.0,"aw",@nobits
	.weak		__nv_reservedSMEM_offset_0_alias
	.size		__nv_reservedSMEM_offset_0_alias, 0, 0
	.other		__nv_reservedSMEM_offset_0_alias,@"STO_CUDA_RESERVED_SHARED STV_DEFAULT"
__nv_reservedSMEM_offset_0_alias:
	.zero		0


//--------------------- .nv.global                --------------------------
	.section	.nv.global,"aw",@nobits
.nv.global:
	.type		_ZN40_INTERNAL_f8489a98_4_k_cu_b1c77d6c_179484cute1_E,@object
	.size		_ZN40_INTERNAL_f8489a98_4_k_cu_b1c77d6c_179484cute1_E,(_ZN40_INTERNAL_f8489a98_4_k_cu_b1c77d6c_179484cuda3std3__45__cpo6cbeginE - _ZN40_INTERNAL_f8489a98_4_k_cu_b1c77d6c_179484cute1_E)
_ZN40_INTERNAL_f8489a98_4_k_cu_b1c77d6c_179484cute1_E:
	.zero		1
	.type		_ZN40_INTERNAL_f8489a98_4_k_cu_b1c77d6c_179484cuda3std3__45__cpo6cbeginE,@object
	.size		_ZN40_INTERNAL_f8489a98_4_k_cu_b1c77d6c_179484cuda3std3__45__cpo6cbeginE,(_ZN40_INTERNAL_f8489a98_4_k_cu_b1c77d6c_179484cuda3std3__48in_placeE - _ZN40_INTERNAL_f8489a98_4_k_cu_b1c77d6c_179484cuda3std3__45__cpo6cbeginE)
_ZN40_INTERNAL_f8489a98_4_k_cu_b1c77d6c_179484cuda3std3__45__cpo6cbeginE:
	.zero		1
	.type		_ZN40_INTERNAL_f8489a98_4_k_cu_b1c77d6c_179484cuda3std3__48in_placeE,@object
	.size		_ZN40_INTERNAL_f8489a98_4_k_cu_b1c77d6c_179484cuda3std3__48in_placeE,(_ZN40_INTERNAL_f8489a98_4_k_cu_b1c77d6c_179484cuda3std6ranges3__45__cpo9iter_moveE - _ZN40_INTERNAL_f8489a98_4_k_cu_b1c77d6c_179484cuda3std3__48in_placeE)
_ZN40_INTERNAL_f8489a98_4_k_cu_b1c77d6c_179484cuda3std3__48in_placeE:
	.zero		1
	.type		_ZN40_INTERNAL_f8489a98_4_k_cu_b1c77d6c_179484cuda3std6ranges3__45__cpo9iter_moveE,@object
	.size		_ZN40_INTERNAL_f8489a98_4_k_cu_b1c77d6c_179484cuda3std6ranges3__45__cpo9iter_moveE,(_ZN40_INTERNAL_f8489a98_4_k_cu_b1c77d6c_179484cuda3std3__45__cpo5beginE - _ZN40_INTERNAL_f8489a98_4_k_cu_b1c77d6c_179484cuda3std6ranges3__45__cpo9iter_moveE)
_ZN40_INTERNAL_f8489a98_4_k_cu_b1c77d6c_179484cuda3std6ranges3__45__cpo9iter_moveE:
	.zero		1
	.type		_ZN40_INTERNAL_f8489a98_4_k_cu_b1c77d6c_179484cuda3std3__45__cpo5beginE,@object
	.size		_ZN40_INTERNAL_f8489a98_4_k_cu_b1c77d6c_179484cuda3std3__45__cpo5beginE,(_ZN40_INTERNAL_f8489a98_4_k_cu_b1c77d6c_179484cuda3std3__442_GLOBAL__N__f8489a98_4_k_cu_b1c77d6c_179486ignoreE - _ZN40_INTERNAL_f8489a98_4_k_cu_b1c77d6c_179484cuda3std3__45__cpo5beginE)
_ZN40_INTERNAL_f8489a98_4_k_cu_b1c77d6c_179484cuda3std3__45__cpo5beginE:
	.zero		1
	.type		_ZN40_INTERNAL_f8489a98_4_k_cu_b1c77d6c_179484cuda3std3__442_GLOBAL__N__f8489a98_4_k_cu_b1c77d6c_179486ignoreE,@object
	.size		_ZN40_INTERNAL_f8489a98_4_k_cu_b1c77d6c_179484cuda3std3__442_GLOBAL__N__f8489a98_4_k_cu_b1c77d6c_179486ignoreE,(_ZN40_INTERNAL_f8489a98_4_k_cu_b1c77d6c_179484cute7productE - _ZN40_INTERNAL_f8489a98_4_k_cu_b1c77d6c_179484cuda3std3__442_GLOBAL__N__f8489a98_4_k_cu_b1c77d6c_179486ignoreE)
_ZN40_INTERNAL_f8489a98_4_k_cu_b1c77d6c_179484cuda3std3__442_GLOBAL__N__f8489a98_4_k_cu_b1c77d6c_179486ignoreE:
	.zero		1
	.type		_ZN40_INTERNAL_f8489a98_4_k_cu_b1c77d6c_179484cute7productE,@object
	.size		_ZN40_INTERNAL_f8489a98_4_k_cu_b1c77d6c_179484cute7productE,(_ZN40_INTERNAL_f8489a98_4_k_cu_b1c77d6c_179484cuda3std3__45__cpo3endE - _ZN40_INTERNAL_f8489a98_4_k_cu_b1c77d6c_179484cute7productE)
_ZN40_INTERNAL_f8489a98_4_k_cu_b1c77d6c_179484cute7productE:
	.zero		1
	.type		_ZN40_INTERNAL_f8489a98_4_k_cu_b1c77d6c_179484cuda3std3__45__cpo3endE,@object
	.size		_ZN40_INTERNAL_f8489a98_4_k_cu_b1c77d6c_179484cuda3std3__45__cpo3endE,(_ZN40_INTERNAL_f8489a98_4_k_cu_b1c77d6c_179484cuda3std3__419piecewise_constructE - _ZN40_INTERNAL_f8489a98_4_k_cu_b1c77d6c_179484cuda3std3__45__cpo3endE)
_ZN40_INTERNAL_f8489a98_4_k_cu_b1c77d6c_179484cuda3std3__45__cpo3endE:
	.zero		1
	.type		_ZN40_INTERNAL_f8489a98_4_k_cu_b1c77d6c_179484cuda3std3__419piecewise_constructE,@object
	.size		_ZN40_INTERNAL_f8489a98_4_k_cu_b1c77d6c_179484cuda3std3__419piecewise_constructE,(_ZN40_INTERNAL_f8489a98_4_k_cu_b1c77d6c_179484cuda3std3__45__cpo4cendE - _ZN40_INTERNAL_f8489a98_4_k_cu_b1c77d6c_179484cuda3std3__419piecewise_constructE)
_ZN40_INTERNAL_f8489a98_4_k_cu_b1c77d6c_179484cuda3std3__419piecewise_constructE:
	.zero		1
	.type		_ZN40_INTERNAL_f8489a98_4_k_cu_b1c77d6c_179484cuda3std3__45__cpo4cendE,@object
	.size		_ZN40_INTERNAL_f8489a98_4_k_cu_b1c77d6c_179484cuda3std3__45__cpo4cendE,(_ZN40_INTERNAL_f8489a98_4_k_cu_b1c77d6c_179484cuda3std6ranges3__45__cpo4swapE - _ZN40_INTERNAL_f8489a98_4_k_cu_b1c77d6c_179484cuda3std3__45__cpo4cendE)
_ZN40_INTERNAL_f8489a98_4_k_cu_b1c77d6c_179484cuda3std3__45__cpo4cendE:
	.zero		1
	.type		_ZN40_INTERNAL_f8489a98_4_k_cu_b1c77d6c_179484cuda3std6ranges3__45__cpo4swapE,@object
	.size		_ZN40_INTERNAL_f8489a98_4_k_cu_b1c77d6c_179484cuda3std6ranges3__45__cpo4swapE,(.L_7 - _ZN40_INTERNAL_f8489a98_4_k_cu_b1c77d6c_179484cuda3std6ranges3__45__cpo4swapE)
_ZN40_INTERNAL_f8489a98_4_k_cu_b1c77d6c_179484cuda3std6ranges3__45__cpo4swapE:
	.zero		1
.L_7:


//--------------------- .nv.constant0._ZN7cutlass13device_kernelINS_4gemm6kernel13GemmUniversalIN4cute5tupleIJiiiiEEENS1_10collective13CollectiveMmaINS1_37MainloopSm90TmaGmmaWarpSpecializedFP8ILi6ENS5_IJNS4_1CILi1EEESB_SB_EEENS1_35KernelTmaWarpSpecializedCooperativeEEENS5_IJNSA_ILi384EEENSA_ILi160EEENSA_ILi64EEEEEENS_12float_e4m3_tENS5_IJlSB_lEEESJ_SK_NS4_8TiledMMAINS4_8MMA_AtomIJNS4_4SM904GMMA30MMA_64x32x32_F32E4M3E4M3_SS_TNILNSO_7ScaleInE1ELSQ_1EEEEEENS4_6LayoutINS5_IJNSA_ILi2EEESB_SB_EEENS5_IJSB_NSA_ILi0EEESW_EEEEENS5_IJNS4_10UnderscoreESZ_SZ_EEEEENS4_13SM90_TMA_LOADENS4_14ComposedLayoutINS4_7SwizzleILi2ELi4ELi3EEENS4_18smem_ptr_flag_bitsILi8EEENST_INS5_IJNSA_ILi8EEESH_EEENS5_IJSH_SB_EEEEEEEvNS4_8identityES12_S1C_vS1D_EENS_8epilogue10collective6detail29Sm90TmaWarpSpecializedAdapterINS1G_15DefaultEpilogueISJ_SK_SK_NS1F_6thread17LinearCombinationISJ_Li1EffLNS1K_9ScaleType4KindE0ELNS_15FloatRoundStyleE2ESJ_EENS1_15EpilogueDefaultEEEEEvvEEEEvNT_6ParamsE --------------------------
	.section	.nv.constant0._ZN7cutlass13device_kernelINS_4gemm6kernel13GemmUniversalIN4cute5tupleIJiiiiEEENS1_10collective13CollectiveMmaINS1_37MainloopSm90TmaGmmaWarpSpecializedFP8ILi6ENS5_IJNS4_1CILi1EEESB_SB_EEENS1_35KernelTmaWarpSpecializedCooperativeEEENS5_IJNSA_ILi384EEENSA_ILi160EEENSA_ILi64EEEEEENS_12float_e4m3_tENS5_IJlSB_lEEESJ_SK_NS4_8TiledMMAINS4_8MMA_AtomIJNS4_4SM904GMMA30MMA_64x32x32_F32E4M3E4M3_SS_TNILNSO_7ScaleInE1ELSQ_1EEEEEENS4_6LayoutINS5_IJNSA_ILi2EEESB_SB_EEENS5_IJSB_NSA_ILi0EEESW_EEEEENS5_IJNS4_10UnderscoreESZ_SZ_EEEEENS4_13SM90_TMA_LOADENS4_14ComposedLayoutINS4_7SwizzleILi2ELi4ELi3EEENS4_18smem_ptr_flag_bitsILi8EEENST_INS5_IJNSA_ILi8EEESH_EEENS5_IJSH_SB_EEEEEEEvNS4_8identityES12_S1C_vS1D_EENS_8epilogue10collective6detail29Sm90TmaWarpSpecializedAdapterINS1G_15DefaultEpilogueISJ_SK_SK_NS1F_6thread17LinearCombinationISJ_Li1EffLNS1K_9ScaleType4KindE0ELNS_15FloatRoundStyleE2ESJ_EENS1_15EpilogueDefaultEEEEEvvEEEEvNT_6ParamsE,"a",@progbits
	.sectionflags	@""
	.align	4
.nv.constant0._ZN7cutlass13device_kernelINS_4gemm6kernel13GemmUniversalIN4cute5tupleIJiiiiEEENS1_10collective13CollectiveMmaINS1_37MainloopSm90TmaGmmaWarpSpecializedFP8ILi6ENS5_IJNS4_1CILi1EEESB_SB_EEENS1_35KernelTmaWarpSpecializedCooperativeEEENS5_IJNSA_ILi384EEENSA_ILi160EEENSA_ILi64EEEEEENS_12float_e4m3_tENS5_IJlSB_lEEESJ_SK_NS4_8TiledMMAINS4_8MMA_AtomIJNS4_4SM904GMMA30MMA_64x32x32_F32E4M3E4M3_SS_TNILNSO_7ScaleInE1ELSQ_1EEEEEENS4_6LayoutINS5_IJNSA_ILi2EEESB_SB_EEENS5_IJSB_NSA_ILi0EEESW_EEEEENS5_IJNS4_10UnderscoreESZ_SZ_EEEEENS4_13SM90_TMA_LOADENS4_14ComposedLayoutINS4_7SwizzleILi2ELi4ELi3EEENS4_18smem_ptr_flag_bitsILi8EEENST_INS5_IJNSA_ILi8EEESH_EEENS5_IJSH_SB_EEEEEEEvNS4_8identityES12_S1C_vS1D_EENS_8epilogue10collective6detail29Sm90TmaWarpSpecializedAdapterINS1G_15DefaultEpilogueISJ_SK_SK_NS1F_6thread17LinearCombinationISJ_Li1EffLNS1K_9ScaleType4KindE0ELNS_15FloatRoundStyleE2ESJ_EENS1_15EpilogueDefaultEEEEEvvEEEEvNT_6ParamsE:
	.zero		1664


//--------------------- SYMBOLS --------------------------

	.type		.nv.reservedSmem.offset0,@object
	.size		.nv.reservedSmem.offset0,0x4
